	.target	sm_90a

	.elftype	@"ET_EXEC"


//--------------------- .note.nv.tkinfo           --------------------------
	.section	.note.nv.tkinfo,"",@"SHT_NOTE"
	.sectionflags	@"SHF_NOTE_NV_TKINFO"
	.tkinfo
        /*0018*/ 	.word	0x00000002
        /*0030*/ 	.string	""
        /*0030*/ 	.string	"ptxas"
        /*0030*/ 	.string	"Cuda compilation tools, release 13.0, V13.0.88"
        /*0030*/ 	.string	"Build cuda_13.0.r13.0/compiler.36424714_0"
        /*0030*/ 	.string	"-arch sm_90a -m 64 "



//--------------------- .note.nv.cuinfo           --------------------------
	.section	.note.nv.cuinfo,"",@"SHT_NOTE"
	.sectionflags	@"SHF_NOTE_NV_CUINFO"
        /*0018*/ 	.short	0x0002
        /*001a*/ 	.short	0x005a
        /*001c*/ 	.short	0x0082
	.zero		2


//--------------------- .nv.info                  --------------------------
	.section	.nv.info,"",@"SHT_CUDA_INFO"
	.align	4


	//----- nvinfo : EIATTR_REGCOUNT
	.align		4
        /*0000*/ 	.byte	0x04, 0x2f
        /*0002*/ 	.short	(.L_39 - .L_38)
	.align		4
.L_38:
        /*0004*/ 	.word	index@(_ZN2at6native29vectorized_elementwise_kernelILi8EZZZNS0_66_GLOBAL__N__a0cfb035_28_ActivationHardswishKernel_cu_9e10b42f_292516hardswish_kernelERNS_14TensorIteratorEENKUlvE_clEvENKUlvE_clEvEUldE_St5arrayIPcLm2EEEEviT0_T1_)
        /*0008*/ 	.word	0x0000001e


	//----- nvinfo : EIATTR_FRAME_SIZE
	.align		4
.L_39:
        /*000c*/ 	.byte	0x04, 0x11
        /*000e*/ 	.short	(.L_41 - .L_40)
	.align		4
.L_40:
        /*0010*/ 	.word	index@(_ZN2at6native29vectorized_elementwise_kernelILi8EZZZNS0_66_GLOBAL__N__a0cfb035_28_ActivationHardswishKernel_cu_9e10b42f_292516hardswish_kernelERNS_14TensorIteratorEENKUlvE_clEvENKUlvE_clEvEUldE_St5arrayIPcLm2EEEEviT0_T1_)
        /*0014*/ 	.word	0x00000000


	//----- nvinfo : EIATTR_REGCOUNT
	.align		4
.L_41:
        /*0018*/ 	.byte	0x04, 0x2f
        /*001a*/ 	.short	(.L_43 - .L_42)
	.align		4
.L_42:
        /*001c*/ 	.word	index@(_ZN2at6native29vectorized_elementwise_kernelILi4EZZZNS0_66_GLOBAL__N__a0cfb035_28_ActivationHardswishKernel_cu_9e10b42f_292516hardswish_kernelERNS_14TensorIteratorEENKUlvE_clEvENKUlvE_clEvEUldE_St5arrayIPcLm2EEEEviT0_T1_)
        /*0020*/ 	.word	0x0000001e


	//----- nvinfo : EIATTR_FRAME_SIZE
	.align		4
.L_43:
        /*0024*/ 	.byte	0x04, 0x11
        /*0026*/ 	.short	(.L_45 - .L_44)
	.align		4
.L_44:
        /*0028*/ 	.word	index@(_ZN2at6native29vectorized_elementwise_kernelILi4EZZZNS0_66_GLOBAL__N__a0cfb035_28_ActivationHardswishKernel_cu_9e10b42f_292516hardswish_kernelERNS_14TensorIteratorEENKUlvE_clEvENKUlvE_clEvEUldE_St5arrayIPcLm2EEEEviT0_T1_)
        /*002c*/ 	.word	0x00000000


	//----- nvinfo : EIATTR_REGCOUNT
	.align		4
.L_45:
        /*0030*/ 	.byte	0x04, 0x2f
        /*0032*/ 	.short	(.L_47 - .L_46)
	.align		4
.L_46:
        /*0034*/ 	.word	index@(_ZN2at6native29vectorized_elementwise_kernelILi2EZZZNS0_66_GLOBAL__N__a0cfb035_28_ActivationHardswishKernel_cu_9e10b42f_292516hardswish_kernelERNS_14TensorIteratorEENKUlvE_clEvENKUlvE_clEvEUldE_St5arrayIPcLm2EEEEviT0_T1_)
        /*0038*/ 	.word	0x0000001e


	//----- nvinfo : EIATTR_FRAME_SIZE
	.align		4
.L_47:
        /*003c*/ 	.byte	0x04, 0x11
        /*003e*/ 	.short	(.L_49 - .L_48)
	.align		4
.L_48:
        /*0040*/ 	.word	index@(_ZN2at6native29vectorized_elementwise_kernelILi2EZZZNS0_66_GLOBAL__N__a0cfb035_28_ActivationHardswishKernel_cu_9e10b42f_292516hardswish_kernelERNS_14TensorIteratorEENKUlvE_clEvENKUlvE_clEvEUldE_St5arrayIPcLm2EEEEviT0_T1_)
        /*0044*/ 	.word	0x00000000


	//----- nvinfo : EIATTR_REGCOUNT
	.align		4
.L_49:
        /*0048*/ 	.byte	0x04, 0x2f
        /*004a*/ 	.short	(.L_51 - .L_50)
	.align		4
.L_50:
        /*004c*/ 	.word	index@(_ZN2at6native27unrolled_elementwise_kernelIZZZNS0_66_GLOBAL__N__a0cfb035_28_ActivationHardswishKernel_cu_9e10b42f_292516hardswish_kernelERNS_14TensorIteratorEENKUlvE_clEvENKUlvE_clEvEUldE_St5arrayIPcLm2EELi4E23TrivialOffsetCalculatorILi1EjESC_NS0_6memory15LoadWithoutCastENSD_16StoreWithoutCastEEEviT_T0_T2_T3_T4_T5_)
        /*0050*/ 	.word	0x0000001c


	//----- nvinfo : EIATTR_FRAME_SIZE
	.align		4
.L_51:
        /*0054*/ 	.byte	0x04, 0x11
        /*0056*/ 	.short	(.L_53 - .L_52)
	.align		4
.L_52:
        /*0058*/ 	.word	index@(_ZN2at6native27unrolled_elementwise_kernelIZZZNS0_66_GLOBAL__N__a0cfb035_28_ActivationHardswishKernel_cu_9e10b42f_292516hardswish_kernelERNS_14TensorIteratorEENKUlvE_clEvENKUlvE_clEvEUldE_St5arrayIPcLm2EELi4E23TrivialOffsetCalculatorILi1EjESC_NS0_6memory15LoadWithoutCastENSD_16StoreWithoutCastEEEviT_T0_T2_T3_T4_T5_)
        /*005c*/ 	.word	0x00000000


	//----- nvinfo : EIATTR_REGCOUNT
	.align		4
.L_53:
        /*0060*/ 	.byte	0x04, 0x2f
        /*0062*/ 	.short	(.L_55 - .L_54)
	.align		4
.L_54:
        /*0064*/ 	.word	index@(_ZN2at6native18elementwise_kernelILi128ELi2EZNS0_22gpu_kernel_impl_nocastIZZZNS0_66_GLOBAL__N__a0cfb035_28_ActivationHardswishKernel_cu_9e10b42f_292516hardswish_kernelERNS_14TensorIteratorEENKUlvE_clEvENKUlvE_clEvEUldE_EEvRNS_18TensorIteratorBaseERKT_EUliE_EEviT1_)
        /*0068*/ 	.word	0x00000012


	//----- nvinfo : EIATTR_FRAME_SIZE
	.align		4
.L_55:
        /*006c*/ 	.byte	0x04, 0x11
        /*006e*/ 	.short	(.L_57 - .L_56)
	.align		4
.L_56:
        /*0070*/ 	.word	index@(_ZN2at6native18elementwise_kernelILi128ELi2EZNS0_22gpu_kernel_impl_nocastIZZZNS0_66_GLOBAL__N__a0cfb035_28_ActivationHardswishKernel_cu_9e10b42f_292516hardswish_kernelERNS_14TensorIteratorEENKUlvE_clEvENKUlvE_clEvEUldE_EEvRNS_18TensorIteratorBaseERKT_EUliE_EEviT1_)
        /*0074*/ 	.word	0x00000000


	//----- nvinfo : EIATTR_REGCOUNT
	.align		4
.L_57:
        /*0078*/ 	.byte	0x04, 0x2f
        /*007a*/ 	.short	(.L_59 - .L_58)
	.align		4
.L_58:
        /*007c*/ 	.word	index@(_ZN2at6native27unrolled_elementwise_kernelIZZZNS0_66_GLOBAL__N__a0cfb035_28_ActivationHardswishKernel_cu_9e10b42f_292516hardswish_kernelERNS_14TensorIteratorEENKUlvE_clEvENKUlvE_clEvEUldE_St5arrayIPcLm2EELi4E23TrivialOffsetCalculatorILi1EjESC_NS0_6memory12LoadWithCastILi1EEENSD_13StoreWithCastILi1EEEEEviT_T0_T2_T3_T4_T5_)
        /*0080*/ 	.word	0x00000022


	//----- nvinfo : EIATTR_FRAME_SIZE
	.align		4
.L_59:
        /*0084*/ 	.byte	0x04, 0x11
        /*0086*/ 	.short	(.L_61 - .L_60)
	.align		4
.L_60:
        /*0088*/ 	.word	index@(_ZN2at6native27unrolled_elementwise_kernelIZZZNS0_66_GLOBAL__N__a0cfb035_28_ActivationHardswishKernel_cu_9e10b42f_292516hardswish_kernelERNS_14TensorIteratorEENKUlvE_clEvENKUlvE_clEvEUldE_St5arrayIPcLm2EELi4E23TrivialOffsetCalculatorILi1EjESC_NS0_6memory12LoadWithCastILi1EEENSD_13StoreWithCastILi1EEEEEviT_T0_T2_T3_T4_T5_)
        /*008c*/ 	.word	0x00000000


	//----- nvinfo : EIATTR_REGCOUNT
	.align		4
.L_61:
        /*0090*/ 	.byte	0x04, 0x2f
        /*0092*/ 	.short	(.L_63 - .L_62)
	.align		4
.L_62:
        /*0094*/ 	.word	index@(_ZN2at6native18elementwise_kernelILi128ELi4EZNS0_15gpu_kernel_implIZZZNS0_66_GLOBAL__N__a0cfb035_28_ActivationHardswishKernel_cu_9e10b42f_292516hardswish_kernelERNS_14TensorIteratorEENKUlvE_clEvENKUlvE_clEvEUldE_EEvRNS_18TensorIteratorBaseERKT_EUliE_EEviT1_)
        /*0098*/ 	.word	0x0000001a


	//----- nvinfo : EIATTR_FRAME_SIZE
	.align		4
.L_63:
        /*009c*/ 	.byte	0x04, 0x11
        /*009e*/ 	.short	(.L_65 - .L_64)
	.align		4
.L_64:
        /*00a0*/ 	.word	index@(_ZN2at6native18elementwise_kernelILi128ELi4EZNS0_15gpu_kernel_implIZZZNS0_66_GLOBAL__N__a0cfb035_28_ActivationHardswishKernel_cu_9e10b42f_292516hardswish_kernelERNS_14TensorIteratorEENKUlvE_clEvENKUlvE_clEvEUldE_EEvRNS_18TensorIteratorBaseERKT_EUliE_EEviT1_)
        /*00a4*/ 	.word	0x00000000


	//----- nvinfo : EIATTR_REGCOUNT
	.align		4
.L_65:
        /*00a8*/ 	.byte	0x04, 0x2f
        /*00aa*/ 	.short	(.L_67 - .L_66)
	.align		4
.L_66:
        /*00ac*/ 	.word	index@(_ZN2at6native29vectorized_elementwise_kernelILi8EZZZNS0_66_GLOBAL__N__a0cfb035_28_ActivationHardswishKernel_cu_9e10b42f_292516hardswish_kernelERNS_14TensorIteratorEENKUlvE_clEvENKUlvE0_clEvEUlfE_St5arrayIPcLm2EEEEviT0_T1_)
        /*00b0*/ 	.word	0x0000001c


	//----- nvinfo : EIATTR_FRAME_SIZE
	.align		4
.L_67:
        /*00b4*/ 	.byte	0x04, 0x11
        /*00b6*/ 	.short	(.L_69 - .L_68)
	.align		4
.L_68:
        /*00b8*/ 	.word	index@(_ZN2at6native29vectorized_elementwise_kernelILi8EZZZNS0_66_GLOBAL__N__a0cfb035_28_ActivationHardswishKernel_cu_9e10b42f_292516hardswish_kernelERNS_14TensorIteratorEENKUlvE_clEvENKUlvE0_clEvEUlfE_St5arrayIPcLm2EEEEviT0_T1_)
        /*00bc*/ 	.word	0x00000000


	//----- nvinfo : EIATTR_REGCOUNT
	.align		4
.L_69:
        /*00c0*/ 	.byte	0x04, 0x2f
        /*00c2*/ 	.short	(.L_71 - .L_70)
	.align		4
.L_70:
        /*00c4*/ 	.word	index@(_ZN2at6native29vectorized_elementwise_kernelILi4EZZZNS0_66_GLOBAL__N__a0cfb035_28_ActivationHardswishKernel_cu_9e10b42f_292516hardswish_kernelERNS_14TensorIteratorEENKUlvE_clEvENKUlvE0_clEvEUlfE_St5arrayIPcLm2EEEEviT0_T1_)
        /*00c8*/ 	.word	0x0000001c


	//----- nvinfo : EIATTR_FRAME_SIZE
	.align		4
.L_71:
        /*00cc*/ 	.byte	0x04, 0x11
        /*00ce*/ 	.short	(.L_73 - .L_72)
	.align		4
.L_72:
        /*00d0*/ 	.word	index@(_ZN2at6native29vectorized_elementwise_kernelILi4EZZZNS0_66_GLOBAL__N__a0cfb035_28_ActivationHardswishKernel_cu_9e10b42f_292516hardswish_kernelERNS_14TensorIteratorEENKUlvE_clEvENKUlvE0_clEvEUlfE_St5arrayIPcLm2EEEEviT0_T1_)
        /*00d4*/ 	.word	0x00000000


	//----- nvinfo : EIATTR_REGCOUNT
	.align		4
.L_73:
        /*00d8*/ 	.byte	0x04, 0x2f
        /*00da*/ 	.short	(.L_75 - .L_74)
	.align		4
.L_74:
        /*00dc*/ 	.word	index@(_ZN2at6native29vectorized_elementwise_kernelILi2EZZZNS0_66_GLOBAL__N__a0cfb035_28_ActivationHardswishKernel_cu_9e10b42f_292516hardswish_kernelERNS_14TensorIteratorEENKUlvE_clEvENKUlvE0_clEvEUlfE_St5arrayIPcLm2EEEEviT0_T1_)
        /*00e0*/ 	.word	0x0000001c


	//----- nvinfo : EIATTR_FRAME_SIZE
	.align		4
.L_75:
        /*00e4*/ 	.byte	0x04, 0x11
        /*00e6*/ 	.short	(.L_77 - .L_76)
	.align		4
.L_76:
        /*00e8*/ 	.word	index@(_ZN2at6native29vectorized_elementwise_kernelILi2EZZZNS0_66_GLOBAL__N__a0cfb035_28_ActivationHardswishKernel_cu_9e10b42f_292516hardswish_kernelERNS_14TensorIteratorEENKUlvE_clEvENKUlvE0_clEvEUlfE_St5arrayIPcLm2EEEEviT0_T1_)
        /*00ec*/ 	.word	0x00000000


	//----- nvinfo : EIATTR_REGCOUNT
	.align		4
.L_77:
        /*00f0*/ 	.byte	0x04, 0x2f
        /*00f2*/ 	.short	(.L_79 - .L_78)
	.align		4
.L_78:
        /*00f4*/ 	.word	index@(_ZN2at6native27unrolled_elementwise_kernelIZZZNS0_66_GLOBAL__N__a0cfb035_28_ActivationHardswishKernel_cu_9e10b42f_292516hardswish_kernelERNS_14TensorIteratorEENKUlvE_clEvENKUlvE0_clEvEUlfE_St5arrayIPcLm2EELi4E23TrivialOffsetCalculatorILi1EjESC_NS0_6memory15LoadWithoutCastENSD_16StoreWithoutCastEEEviT_T0_T2_T3_T4_T5_)
        /*00f8*/ 	.word	0x00000018


	//----- nvinfo : EIATTR_FRAME_SIZE
	.align		4
.L_79:
        /*00fc*/ 	.byte	0x04, 0x11
        /*00fe*/ 	.short	(.L_81 - .L_80)
	.align		4
.L_80:
        /*0100*/ 	.word	index@(_ZN2at6native27unrolled_elementwise_kernelIZZZNS0_66_GLOBAL__N__a0cfb035_28_ActivationHardswishKernel_cu_9e10b42f_292516hardswish_kernelERNS_14TensorIteratorEENKUlvE_clEvENKUlvE0_clEvEUlfE_St5arrayIPcLm2EELi4E23TrivialOffsetCalculatorILi1EjESC_NS0_6memory15LoadWithoutCastENSD_16StoreWithoutCastEEEviT_T0_T2_T3_T4_T5_)
        /*0104*/ 	.word	0x00000000


	//----- nvinfo : EIATTR_REGCOUNT
	.align		4
.L_81:
        /*0108*/ 	.byte	0x04, 0x2f
        /*010a*/ 	.short	(.L_83 - .L_82)
	.align		4
.L_82:
        /*010c*/ 	.word	index@(_ZN2at6native18elementwise_kernelILi128ELi2EZNS0_22gpu_kernel_impl_nocastIZZZNS0_66_GLOBAL__N__a0cfb035_28_ActivationHardswishKernel_cu_9e10b42f_292516hardswish_kernelERNS_14TensorIteratorEENKUlvE_clEvENKUlvE0_clEvEUlfE_EEvRNS_18TensorIteratorBaseERKT_EUliE_EEviT1_)
        /*0110*/ 	.word	0x00000012


	//----- nvinfo : EIATTR_FRAME_SIZE
	.align		4
.L_83:
        /*0114*/ 	.byte	0x04, 0x11
        /*0116*/ 	.short	(.L_85 - .L_84)
	.align		4
.L_84:
        /*0118*/ 	.word	index@(_ZN2at6native18elementwise_kernelILi128ELi2EZNS0_22gpu_kernel_impl_nocastIZZZNS0_66_GLOBAL__N__a0cfb035_28_ActivationHardswishKernel_cu_9e10b42f_292516hardswish_kernelERNS_14TensorIteratorEENKUlvE_clEvENKUlvE0_clEvEUlfE_EEvRNS_18TensorIteratorBaseERKT_EUliE_EEviT1_)
        /*011c*/ 	.word	0x00000000


	//----- nvinfo : EIATTR_REGCOUNT
	.align		4
.L_85:
        /*0120*/ 	.byte	0x04, 0x2f
        /*0122*/ 	.short	(.L_87 - .L_86)
	.align		4
.L_86:
        /*0124*/ 	.word	index@(_ZN2at6native27unrolled_elementwise_kernelIZZZNS0_66_GLOBAL__N__a0cfb035_28_ActivationHardswishKernel_cu_9e10b42f_292516hardswish_kernelERNS_14TensorIteratorEENKUlvE_clEvENKUlvE0_clEvEUlfE_St5arrayIPcLm2EELi4E23TrivialOffsetCalculatorILi1EjESC_NS0_6memory12LoadWithCastILi1EEENSD_13StoreWithCastILi1EEEEEviT_T0_T2_T3_T4_T5_)
        /*0128*/ 	.word	0x0000001d


	//----- nvinfo : EIATTR_FRAME_SIZE
	.align		4
.L_87:
        /*012c*/ 	.byte	0x04, 0x11
        /*012e*/ 	.short	(.L_89 - .L_88)
	.align		4
.L_88:
        /*0130*/ 	.word	index@(_ZN2at6native27unrolled_elementwise_kernelIZZZNS0_66_GLOBAL__N__a0cfb035_28_ActivationHardswishKernel_cu_9e10b42f_292516hardswish_kernelERNS_14TensorIteratorEENKUlvE_clEvENKUlvE0_clEvEUlfE_St5arrayIPcLm2EELi4E23TrivialOffsetCalculatorILi1EjESC_NS0_6memory12LoadWithCastILi1EEENSD_13StoreWithCastILi1EEEEEviT_T0_T2_T3_T4_T5_)
        /*0134*/ 	.word	0x00000000


	//----- nvinfo : EIATTR_REGCOUNT
	.align		4
.L_89:
        /*0138*/ 	.byte	0x04, 0x2f
        /*013a*/ 	.short	(.L_91 - .L_90)
	.align		4
.L_90:
        /*013c*/ 	.word	index@(_ZN2at6native18elementwise_kernelILi128ELi4EZNS0_15gpu_kernel_implIZZZNS0_66_GLOBAL__N__a0cfb035_28_ActivationHardswishKernel_cu_9e10b42f_292516hardswish_kernelERNS_14TensorIteratorEENKUlvE_clEvENKUlvE0_clEvEUlfE_EEvRNS_18TensorIteratorBaseERKT_EUliE_EEviT1_)
        /*0140*/ 	.word	0x0000001a


	//----- nvinfo : EIATTR_FRAME_SIZE
	.align		4
.L_91:
        /*0144*/ 	.byte	0x04, 0x11
        /*0146*/ 	.short	(.L_93 - .L_92)
	.align		4
.L_92:
        /*0148*/ 	.word	index@(_ZN2at6native18elementwise_kernelILi128ELi4EZNS0_15gpu_kernel_implIZZZNS0_66_GLOBAL__N__a0cfb035_28_ActivationHardswishKernel_cu_9e10b42f_292516hardswish_kernelERNS_14TensorIteratorEENKUlvE_clEvENKUlvE0_clEvEUlfE_EEvRNS_18TensorIteratorBaseERKT_EUliE_EEviT1_)
        /*014c*/ 	.word	0x00000000


	//----- nvinfo : EIATTR_REGCOUNT
	.align		4
.L_93:
        /*0150*/ 	.byte	0x04, 0x2f
        /*0152*/ 	.short	(.L_95 - .L_94)
	.align		4
.L_94:
        /*0154*/ 	.word	index@(_ZN2at6native29vectorized_elementwise_kernelILi8EZZZNS0_66_GLOBAL__N__a0cfb035_28_ActivationHardswishKernel_cu_9e10b42f_292516hardswish_kernelERNS_14TensorIteratorEENKUlvE_clEvENKUlvE1_clEvEUlN3c104HalfEE_St5arrayIPcLm2EEEEviT0_T1_)
        /*0158*/ 	.word	0x0000001e


	//----- nvinfo : EIATTR_FRAME_SIZE
	.align		4
.L_95:
        /*015c*/ 	.byte	0x04, 0x11
        /*015e*/ 	.short	(.L_97 - .L_96)
	.align		4
.L_96:
        /*0160*/ 	.word	index@(_ZN2at6native29vectorized_elementwise_kernelILi8EZZZNS0_66_GLOBAL__N__a0cfb035_28_ActivationHardswishKernel_cu_9e10b42f_292516hardswish_kernelERNS_14TensorIteratorEENKUlvE_clEvENKUlvE1_clEvEUlN3c104HalfEE_St5arrayIPcLm2EEEEviT0_T1_)
        /*0164*/ 	.word	0x00000000


	//----- nvinfo : EIATTR_REGCOUNT
	.align		4
.L_97:
        /*0168*/ 	.byte	0x04, 0x2f
        /*016a*/ 	.short	(.L_99 - .L_98)
	.align		4
.L_98:
        /*016c*/ 	.word	index@(_ZN2at6native29vectorized_elementwise_kernelILi4EZZZNS0_66_GLOBAL__N__a0cfb035_28_ActivationHardswishKernel_cu_9e10b42f_292516hardswish_kernelERNS_14TensorIteratorEENKUlvE_clEvENKUlvE1_clEvEUlN3c104HalfEE_St5arrayIPcLm2EEEEviT0_T1_)
        /*0170*/ 	.word	0x0000001e


	//----- nvinfo : EIATTR_FRAME_SIZE
	.align		4
.L_99:
        /*0174*/ 	.byte	0x04, 0x11
        /*0176*/ 	.short	(.L_101 - .L_100)
	.align		4
.L_100:
        /*0178*/ 	.word	index@(_ZN2at6native29vectorized_elementwise_kernelILi4EZZZNS0_66_GLOBAL__N__a0cfb035_28_ActivationHardswishKernel_cu_9e10b42f_292516hardswish_kernelERNS_14TensorIteratorEENKUlvE_clEvENKUlvE1_clEvEUlN3c104HalfEE_St5arrayIPcLm2EEEEviT0_T1_)
        /*017c*/ 	.word	0x00000000


	//----- nvinfo : EIATTR_REGCOUNT
	.align		4
.L_101:
        /*0180*/ 	.byte	0x04, 0x2f
        /*0182*/ 	.short	(.L_103 - .L_102)
	.align		4
.L_102:
        /*0184*/ 	.word	index@(_ZN2at6native29vectorized_elementwise_kernelILi2EZZZNS0_66_GLOBAL__N__a0cfb035_28_ActivationHardswishKernel_cu_9e10b42f_292516hardswish_kernelERNS_14TensorIteratorEENKUlvE_clEvENKUlvE1_clEvEUlN3c104HalfEE_St5arrayIPcLm2EEEEviT0_T1_)
        /*0188*/ 	.word	0x0000001e


	//----- nvinfo : EIATTR_FRAME_SIZE
	.align		4
.L_103:
        /*018c*/ 	.byte	0x04, 0x11
        /*018e*/ 	.short	(.L_105 - .L_104)
	.align		4
.L_104:
        /*0190*/ 	.word	index@(_ZN2at6native29vectorized_elementwise_kernelILi2EZZZNS0_66_GLOBAL__N__a0cfb035_28_ActivationHardswishKernel_cu_9e10b42f_292516hardswish_kernelERNS_14TensorIteratorEENKUlvE_clEvENKUlvE1_clEvEUlN3c104HalfEE_St5arrayIPcLm2EEEEviT0_T1_)
        /*0194*/ 	.word	0x00000000


	//----- nvinfo : EIATTR_REGCOUNT
	.align		4
.L_105:
        /*0198*/ 	.byte	0x04, 0x2f
        /*019a*/ 	.short	(.L_107 - .L_106)
	.align		4
.L_106:
        /*019c*/ 	.word	index@(_ZN2at6native27unrolled_elementwise_kernelIZZZNS0_66_GLOBAL__N__a0cfb035_28_ActivationHardswishKernel_cu_9e10b42f_292516hardswish_kernelERNS_14TensorIteratorEENKUlvE_clEvENKUlvE1_clEvEUlN3c104HalfEE_St5arrayIPcLm2EELi4E23TrivialOffsetCalculatorILi1EjESE_NS0_6memory15LoadWithoutCastENSF_16StoreWithoutCastEEEviT_T0_T2_T3_T4_T5_)
        /*01a0*/ 	.word	0x00000018


	//----- nvinfo : EIATTR_FRAME_SIZE
	.align		4
.L_107:
        /*01a4*/ 	.byte	0x04, 0x11
        /*01a6*/ 	.short	(.L_109 - .L_108)
	.align		4
.L_108:
        /*01a8*/ 	.word	index@(_ZN2at6native27unrolled_elementwise_kernelIZZZNS0_66_GLOBAL__N__a0cfb035_28_ActivationHardswishKernel_cu_9e10b42f_292516hardswish_kernelERNS_14TensorIteratorEENKUlvE_clEvENKUlvE1_clEvEUlN3c104HalfEE_St5arrayIPcLm2EELi4E23TrivialOffsetCalculatorILi1EjESE_NS0_6memory15LoadWithoutCastENSF_16StoreWithoutCastEEEviT_T0_T2_T3_T4_T5_)
        /*01ac*/ 	.word	0x00000000


	//----- nvinfo : EIATTR_REGCOUNT
	.align		4
.L_109:
        /*01b0*/ 	.byte	0x04, 0x2f
        /*01b2*/ 	.short	(.L_111 - .L_110)
	.align		4
.L_110:
        /*01b4*/ 	.word	index@(_ZN2at6native18elementwise_kernelILi128ELi4EZNS0_22gpu_kernel_impl_nocastIZZZNS0_66_GLOBAL__N__a0cfb035_28_ActivationHardswishKernel_cu_9e10b42f_292516hardswish_kernelERNS_14TensorIteratorEENKUlvE_clEvENKUlvE1_clEvEUlN3c104HalfEE_EEvRNS_18TensorIteratorBaseERKT_EUliE_EEviT1_)
        /*01b8*/ 	.word	0x00000012


	//----- nvinfo : EIATTR_FRAME_SIZE
	.align		4
.L_111:
        /*01bc*/ 	.byte	0x04, 0x11
        /*01be*/ 	.short	(.L_113 - .L_112)
	.align		4
.L_112:
        /*01c0*/ 	.word	index@(_ZN2at6native18elementwise_kernelILi128ELi4EZNS0_22gpu_kernel_impl_nocastIZZZNS0_66_GLOBAL__N__a0cfb035_28_ActivationHardswishKernel_cu_9e10b42f_292516hardswish_kernelERNS_14TensorIteratorEENKUlvE_clEvENKUlvE1_clEvEUlN3c104HalfEE_EEvRNS_18TensorIteratorBaseERKT_EUliE_EEviT1_)
        /*01c4*/ 	.word	0x00000000


	//----- nvinfo : EIATTR_REGCOUNT
	.align		4
.L_113:
        /*01c8*/ 	.byte	0x04, 0x2f
        /*01ca*/ 	.short	(.L_115 - .L_114)
	.align		4
.L_114:
        /*01cc*/ 	.word	index@(_ZN2at6native27unrolled_elementwise_kernelIZZZNS0_66_GLOBAL__N__a0cfb035_28_ActivationHardswishKernel_cu_9e10b42f_292516hardswish_kernelERNS_14TensorIteratorEENKUlvE_clEvENKUlvE1_clEvEUlN3c104HalfEE_St5arrayIPcLm2EELi4E23TrivialOffsetCalculatorILi1EjESE_NS0_6memory12LoadWithCastILi1EEENSF_13StoreWithCastILi1EEEEEviT_T0_T2_T3_T4_T5_)
        /*01d0*/ 	.word	0x0000001c


	//----- nvinfo : EIATTR_FRAME_SIZE
	.align		4
.L_115:
        /*01d4*/ 	.byte	0x04, 0x11
        /*01d6*/ 	.short	(.L_117 - .L_116)
	.align		4
.L_116:
        /*01d8*/ 	.word	index@(_ZN2at6native27unrolled_elementwise_kernelIZZZNS0_66_GLOBAL__N__a0cfb035_28_ActivationHardswishKernel_cu_9e10b42f_292516hardswish_kernelERNS_14TensorIteratorEENKUlvE_clEvENKUlvE1_clEvEUlN3c104HalfEE_St5arrayIPcLm2EELi4E23TrivialOffsetCalculatorILi1EjESE_NS0_6memory12LoadWithCastILi1EEENSF_13StoreWithCastILi1EEEEEviT_T0_T2_T3_T4_T5_)
        /*01dc*/ 	.word	0x00000000


	//----- nvinfo : EIATTR_REGCOUNT
	.align		4
.L_117:
        /*01e0*/ 	.byte	0x04, 0x2f
        /*01e2*/ 	.short	(.L_119 - .L_118)
	.align		4
.L_118:
        /*01e4*/ 	.word	index@(_ZN2at6native18elementwise_kernelILi128ELi4EZNS0_15gpu_kernel_implIZZZNS0_66_GLOBAL__N__a0cfb035_28_ActivationHardswishKernel_cu_9e10b42f_292516hardswish_kernelERNS_14TensorIteratorEENKUlvE_clEvENKUlvE1_clEvEUlN3c104HalfEE_EEvRNS_18TensorIteratorBaseERKT_EUliE_EEviT1_)
        /*01e8*/ 	.word	0x0000001a


	//----- nvinfo : EIATTR_FRAME_SIZE
	.align		4
.L_119:
        /*01ec*/ 	.byte	0x04, 0x11
        /*01ee*/ 	.short	(.L_121 - .L_120)
	.align		4
.L_120:
        /*01f0*/ 	.word	index@(_ZN2at6native18elementwise_kernelILi128ELi4EZNS0_15gpu_kernel_implIZZZNS0_66_GLOBAL__N__a0cfb035_28_ActivationHardswishKernel_cu_9e10b42f_292516hardswish_kernelERNS_14TensorIteratorEENKUlvE_clEvENKUlvE1_clEvEUlN3c104HalfEE_EEvRNS_18TensorIteratorBaseERKT_EUliE_EEviT1_)
        /*01f4*/ 	.word	0x00000000


	//----- nvinfo : EIATTR_REGCOUNT
	.align		4
.L_121:
        /*01f8*/ 	.byte	0x04, 0x2f
        /*01fa*/ 	.short	(.L_123 - .L_122)
	.align		4
.L_122:
        /*01fc*/ 	.word	index@(_ZN2at6native29vectorized_elementwise_kernelILi8EZZZNS0_66_GLOBAL__N__a0cfb035_28_ActivationHardswishKernel_cu_9e10b42f_292516hardswish_kernelERNS_14TensorIteratorEENKUlvE_clEvENKUlvE2_clEvEUlN3c108BFloat16EE_St5arrayIPcLm2EEEEviT0_T1_)
        /*0200*/ 	.word	0x0000001e


	//----- nvinfo : EIATTR_FRAME_SIZE
	.align		4
.L_123:
        /*0204*/ 	.byte	0x04, 0x11
        /*0206*/ 	.short	(.L_125 - .L_124)
	.align		4
.L_124:
        /*0208*/ 	.word	index@(_ZN2at6native29vectorized_elementwise_kernelILi8EZZZNS0_66_GLOBAL__N__a0cfb035_28_ActivationHardswishKernel_cu_9e10b42f_292516hardswish_kernelERNS_14TensorIteratorEENKUlvE_clEvENKUlvE2_clEvEUlN3c108BFloat16EE_St5arrayIPcLm2EEEEviT0_T1_)
        /*020c*/ 	.word	0x00000000


	//----- nvinfo : EIATTR_REGCOUNT
	.align		4
.L_125:
        /*0210*/ 	.byte	0x04, 0x2f
        /*0212*/ 	.short	(.L_127 - .L_126)
	.align		4
.L_126:
        /*0214*/ 	.word	index@(_ZN2at6native29vectorized_elementwise_kernelILi4EZZZNS0_66_GLOBAL__N__a0cfb035_28_ActivationHardswishKernel_cu_9e10b42f_292516hardswish_kernelERNS_14TensorIteratorEENKUlvE_clEvENKUlvE2_clEvEUlN3c108BFloat16EE_St5arrayIPcLm2EEEEviT0_T1_)
        /*0218*/ 	.word	0x0000001e


	//----- nvinfo : EIATTR_FRAME_SIZE
	.align		4
.L_127:
        /*021c*/ 	.byte	0x04, 0x11
        /*021e*/ 	.short	(.L_129 - .L_128)
	.align		4
.L_128:
        /*0220*/ 	.word	index@(_ZN2at6native29vectorized_elementwise_kernelILi4EZZZNS0_66_GLOBAL__N__a0cfb035_28_ActivationHardswishKernel_cu_9e10b42f_292516hardswish_kernelERNS_14TensorIteratorEENKUlvE_clEvENKUlvE2_clEvEUlN3c108BFloat16EE_St5arrayIPcLm2EEEEviT0_T1_)
        /*0224*/ 	.word	0x00000000


	//----- nvinfo : EIATTR_REGCOUNT
	.align		4
.L_129:
        /*0228*/ 	.byte	0x04, 0x2f
        /*022a*/ 	.short	(.L_131 - .L_130)
	.align		4
.L_130:
        /*022c*/ 	.word	index@(_ZN2at6native29vectorized_elementwise_kernelILi2EZZZNS0_66_GLOBAL__N__a0cfb035_28_ActivationHardswishKernel_cu_9e10b42f_292516hardswish_kernelERNS_14TensorIteratorEENKUlvE_clEvENKUlvE2_clEvEUlN3c108BFloat16EE_St5arrayIPcLm2EEEEviT0_T1_)
        /*0230*/ 	.word	0x0000001e


	//----- nvinfo : EIATTR_FRAME_SIZE
	.align		4
.L_131:
        /*0234*/ 	.byte	0x04, 0x11
        /*0236*/ 	.short	(.L_133 - .L_132)
	.align		4
.L_132:
        /*0238*/ 	.word	index@(_ZN2at6native29vectorized_elementwise_kernelILi2EZZZNS0_66_GLOBAL__N__a0cfb035_28_ActivationHardswishKernel_cu_9e10b42f_292516hardswish_kernelERNS_14TensorIteratorEENKUlvE_clEvENKUlvE2_clEvEUlN3c108BFloat16EE_St5arrayIPcLm2EEEEviT0_T1_)
        /*023c*/ 	.word	0x00000000


	//----- nvinfo : EIATTR_REGCOUNT
	.align		4
.L_133:
        /*0240*/ 	.byte	0x04, 0x2f
        /*0242*/ 	.short	(.L_135 - .L_134)
	.align		4
.L_134:
        /*0244*/ 	.word	index@(_ZN2at6native27unrolled_elementwise_kernelIZZZNS0_66_GLOBAL__N__a0cfb035_28_ActivationHardswishKernel_cu_9e10b42f_292516hardswish_kernelERNS_14TensorIteratorEENKUlvE_clEvENKUlvE2_clEvEUlN3c108BFloat16EE_St5arrayIPcLm2EELi4E23TrivialOffsetCalculatorILi1EjESE_NS0_6memory15LoadWithoutCastENSF_16StoreWithoutCastEEEviT_T0_T2_T3_T4_T5_)
        /*0248*/ 	.word	0x00000018


	//----- nvinfo : EIATTR_FRAME_SIZE
	.align		4
.L_135:
        /*024c*/ 	.byte	0x04, 0x11
        /*024e*/ 	.short	(.L_137 - .L_136)
	.align		4
.L_136:
        /*0250*/ 	.word	index@(_ZN2at6native27unrolled_elementwise_kernelIZZZNS0_66_GLOBAL__N__a0cfb035_28_ActivationHardswishKernel_cu_9e10b42f_292516hardswish_kernelERNS_14TensorIteratorEENKUlvE_clEvENKUlvE2_clEvEUlN3c108BFloat16EE_St5arrayIPcLm2EELi4E23TrivialOffsetCalculatorILi1EjESE_NS0_6memory15LoadWithoutCastENSF_16StoreWithoutCastEEEviT_T0_T2_T3_T4_T5_)
        /*0254*/ 	.word	0x00000000


	//----- nvinfo : EIATTR_REGCOUNT
	.align		4
.L_137:
        /*0258*/ 	.byte	0x04, 0x2f
        /*025a*/ 	.short	(.L_139 - .L_138)
	.align		4
.L_138:
        /*025c*/ 	.word	index@(_ZN2at6native18elementwise_kernelILi128ELi4EZNS0_22gpu_kernel_impl_nocastIZZZNS0_66_GLOBAL__N__a0cfb035_28_ActivationHardswishKernel_cu_9e10b42f_292516hardswish_kernelERNS_14TensorIteratorEENKUlvE_clEvENKUlvE2_clEvEUlN3c108BFloat16EE_EEvRNS_18TensorIteratorBaseERKT_EUliE_EEviT1_)
        /*0260*/ 	.word	0x00000012


	//----- nvinfo : EIATTR_FRAME_SIZE
	.align		4
.L_139:
        /*0264*/ 	.byte	0x04, 0x11
        /*0266*/ 	.short	(.L_141 - .L_140)
	.align		4
.L_140:
        /*0268*/ 	.word	index@(_ZN2at6native18elementwise_kernelILi128ELi4EZNS0_22gpu_kernel_impl_nocastIZZZNS0_66_GLOBAL__N__a0cfb035_28_ActivationHardswishKernel_cu_9e10b42f_292516hardswish_kernelERNS_14TensorIteratorEENKUlvE_clEvENKUlvE2_clEvEUlN3c108BFloat16EE_EEvRNS_18TensorIteratorBaseERKT_EUliE_EEviT1_)
        /*026c*/ 	.word	0x00000000


	//----- nvinfo : EIATTR_REGCOUNT
	.align		4
.L_141:
        /*0270*/ 	.byte	0x04, 0x2f
        /*0272*/ 	.short	(.L_143 - .L_142)
	.align		4
.L_142:
        /*0274*/ 	.word	index@(_ZN2at6native27unrolled_elementwise_kernelIZZZNS0_66_GLOBAL__N__a0cfb035_28_ActivationHardswishKernel_cu_9e10b42f_292516hardswish_kernelERNS_14TensorIteratorEENKUlvE_clEvENKUlvE2_clEvEUlN3c108BFloat16EE_St5arrayIPcLm2EELi4E23TrivialOffsetCalculatorILi1EjESE_NS0_6memory12LoadWithCastILi1EEENSF_13StoreWithCastILi1EEEEEviT_T0_T2_T3_T4_T5_)
        /*0278*/ 	.word	0x0000001c


	//----- nvinfo : EIATTR_FRAME_SIZE
	.align		4
.L_143:
        /*027c*/ 	.byte	0x04, 0x11
        /*027e*/ 	.short	(.L_145 - .L_144)
	.align		4
.L_144:
        /*0280*/ 	.word	index@(_ZN2at6native27unrolled_elementwise_kernelIZZZNS0_66_GLOBAL__N__a0cfb035_28_ActivationHardswishKernel_cu_9e10b42f_292516hardswish_kernelERNS_14TensorIteratorEENKUlvE_clEvENKUlvE2_clEvEUlN3c108BFloat16EE_St5arrayIPcLm2EELi4E23TrivialOffsetCalculatorILi1EjESE_NS0_6memory12LoadWithCastILi1EEENSF_13StoreWithCastILi1EEEEEviT_T0_T2_T3_T4_T5_)
        /*0284*/ 	.word	0x00000000


	//----- nvinfo : EIATTR_REGCOUNT
	.align		4
.L_145:
        /*0288*/ 	.byte	0x04, 0x2f
        /*028a*/ 	.short	(.L_147 - .L_146)
	.align		4
.L_146:
        /*028c*/ 	.word	index@(_ZN2at6native18elementwise_kernelILi128ELi4EZNS0_15gpu_kernel_implIZZZNS0_66_GLOBAL__N__a0cfb035_28_ActivationHardswishKernel_cu_9e10b42f_292516hardswish_kernelERNS_14TensorIteratorEENKUlvE_clEvENKUlvE2_clEvEUlN3c108BFloat16EE_EEvRNS_18TensorIteratorBaseERKT_EUliE_EEviT1_)
        /*0290*/ 	.word	0x0000001a


	//----- nvinfo : EIATTR_FRAME_SIZE
	.align		4
.L_147:
        /*0294*/ 	.byte	0x04, 0x11
        /*0296*/ 	.short	(.L_149 - .L_148)
	.align		4
.L_148:
        /*0298*/ 	.word	index@(_ZN2at6native18elementwise_kernelILi128ELi4EZNS0_15gpu_kernel_implIZZZNS0_66_GLOBAL__N__a0cfb035_28_ActivationHardswishKernel_cu_9e10b42f_292516hardswish_kernelERNS_14TensorIteratorEENKUlvE_clEvENKUlvE2_clEvEUlN3c108BFloat16EE_EEvRNS_18TensorIteratorBaseERKT_EUliE_EEviT1_)
        /*029c*/ 	.word	0x00000000


	//----- nvinfo : EIATTR_REGCOUNT
	.align		4
.L_149:
        /*02a0*/ 	.byte	0x04, 0x2f
        /*02a2*/ 	.short	(.L_151 - .L_150)
	.align		4
.L_150:
        /*02a4*/ 	.word	index@(_ZN2at6native29vectorized_elementwise_kernelILi8EZZZNS0_66_GLOBAL__N__a0cfb035_28_ActivationHardswishKernel_cu_9e10b42f_292525hardswish_backward_kernelERNS_14TensorIteratorEENKUlvE_clEvENKUlvE_clEvEUlddE_St5arrayIPcLm3EEEEviT0_T1_)
        /*02a8*/ 	.word	0x00000040


	//----- nvinfo : EIATTR_FRAME_SIZE
	.align		4
.L_151:
        /*02ac*/ 	.byte	0x04, 0x11
        /*02ae*/ 	.short	(.L_153 - .L_152)
	.align		4
.L_152:
        /*02b0*/ 	.word	index@($__internal_6_$__cuda_sm20_div_rn_f64_full)
        /*02b4*/ 	.word	0x00000000


	//----- nvinfo : EIATTR_FRAME_SIZE
	.align		4
.L_153:
        /*02b8*/ 	.byte	0x04, 0x11
        /*02ba*/ 	.short	(.L_155 - .L_154)
	.align		4
.L_154:
        /*02bc*/ 	.word	index@(_ZN2at6native29vectorized_elementwise_kernelILi8EZZZNS0_66_GLOBAL__N__a0cfb035_28_ActivationHardswishKernel_cu_9e10b42f_292525hardswish_backward_kernelERNS_14TensorIteratorEENKUlvE_clEvENKUlvE_clEvEUlddE_St5arrayIPcLm3EEEEviT0_T1_)
        /*02c0*/ 	.word	0x00000000


	//----- nvinfo : EIATTR_REGCOUNT
	.align		4
.L_155:
        /*02c4*/ 	.byte	0x04, 0x2f
        /*02c6*/ 	.short	(.L_157 - .L_156)
	.align		4
.L_156:
        /*02c8*/ 	.word	index@(_ZN2at6native29vectorized_elementwise_kernelILi4EZZZNS0_66_GLOBAL__N__a0cfb035_28_ActivationHardswishKernel_cu_9e10b42f_292525hardswish_backward_kernelERNS_14TensorIteratorEENKUlvE_clEvENKUlvE_clEvEUlddE_St5arrayIPcLm3EEEEviT0_T1_)
        /*02cc*/ 	.word	0x00000040


	//----- nvinfo : EIATTR_FRAME_SIZE
	.align		4
.L_157:
        /*02d0*/ 	.byte	0x04, 0x11
        /*02d2*/ 	.short	(.L_159 - .L_158)
	.align		4
.L_158:
        /*02d4*/ 	.word	index@($__internal_5_$__cuda_sm20_div_rn_f64_full)
        /*02d8*/ 	.word	0x00000000


	//----- nvinfo : EIATTR_FRAME_SIZE
	.align		4
.L_159:
        /*02dc*/ 	.byte	0x04, 0x11
        /*02de*/ 	.short	(.L_161 - .L_160)
	.align		4
.L_160:
        /*02e0*/ 	.word	index@(_ZN2at6native29vectorized_elementwise_kernelILi4EZZZNS0_66_GLOBAL__N__a0cfb035_28_ActivationHardswishKernel_cu_9e10b42f_292525hardswish_backward_kernelERNS_14TensorIteratorEENKUlvE_clEvENKUlvE_clEvEUlddE_St5arrayIPcLm3EEEEviT0_T1_)
        /*02e4*/ 	.word	0x00000000


	//----- nvinfo : EIATTR_REGCOUNT
	.align		4
.L_161:
        /*02e8*/ 	.byte	0x04, 0x2f
        /*02ea*/ 	.short	(.L_163 - .L_162)
	.align		4
.L_162:
        /*02ec*/ 	.word	index@(_ZN2at6native29vectorized_elementwise_kernelILi2EZZZNS0_66_GLOBAL__N__a0cfb035_28_ActivationHardswishKernel_cu_9e10b42f_292525hardswish_backward_kernelERNS_14TensorIteratorEENKUlvE_clEvENKUlvE_clEvEUlddE_St5arrayIPcLm3EEEEviT0_T1_)
        /*02f0*/ 	.word	0x00000040


	//----- nvinfo : EIATTR_FRAME_SIZE
	.align		4
.L_163:
        /*02f4*/ 	.byte	0x04, 0x11
        /*02f6*/ 	.short	(.L_165 - .L_164)
	.align		4
.L_164:
        /*02f8*/ 	.word	index@($__internal_4_$__cuda_sm20_div_rn_f64_full)
        /*02fc*/ 	.word	0x00000000


	//----- nvinfo : EIATTR_FRAME_SIZE
	.align		4
.L_165:
        /*0300*/ 	.byte	0x04, 0x11
        /*0302*/ 	.short	(.L_167 - .L_166)
	.align		4
.L_166:
        /*0304*/ 	.word	index@(_ZN2at6native29vectorized_elementwise_kernelILi2EZZZNS0_66_GLOBAL__N__a0cfb035_28_ActivationHardswishKernel_cu_9e10b42f_292525hardswish_backward_kernelERNS_14TensorIteratorEENKUlvE_clEvENKUlvE_clEvEUlddE_St5arrayIPcLm3EEEEviT0_T1_)
        /*0308*/ 	.word	0x00000000


	//----- nvinfo : EIATTR_REGCOUNT
	.align		4
.L_167:
        /*030c*/ 	.byte	0x04, 0x2f
        /*030e*/ 	.short	(.L_169 - .L_168)
	.align		4
.L_168:
        /*0310*/ 	.word	index@(_ZN2at6native27unrolled_elementwise_kernelIZZZNS0_66_GLOBAL__N__a0cfb035_28_ActivationHardswishKernel_cu_9e10b42f_292525hardswish_backward_kernelERNS_14TensorIteratorEENKUlvE_clEvENKUlvE_clEvEUlddE_St5arrayIPcLm3EELi4E23TrivialOffsetCalculatorILi2EjESB_ILi1EjENS0_6memory15LoadWithoutCastENSE_16StoreWithoutCastEEEviT_T0_T2_T3_T4_T5_)
        /*0314*/ 	.word	0x0000002a


	//----- nvinfo : EIATTR_FRAME_SIZE
	.align		4
.L_169:
        /*0318*/ 	.byte	0x04, 0x11
        /*031a*/ 	.short	(.L_171 - .L_170)
	.align		4
.L_170:
        /*031c*/ 	.word	index@($__internal_3_$__cuda_sm20_div_rn_f64_full)
        /*0320*/ 	.word	0x00000000


	//----- nvinfo : EIATTR_FRAME_SIZE
	.align		4
.L_171:
        /*0324*/ 	.byte	0x04, 0x11
        /*0326*/ 	.short	(.L_173 - .L_172)
	.align		4
.L_172:
        /*0328*/ 	.word	index@(_ZN2at6native27unrolled_elementwise_kernelIZZZNS0_66_GLOBAL__N__a0cfb035_28_ActivationHardswishKernel_cu_9e10b42f_292525hardswish_backward_kernelERNS_14TensorIteratorEENKUlvE_clEvENKUlvE_clEvEUlddE_St5arrayIPcLm3EELi4E23TrivialOffsetCalculatorILi2EjESB_ILi1EjENS0_6memory15LoadWithoutCastENSE_16StoreWithoutCastEEEviT_T0_T2_T3_T4_T5_)
        /*032c*/ 	.word	0x00000000


	//----- nvinfo : EIATTR_REGCOUNT
	.align		4
.L_173:
        /*0330*/ 	.byte	0x04, 0x2f
        /*0332*/ 	.short	(.L_175 - .L_174)
	.align		4
.L_174:
        /*0334*/ 	.word	index@(_ZN2at6native18elementwise_kernelILi128ELi2EZNS0_22gpu_kernel_impl_nocastIZZZNS0_66_GLOBAL__N__a0cfb035_28_ActivationHardswishKernel_cu_9e10b42f_292525hardswish_backward_kernelERNS_14TensorIteratorEENKUlvE_clEvENKUlvE_clEvEUlddE_EEvRNS_18TensorIteratorBaseERKT_EUliE_EEviT1_)
        /*0338*/ 	.word	0x0000001f


	//----- nvinfo : EIATTR_FRAME_SIZE
	.align		4
.L_175:
        /*033c*/ 	.byte	0x04, 0x11
        /*033e*/ 	.short	(.L_177 - .L_176)
	.align		4
.L_176:
        /*0340*/ 	.word	index@($__internal_2_$__cuda_sm20_div_rn_f64_full)
        /*0344*/ 	.word	0x00000000


	//----- nvinfo : EIATTR_FRAME_SIZE
	.align		4
.L_177:
        /*0348*/ 	.byte	0x04, 0x11
        /*034a*/ 	.short	(.L_179 - .L_178)
	.align		4
.L_178:
        /*034c*/ 	.word	index@(_ZN2at6native18elementwise_kernelILi128ELi2EZNS0_22gpu_kernel_impl_nocastIZZZNS0_66_GLOBAL__N__a0cfb035_28_ActivationHardswishKernel_cu_9e10b42f_292525hardswish_backward_kernelERNS_14TensorIteratorEENKUlvE_clEvENKUlvE_clEvEUlddE_EEvRNS_18TensorIteratorBaseERKT_EUliE_EEviT1_)
        /*0350*/ 	.word	0x00000000


	//----- nvinfo : EIATTR_REGCOUNT
	.align		4
.L_179:
        /*0354*/ 	.byte	0x04, 0x2f
        /*0356*/ 	.short	(.L_181 - .L_180)
	.align		4
.L_180:
        /*0358*/ 	.word	index@(_ZN2at6native27unrolled_elementwise_kernelIZZZNS0_66_GLOBAL__N__a0cfb035_28_ActivationHardswishKernel_cu_9e10b42f_292525hardswish_backward_kernelERNS_14TensorIteratorEENKUlvE_clEvENKUlvE_clEvEUlddE_St5arrayIPcLm3EELi4E23TrivialOffsetCalculatorILi2EjESB_ILi1EjENS0_6memory12LoadWithCastILi2EEENSE_13StoreWithCastILi1EEEEEviT_T0_T2_T3_T4_T5_)
        /*035c*/ 	.word	0x00000028


	//----- nvinfo : EIATTR_FRAME_SIZE
	.align		4
.L_181:
        /*0360*/ 	.byte	0x04, 0x11
        /*0362*/ 	.short	(.L_183 - .L_182)
	.align		4
.L_182:
        /*0364*/ 	.word	index@($__internal_1_$__cuda_sm20_div_rn_f64_full)
        /*0368*/ 	.word	0x00000000


	//----- nvinfo : EIATTR_FRAME_SIZE
	.align		4
.L_183:
        /*036c*/ 	.byte	0x04, 0x11
        /*036e*/ 	.short	(.L_185 - .L_184)
	.align		4
.L_184:
        /*0370*/ 	.word	index@(_ZN2at6native27unrolled_elementwise_kernelIZZZNS0_66_GLOBAL__N__a0cfb035_28_ActivationHardswishKernel_cu_9e10b42f_292525hardswish_backward_kernelERNS_14TensorIteratorEENKUlvE_clEvENKUlvE_clEvEUlddE_St5arrayIPcLm3EELi4E23TrivialOffsetCalculatorILi2EjESB_ILi1EjENS0_6memory12LoadWithCastILi2EEENSE_13StoreWithCastILi1EEEEEviT_T0_T2_T3_T4_T5_)
        /*0374*/ 	.word	0x00000000


	//----- nvinfo : EIATTR_REGCOUNT
	.align		4
.L_185:
        /*0378*/ 	.byte	0x04, 0x2f
        /*037a*/ 	.short	(.L_187 - .L_186)
	.align		4
.L_186:
        /*037c*/ 	.word	index@(_ZN2at6native18elementwise_kernelILi128ELi4EZNS0_15gpu_kernel_implIZZZNS0_66_GLOBAL__N__a0cfb035_28_ActivationHardswishKernel_cu_9e10b42f_292525hardswish_backward_kernelERNS_14TensorIteratorEENKUlvE_clEvENKUlvE_clEvEUlddE_EEvRNS_18TensorIteratorBaseERKT_EUliE_EEviT1_)
        /*0380*/ 	.word	0x00000022


	//----- nvinfo : EIATTR_FRAME_SIZE
	.align		4
.L_187:
        /*0384*/ 	.byte	0x04, 0x11
        /*0386*/ 	.short	(.L_189 - .L_188)
	.align		4
.L_188:
        /*0388*/ 	.word	index@($__internal_0_$__cuda_sm20_div_rn_f64_full)
        /*038c*/ 	.word	0x00000000


	//----- nvinfo : EIATTR_FRAME_SIZE
	.align		4
.L_189:
        /*0390*/ 	.byte	0x04, 0x11
        /*0392*/ 	.short	(.L_191 - .L_190)
	.align		4
.L_190:
        /*0394*/ 	.word	index@(_ZN2at6native18elementwise_kernelILi128ELi4EZNS0_15gpu_kernel_implIZZZNS0_66_GLOBAL__N__a0cfb035_28_ActivationHardswishKernel_cu_9e10b42f_292525hardswish_backward_kernelERNS_14TensorIteratorEENKUlvE_clEvENKUlvE_clEvEUlddE_EEvRNS_18TensorIteratorBaseERKT_EUliE_EEviT1_)
        /*0398*/ 	.word	0x00000000


	//----- nvinfo : EIATTR_REGCOUNT
	.align		4
.L_191:
        /*039c*/ 	.byte	0x04, 0x2f
        /*039e*/ 	.short	(.L_193 - .L_192)
	.align		4
.L_192:
        /*03a0*/ 	.word	index@(_ZN2at6native29vectorized_elementwise_kernelILi8EZZZNS0_66_GLOBAL__N__a0cfb035_28_ActivationHardswishKernel_cu_9e10b42f_292525hardswish_backward_kernelERNS_14TensorIteratorEENKUlvE_clEvENKUlvE0_clEvEUlffE_St5arrayIPcLm3EEEEviT0_T1_)
        /*03a4*/ 	.word	0x00000020


	//----- nvinfo : EIATTR_FRAME_SIZE
	.align		4
.L_193:
        /*03a8*/ 	.byte	0x04, 0x11
        /*03aa*/ 	.short	(.L_195 - .L_194)
	.align		4
.L_194:
        /*03ac*/ 	.word	index@(_ZN2at6native29vectorized_elementwise_kernelILi8EZZZNS0_66_GLOBAL__N__a0cfb035_28_ActivationHardswishKernel_cu_9e10b42f_292525hardswish_backward_kernelERNS_14TensorIteratorEENKUlvE_clEvENKUlvE0_clEvEUlffE_St5arrayIPcLm3EEEEviT0_T1_)
        /*03b0*/ 	.word	0x00000000


	//----- nvinfo : EIATTR_REGCOUNT
	.align		4
.L_195:
        /*03b4*/ 	.byte	0x04, 0x2f
        /*03b6*/ 	.short	(.L_197 - .L_196)
	.align		4
.L_196:
        /*03b8*/ 	.word	index@(_ZN2at6native29vectorized_elementwise_kernelILi4EZZZNS0_66_GLOBAL__N__a0cfb035_28_ActivationHardswishKernel_cu_9e10b42f_292525hardswish_backward_kernelERNS_14TensorIteratorEENKUlvE_clEvENKUlvE0_clEvEUlffE_St5arrayIPcLm3EEEEviT0_T1_)
        /*03bc*/ 	.word	0x00000020


	//----- nvinfo : EIATTR_FRAME_SIZE
	.align		4
.L_197:
        /*03c0*/ 	.byte	0x04, 0x11
        /*03c2*/ 	.short	(.L_199 - .L_198)
	.align		4
.L_198:
        /*03c4*/ 	.word	index@(_ZN2at6native29vectorized_elementwise_kernelILi4EZZZNS0_66_GLOBAL__N__a0cfb035_28_ActivationHardswishKernel_cu_9e10b42f_292525hardswish_backward_kernelERNS_14TensorIteratorEENKUlvE_clEvENKUlvE0_clEvEUlffE_St5arrayIPcLm3EEEEviT0_T1_)
        /*03c8*/ 	.word	0x00000000


	//----- nvinfo : EIATTR_REGCOUNT
	.align		4
.L_199:
        /*03cc*/ 	.byte	0x04, 0x2f
        /*03ce*/ 	.short	(.L_201 - .L_200)
	.align		4
.L_200:
        /*03d0*/ 	.word	index@(_ZN2at6native29vectorized_elementwise_kernelILi2EZZZNS0_66_GLOBAL__N__a0cfb035_28_ActivationHardswishKernel_cu_9e10b42f_292525hardswish_backward_kernelERNS_14TensorIteratorEENKUlvE_clEvENKUlvE0_clEvEUlffE_St5arrayIPcLm3EEEEviT0_T1_)
        /*03d4*/ 	.word	0x00000020


	//----- nvinfo : EIATTR_FRAME_SIZE
	.align		4
.L_201:
        /*03d8*/ 	.byte	0x04, 0x11
        /*03da*/ 	.short	(.L_203 - .L_202)
	.align		4
.L_202:
        /*03dc*/ 	.word	index@(_ZN2at6native29vectorized_elementwise_kernelILi2EZZZNS0_66_GLOBAL__N__a0cfb035_28_ActivationHardswishKernel_cu_9e10b42f_292525hardswish_backward_kernelERNS_14TensorIteratorEENKUlvE_clEvENKUlvE0_clEvEUlffE_St5arrayIPcLm3EEEEviT0_T1_)
        /*03e0*/ 	.word	0x00000000


	//----- nvinfo : EIATTR_REGCOUNT
	.align		4
.L_203:
        /*03e4*/ 	.byte	0x04, 0x2f
        /*03e6*/ 	.short	(.L_205 - .L_204)
	.align		4
.L_204:
        /*03e8*/ 	.word	index@(_ZN2at6native27unrolled_elementwise_kernelIZZZNS0_66_GLOBAL__N__a0cfb035_28_ActivationHardswishKernel_cu_9e10b42f_292525hardswish_backward_kernelERNS_14TensorIteratorEENKUlvE_clEvENKUlvE0_clEvEUlffE_St5arrayIPcLm3EELi4E23TrivialOffsetCalculatorILi2EjESB_ILi1EjENS0_6memory15LoadWithoutCastENSE_16StoreWithoutCastEEEviT_T0_T2_T3_T4_T5_)
        /*03ec*/ 	.word	0x0000001c


	//----- nvinfo : EIATTR_FRAME_SIZE
	.align		4
.L_205:
        /*03f0*/ 	.byte	0x04, 0x11
        /*03f2*/ 	.short	(.L_207 - .L_206)
	.align		4
.L_206:
        /*03f4*/ 	.word	index@(_ZN2at6native27unrolled_elementwise_kernelIZZZNS0_66_GLOBAL__N__a0cfb035_28_ActivationHardswishKernel_cu_9e10b42f_292525hardswish_backward_kernelERNS_14TensorIteratorEENKUlvE_clEvENKUlvE0_clEvEUlffE_St5arrayIPcLm3EELi4E23TrivialOffsetCalculatorILi2EjESB_ILi1EjENS0_6memory15LoadWithoutCastENSE_16StoreWithoutCastEEEviT_T0_T2_T3_T4_T5_)
        /*03f8*/ 	.word	0x00000000


	//----- nvinfo : EIATTR_REGCOUNT
	.align		4
.L_207:
        /*03fc*/ 	.byte	0x04, 0x2f
        /*03fe*/ 	.short	(.L_209 - .L_208)
	.align		4
.L_208:
        /*0400*/ 	.word	index@(_ZN2at6native18elementwise_kernelILi128ELi2EZNS0_22gpu_kernel_impl_nocastIZZZNS0_66_GLOBAL__N__a0cfb035_28_ActivationHardswishKernel_cu_9e10b42f_292525hardswish_backward_kernelERNS_14TensorIteratorEENKUlvE_clEvENKUlvE0_clEvEUlffE_EEvRNS_18TensorIteratorBaseERKT_EUliE_EEviT1_)
        /*0404*/ 	.word	0x00000012


	//----- nvinfo : EIATTR_FRAME_SIZE
	.align		4
.L_209:
        /*0408*/ 	.byte	0x04, 0x11
        /*040a*/ 	.short	(.L_211 - .L_210)
	.align		4
.L_210:
        /*040c*/ 	.word	index@(_ZN2at6native18elementwise_kernelILi128ELi2EZNS0_22gpu_kernel_impl_nocastIZZZNS0_66_GLOBAL__N__a0cfb035_28_ActivationHardswishKernel_cu_9e10b42f_292525hardswish_backward_kernelERNS_14TensorIteratorEENKUlvE_clEvENKUlvE0_clEvEUlffE_EEvRNS_18TensorIteratorBaseERKT_EUliE_EEviT1_)
        /*0410*/ 	.word	0x00000000


	//----- nvinfo : EIATTR_REGCOUNT
	.align		4
.L_211:
        /*0414*/ 	.byte	0x04, 0x2f
        /*0416*/ 	.short	(.L_213 - .L_212)
	.align		4
.L_212:
        /*0418*/ 	.word	index@(_ZN2at6native27unrolled_elementwise_kernelIZZZNS0_66_GLOBAL__N__a0cfb035_28_ActivationHardswishKernel_cu_9e10b42f_292525hardswish_backward_kernelERNS_14TensorIteratorEENKUlvE_clEvENKUlvE0_clEvEUlffE_St5arrayIPcLm3EELi4E23TrivialOffsetCalculatorILi2EjESB_ILi1EjENS0_6memory12LoadWithCastILi2EEENSE_13StoreWithCastILi1EEEEEviT_T0_T2_T3_T4_T5_)
        /*041c*/ 	.word	0x00000020


	//----- nvinfo : EIATTR_FRAME_SIZE
	.align		4
.L_213:
        /*0420*/ 	.byte	0x04, 0x11
        /*0422*/ 	.short	(.L_215 - .L_214)
	.align		4
.L_214:
        /*0424*/ 	.word	index@(_ZN2at6native27unrolled_elementwise_kernelIZZZNS0_66_GLOBAL__N__a0cfb035_28_ActivationHardswishKernel_cu_9e10b42f_292525hardswish_backward_kernelERNS_14TensorIteratorEENKUlvE_clEvENKUlvE0_clEvEUlffE_St5arrayIPcLm3EELi4E23TrivialOffsetCalculatorILi2EjESB_ILi1EjENS0_6memory12LoadWithCastILi2EEENSE_13StoreWithCastILi1EEEEEviT_T0_T2_T3_T4_T5_)
        /*0428*/ 	.word	0x00000000


	//----- nvinfo : EIATTR_REGCOUNT
	.align		4
.L_215:
        /*042c*/ 	.byte	0x04, 0x2f
        /*042e*/ 	.short	(.L_217 - .L_216)
	.align		4
.L_216:
        /*0430*/ 	.word	index@(_ZN2at6native18elementwise_kernelILi128ELi4EZNS0_15gpu_kernel_implIZZZNS0_66_GLOBAL__N__a0cfb035_28_ActivationHardswishKernel_cu_9e10b42f_292525hardswish_backward_kernelERNS_14TensorIteratorEENKUlvE_clEvENKUlvE0_clEvEUlffE_EEvRNS_18TensorIteratorBaseERKT_EUliE_EEviT1_)
        /*0434*/ 	.word	0x0000001a


	//----- nvinfo : EIATTR_FRAME_SIZE
	.align		4
.L_217:
        /*0438*/ 	.byte	0x04, 0x11
        /*043a*/ 	.short	(.L_219 - .L_218)
	.align		4
.L_218:
        /*043c*/ 	.word	index@(_ZN2at6native18elementwise_kernelILi128ELi4EZNS0_15gpu_kernel_implIZZZNS0_66_GLOBAL__N__a0cfb035_28_ActivationHardswishKernel_cu_9e10b42f_292525hardswish_backward_kernelERNS_14TensorIteratorEENKUlvE_clEvENKUlvE0_clEvEUlffE_EEvRNS_18TensorIteratorBaseERKT_EUliE_EEviT1_)
        /*0440*/ 	.word	0x00000000


	//----- nvinfo : EIATTR_REGCOUNT
	.align		4
.L_219:
        /*0444*/ 	.byte	0x04, 0x2f
        /*0446*/ 	.short	(.L_221 - .L_220)
	.align		4
.L_220:
        /*0448*/ 	.word	index@(_ZN2at6native29vectorized_elementwise_kernelILi8EZZZNS0_66_GLOBAL__N__a0cfb035_28_ActivationHardswishKernel_cu_9e10b42f_292525hardswish_backward_kernelERNS_14TensorIteratorEENKUlvE_clEvENKUlvE1_clEvEUlN3c104HalfES8_E_St5arrayIPcLm3EEEEviT0_T1_)
        /*044c*/ 	.word	0x0000001e


	//----- nvinfo : EIATTR_FRAME_SIZE
	.align		4
.L_221:
        /*0450*/ 	.byte	0x04, 0x11
        /*0452*/ 	.short	(.L_223 - .L_222)
	.align		4
.L_222:
        /*0454*/ 	.word	index@(_ZN2at6native29vectorized_elementwise_kernelILi8EZZZNS0_66_GLOBAL__N__a0cfb035_28_ActivationHardswishKernel_cu_9e10b42f_292525hardswish_backward_kernelERNS_14TensorIteratorEENKUlvE_clEvENKUlvE1_clEvEUlN3c104HalfES8_E_St5arrayIPcLm3EEEEviT0_T1_)
        /*0458*/ 	.word	0x00000000


	//----- nvinfo : EIATTR_REGCOUNT
	.align		4
.L_223:
        /*045c*/ 	.byte	0x04, 0x2f
        /*045e*/ 	.short	(.L_225 - .L_224)
	.align		4
.L_224:
        /*0460*/ 	.word	index@(_ZN2at6native29vectorized_elementwise_kernelILi4EZZZNS0_66_GLOBAL__N__a0cfb035_28_ActivationHardswishKernel_cu_9e10b42f_292525hardswish_backward_kernelERNS_14TensorIteratorEENKUlvE_clEvENKUlvE1_clEvEUlN3c104HalfES8_E_St5arrayIPcLm3EEEEviT0_T1_)
        /*0464*/ 	.word	0x0000001e


	//----- nvinfo : EIATTR_FRAME_SIZE
	.align		4
.L_225:
        /*0468*/ 	.byte	0x04, 0x11
        /*046a*/ 	.short	(.L_227 - .L_226)
	.align		4
.L_226:
        /*046c*/ 	.word	index@(_ZN2at6native29vectorized_elementwise_kernelILi4EZZZNS0_66_GLOBAL__N__a0cfb035_28_ActivationHardswishKernel_cu_9e10b42f_292525hardswish_backward_kernelERNS_14TensorIteratorEENKUlvE_clEvENKUlvE1_clEvEUlN3c104HalfES8_E_St5arrayIPcLm3EEEEviT0_T1_)
        /*0470*/ 	.word	0x00000000


	//----- nvinfo : EIATTR_REGCOUNT
	.align		4
.L_227:
        /*0474*/ 	.byte	0x04, 0x2f
        /*0476*/ 	.short	(.L_229 - .L_228)
	.align		4
.L_228:
        /*0478*/ 	.word	index@(_ZN2at6native29vectorized_elementwise_kernelILi2EZZZNS0_66_GLOBAL__N__a0cfb035_28_ActivationHardswishKernel_cu_9e10b42f_292525hardswish_backward_kernelERNS_14TensorIteratorEENKUlvE_clEvENKUlvE1_clEvEUlN3c104HalfES8_E_St5arrayIPcLm3EEEEviT0_T1_)
        /*047c*/ 	.word	0x0000001e


	//----- nvinfo : EIATTR_FRAME_SIZE
	.align		4
.L_229:
        /*0480*/ 	.byte	0x04, 0x11
        /*0482*/ 	.short	(.L_231 - .L_230)
	.align		4
.L_230:
        /*0484*/ 	.word	index@(_ZN2at6native29vectorized_elementwise_kernelILi2EZZZNS0_66_GLOBAL__N__a0cfb035_28_ActivationHardswishKernel_cu_9e10b42f_292525hardswish_backward_kernelERNS_14TensorIteratorEENKUlvE_clEvENKUlvE1_clEvEUlN3c104HalfES8_E_St5arrayIPcLm3EEEEviT0_T1_)
        /*0488*/ 	.word	0x00000000


	//----- nvinfo : EIATTR_REGCOUNT
	.align		4
.L_231:
        /*048c*/ 	.byte	0x04, 0x2f
        /*048e*/ 	.short	(.L_233 - .L_232)
	.align		4
.L_232:
        /*0490*/ 	.word	index@(_ZN2at6native27unrolled_elementwise_kernelIZZZNS0_66_GLOBAL__N__a0cfb035_28_ActivationHardswishKernel_cu_9e10b42f_292525hardswish_backward_kernelERNS_14TensorIteratorEENKUlvE_clEvENKUlvE1_clEvEUlN3c104HalfES8_E_St5arrayIPcLm3EELi4E23TrivialOffsetCalculatorILi2EjESD_ILi1EjENS0_6memory15LoadWithoutCastENSG_16StoreWithoutCastEEEviT_T0_T2_T3_T4_T5_)
        /*0494*/ 	.word	0x0000001c


	//----- nvinfo : EIATTR_FRAME_SIZE
	.align		4
.L_233:
        /*0498*/ 	.byte	0x04, 0x11
        /*049a*/ 	.short	(.L_235 - .L_234)
	.align		4
.L_234:
        /*049c*/ 	.word	index@(_ZN2at6native27unrolled_elementwise_kernelIZZZNS0_66_GLOBAL__N__a0cfb035_28_ActivationHardswishKernel_cu_9e10b42f_292525hardswish_backward_kernelERNS_14TensorIteratorEENKUlvE_clEvENKUlvE1_clEvEUlN3c104HalfES8_E_St5arrayIPcLm3EELi4E23TrivialOffsetCalculatorILi2EjESD_ILi1EjENS0_6memory15LoadWithoutCastENSG_16StoreWithoutCastEEEviT_T0_T2_T3_T4_T5_)
        /*04a0*/ 	.word	0x00000000


	//----- nvinfo : EIATTR_REGCOUNT
	.align		4
.L_235:
        /*04a4*/ 	.byte	0x04, 0x2f
        /*04a6*/ 	.short	(.L_237 - .L_236)
	.align		4
.L_236:
        /*04a8*/ 	.word	index@(_ZN2at6native18elementwise_kernelILi128ELi4EZNS0_22gpu_kernel_impl_nocastIZZZNS0_66_GLOBAL__N__a0cfb035_28_ActivationHardswishKernel_cu_9e10b42f_292525hardswish_backward_kernelERNS_14TensorIteratorEENKUlvE_clEvENKUlvE1_clEvEUlN3c104HalfES9_E_EEvRNS_18TensorIteratorBaseERKT_EUliE_EEviT1_)
        /*04ac*/ 	.word	0x00000012


	//----- nvinfo : EIATTR_FRAME_SIZE
	.align		4
.L_237:
        /*04b0*/ 	.byte	0x04, 0x11
        /*04b2*/ 	.short	(.L_239 - .L_238)
	.align		4
.L_238:
        /*04b4*/ 	.word	index@(_ZN2at6native18elementwise_kernelILi128ELi4EZNS0_22gpu_kernel_impl_nocastIZZZNS0_66_GLOBAL__N__a0cfb035_28_ActivationHardswishKernel_cu_9e10b42f_292525hardswish_backward_kernelERNS_14TensorIteratorEENKUlvE_clEvENKUlvE1_clEvEUlN3c104HalfES9_E_EEvRNS_18TensorIteratorBaseERKT_EUliE_EEviT1_)
        /*04b8*/ 	.word	0x00000000


	//----- nvinfo : EIATTR_REGCOUNT
	.align		4
.L_239:
        /*04bc*/ 	.byte	0x04, 0x2f
        /*04be*/ 	.short	(.L_241 - .L_240)
	.align		4
.L_240:
        /*04c0*/ 	.word	index@(_ZN2at6native27unrolled_elementwise_kernelIZZZNS0_66_GLOBAL__N__a0cfb035_28_ActivationHardswishKernel_cu_9e10b42f_292525hardswish_backward_kernelERNS_14TensorIteratorEENKUlvE_clEvENKUlvE1_clEvEUlN3c104HalfES8_E_St5arrayIPcLm3EELi4E23TrivialOffsetCalculatorILi2EjESD_ILi1EjENS0_6memory12LoadWithCastILi2EEENSG_13StoreWithCastILi1EEEEEviT_T0_T2_T3_T4_T5_)
        /*04c4*/ 	.word	0x0000001f


	//----- nvinfo : EIATTR_FRAME_SIZE
	.align		4
.L_241:
        /*04c8*/ 	.byte	0x04, 0x11
        /*04ca*/ 	.short	(.L_243 - .L_242)
	.align		4
.L_242:
        /*04cc*/ 	.word	index@(_ZN2at6native27unrolled_elementwise_kernelIZZZNS0_66_GLOBAL__N__a0cfb035_28_ActivationHardswishKernel_cu_9e10b42f_292525hardswish_backward_kernelERNS_14TensorIteratorEENKUlvE_clEvENKUlvE1_clEvEUlN3c104HalfES8_E_St5arrayIPcLm3EELi4E23TrivialOffsetCalculatorILi2EjESD_ILi1EjENS0_6memory12LoadWithCastILi2EEENSG_13StoreWithCastILi1EEEEEviT_T0_T2_T3_T4_T5_)
        /*04d0*/ 	.word	0x00000000


	//----- nvinfo : EIATTR_REGCOUNT
	.align		4
.L_243:
        /*04d4*/ 	.byte	0x04, 0x2f
        /*04d6*/ 	.short	(.L_245 - .L_244)
	.align		4
.L_244:
        /*04d8*/ 	.word	index@(_ZN2at6native18elementwise_kernelILi128ELi4EZNS0_15gpu_kernel_implIZZZNS0_66_GLOBAL__N__a0cfb035_28_ActivationHardswishKernel_cu_9e10b42f_292525hardswish_backward_kernelERNS_14TensorIteratorEENKUlvE_clEvENKUlvE1_clEvEUlN3c104HalfES9_E_EEvRNS_18TensorIteratorBaseERKT_EUliE_EEviT1_)
        /*04dc*/ 	.word	0x0000001a


	//----- nvinfo : EIATTR_FRAME_SIZE
	.align		4
.L_245:
        /*04e0*/ 	.byte	0x04, 0x11
        /*04e2*/ 	.short	(.L_247 - .L_246)
	.align		4
.L_246:
        /*04e4*/ 	.word	index@(_ZN2at6native18elementwise_kernelILi128ELi4EZNS0_15gpu_kernel_implIZZZNS0_66_GLOBAL__N__a0cfb035_28_ActivationHardswishKernel_cu_9e10b42f_292525hardswish_backward_kernelERNS_14TensorIteratorEENKUlvE_clEvENKUlvE1_clEvEUlN3c104HalfES9_E_EEvRNS_18TensorIteratorBaseERKT_EUliE_EEviT1_)
        /*04e8*/ 	.word	0x00000000


	//----- nvinfo : EIATTR_REGCOUNT
	.align		4
.L_247:
        /*04ec*/ 	.byte	0x04, 0x2f
        /*04ee*/ 	.short	(.L_249 - .L_248)
	.align		4
.L_248:
        /*04f0*/ 	.word	index@(_ZN2at6native29vectorized_elementwise_kernelILi8EZZZNS0_66_GLOBAL__N__a0cfb035_28_ActivationHardswishKernel_cu_9e10b42f_292525hardswish_backward_kernelERNS_14TensorIteratorEENKUlvE_clEvENKUlvE2_clEvEUlN3c108BFloat16ES8_E_St5arrayIPcLm3EEEEviT0_T1_)
        /*04f4*/ 	.word	0x0000001e


	//----- nvinfo : EIATTR_FRAME_SIZE
	.align		4
.L_249:
        /*04f8*/ 	.byte	0x04, 0x11
        /*04fa*/ 	.short	(.L_251 - .L_250)
	.align		4
.L_250:
        /*04fc*/ 	.word	index@(_ZN2at6native29vectorized_elementwise_kernelILi8EZZZNS0_66_GLOBAL__N__a0cfb035_28_ActivationHardswishKernel_cu_9e10b42f_292525hardswish_backward_kernelERNS_14TensorIteratorEENKUlvE_clEvENKUlvE2_clEvEUlN3c108BFloat16ES8_E_St5arrayIPcLm3EEEEviT0_T1_)
        /*0500*/ 	.word	0x00000000


	//----- nvinfo : EIATTR_REGCOUNT
	.align		4
.L_251:
        /*0504*/ 	.byte	0x04, 0x2f
        /*0506*/ 	.short	(.L_253 - .L_252)
	.align		4
.L_252:
        /*0508*/ 	.word	index@(_ZN2at6native29vectorized_elementwise_kernelILi4EZZZNS0_66_GLOBAL__N__a0cfb035_28_ActivationHardswishKernel_cu_9e10b42f_292525hardswish_backward_kernelERNS_14TensorIteratorEENKUlvE_clEvENKUlvE2_clEvEUlN3c108BFloat16ES8_E_St5arrayIPcLm3EEEEviT0_T1_)
        /*050c*/ 	.word	0x0000001e


	//----- nvinfo : EIATTR_FRAME_SIZE
	.align		4
.L_253:
        /*0510*/ 	.byte	0x04, 0x11
        /*0512*/ 	.short	(.L_255 - .L_254)
	.align		4
.L_254:
        /*0514*/ 	.word	index@(_ZN2at6native29vectorized_elementwise_kernelILi4EZZZNS0_66_GLOBAL__N__a0cfb035_28_ActivationHardswishKernel_cu_9e10b42f_292525hardswish_backward_kernelERNS_14TensorIteratorEENKUlvE_clEvENKUlvE2_clEvEUlN3c108BFloat16ES8_E_St5arrayIPcLm3EEEEviT0_T1_)
        /*0518*/ 	.word	0x00000000


	//----- nvinfo : EIATTR_REGCOUNT
	.align		4
.L_255:
        /*051c*/ 	.byte	0x04, 0x2f
        /*051e*/ 	.short	(.L_257 - .L_256)
	.align		4
.L_256:
        /*0520*/ 	.word	index@(_ZN2at6native29vectorized_elementwise_kernelILi2EZZZNS0_66_GLOBAL__N__a0cfb035_28_ActivationHardswishKernel_cu_9e10b42f_292525hardswish_backward_kernelERNS_14TensorIteratorEENKUlvE_clEvENKUlvE2_clEvEUlN3c108BFloat16ES8_E_St5arrayIPcLm3EEEEviT0_T1_)
        /*0524*/ 	.word	0x0000001e


	//----- nvinfo : EIATTR_FRAME_SIZE
	.align		4
.L_257:
        /*0528*/ 	.byte	0x04, 0x11
        /*052a*/ 	.short	(.L_259 - .L_258)
	.align		4
.L_258:
        /*052c*/ 	.word	index@(_ZN2at6native29vectorized_elementwise_kernelILi2EZZZNS0_66_GLOBAL__N__a0cfb035_28_ActivationHardswishKernel_cu_9e10b42f_292525hardswish_backward_kernelERNS_14TensorIteratorEENKUlvE_clEvENKUlvE2_clEvEUlN3c108BFloat16ES8_E_St5arrayIPcLm3EEEEviT0_T1_)
        /*0530*/ 	.word	0x00000000


	//----- nvinfo : EIATTR_REGCOUNT
	.align		4
.L_259:
        /*0534*/ 	.byte	0x04, 0x2f
        /*0536*/ 	.short	(.L_261 - .L_260)
	.align		4
.L_260:
        /*0538*/ 	.word	index@(_ZN2at6native27unrolled_elementwise_kernelIZZZNS0_66_GLOBAL__N__a0cfb035_28_ActivationHardswishKernel_cu_9e10b42f_292525hardswish_backward_kernelERNS_14TensorIteratorEENKUlvE_clEvENKUlvE2_clEvEUlN3c108BFloat16ES8_E_St5arrayIPcLm3EELi4E23TrivialOffsetCalculatorILi2EjESD_ILi1EjENS0_6memory15LoadWithoutCastENSG_16StoreWithoutCastEEEviT_T0_T2_T3_T4_T5_)
        /*053c*/ 	.word	0x0000001c


	//----- nvinfo : EIATTR_FRAME_SIZE
	.align		4
.L_261:
        /*0540*/ 	.byte	0x04, 0x11
        /*0542*/ 	.short	(.L_263 - .L_262)
	.align		4
.L_262:
        /*0544*/ 	.word	index@(_ZN2at6native27unrolled_elementwise_kernelIZZZNS0_66_GLOBAL__N__a0cfb035_28_ActivationHardswishKernel_cu_9e10b42f_292525hardswish_backward_kernelERNS_14TensorIteratorEENKUlvE_clEvENKUlvE2_clEvEUlN3c108BFloat16ES8_E_St5arrayIPcLm3EELi4E23TrivialOffsetCalculatorILi2EjESD_ILi1EjENS0_6memory15LoadWithoutCastENSG_16StoreWithoutCastEEEviT_T0_T2_T3_T4_T5_)
        /*0548*/ 	.word	0x00000000


	//----- nvinfo : EIATTR_REGCOUNT
	.align		4
.L_263:
        /*054c*/ 	.byte	0x04, 0x2f
        /*054e*/ 	.short	(.L_265 - .L_264)
	.align		4
.L_264:
        /*0550*/ 	.word	index@(_ZN2at6native18elementwise_kernelILi128ELi4EZNS0_22gpu_kernel_impl_nocastIZZZNS0_66_GLOBAL__N__a0cfb035_28_ActivationHardswishKernel_cu_9e10b42f_292525hardswish_backward_kernelERNS_14TensorIteratorEENKUlvE_clEvENKUlvE2_clEvEUlN3c108BFloat16ES9_E_EEvRNS_18TensorIteratorBaseERKT_EUliE_EEviT1_)
        /*0554*/ 	.word	0x00000012


	//----- nvinfo : EIATTR_FRAME_SIZE
	.align		4
.L_265:
        /*0558*/ 	.byte	0x04, 0x11
        /*055a*/ 	.short	(.L_267 - .L_266)
	.align		4
.L_266:
        /*055c*/ 	.word	index@(_ZN2at6native18elementwise_kernelILi128ELi4EZNS0_22gpu_kernel_impl_nocastIZZZNS0_66_GLOBAL__N__a0cfb035_28_ActivationHardswishKernel_cu_9e10b42f_292525hardswish_backward_kernelERNS_14TensorIteratorEENKUlvE_clEvENKUlvE2_clEvEUlN3c108BFloat16ES9_E_EEvRNS_18TensorIteratorBaseERKT_EUliE_EEviT1_)
        /*0560*/ 	.word	0x00000000


	//----- nvinfo : EIATTR_REGCOUNT
	.align		4
.L_267:
        /*0564*/ 	.byte	0x04, 0x2f
        /*0566*/ 	.short	(.L_269 - .L_268)
	.align		4
.L_268:
        /*0568*/ 	.word	index@(_ZN2at6native27unrolled_elementwise_kernelIZZZNS0_66_GLOBAL__N__a0cfb035_28_ActivationHardswishKernel_cu_9e10b42f_292525hardswish_backward_kernelERNS_14TensorIteratorEENKUlvE_clEvENKUlvE2_clEvEUlN3c108BFloat16ES8_E_St5arrayIPcLm3EELi4E23TrivialOffsetCalculatorILi2EjESD_ILi1EjENS0_6memory12LoadWithCastILi2EEENSG_13StoreWithCastILi1EEEEEviT_T0_T2_T3_T4_T5_)
        /*056c*/ 	.word	0x0000001f


	//----- nvinfo : EIATTR_FRAME_SIZE
	.align		4
.L_269:
        /*0570*/ 	.byte	0x04, 0x11
        /*0572*/ 	.short	(.L_271 - .L_270)
	.align		4
.L_270:
        /*0574*/ 	.word	index@(_ZN2at6native27unrolled_elementwise_kernelIZZZNS0_66_GLOBAL__N__a0cfb035_28_ActivationHardswishKernel_cu_9e10b42f_292525hardswish_backward_kernelERNS_14TensorIteratorEENKUlvE_clEvENKUlvE2_clEvEUlN3c108BFloat16ES8_E_St5arrayIPcLm3EELi4E23TrivialOffsetCalculatorILi2EjESD_ILi1EjENS0_6memory12LoadWithCastILi2EEENSG_13StoreWithCastILi1EEEEEviT_T0_T2_T3_T4_T5_)
        /*0578*/ 	.word	0x00000000


	//----- nvinfo : EIATTR_REGCOUNT
	.align		4
.L_271:
        /*057c*/ 	.byte	0x04, 0x2f
        /*057e*/ 	.short	(.L_273 - .L_272)
	.align		4
.L_272:
        /*0580*/ 	.word	index@(_ZN2at6native18elementwise_kernelILi128ELi4EZNS0_15gpu_kernel_implIZZZNS0_66_GLOBAL__N__a0cfb035_28_ActivationHardswishKernel_cu_9e10b42f_292525hardswish_backward_kernelERNS_14TensorIteratorEENKUlvE_clEvENKUlvE2_clEvEUlN3c108BFloat16ES9_E_EEvRNS_18TensorIteratorBaseERKT_EUliE_EEviT1_)
        /*0584*/ 	.word	0x0000001a


	//----- nvinfo : EIATTR_FRAME_SIZE
	.align		4
.L_273:
        /*0588*/ 	.byte	0x04, 0x11
        /*058a*/ 	.short	(.L_275 - .L_274)
	.align		4
.L_274:
        /*058c*/ 	.word	index@(_ZN2at6native18elementwise_kernelILi128ELi4EZNS0_15gpu_kernel_implIZZZNS0_66_GLOBAL__N__a0cfb035_28_ActivationHardswishKernel_cu_9e10b42f_292525hardswish_backward_kernelERNS_14TensorIteratorEENKUlvE_clEvENKUlvE2_clEvEUlN3c108BFloat16ES9_E_EEvRNS_18TensorIteratorBaseERKT_EUliE_EEviT1_)
        /*0590*/ 	.word	0x00000000


	//----- nvinfo : EIATTR_MIN_STACK_SIZE
	.align		4
.L_275:
        /*0594*/ 	.byte	0x04, 0x12
        /*0596*/ 	.short	(.L_277 - .L_276)
	.align		4
.L_276:
        /*0598*/ 	.word	index@(_ZN2at6native18elementwise_kernelILi128ELi4EZNS0_15gpu_kernel_implIZZZNS0_66_GLOBAL__N__a0cfb035_28_ActivationHardswishKernel_cu_9e10b42f_292525hardswish_backward_kernelERNS_14TensorIteratorEENKUlvE_clEvENKUlvE2_clEvEUlN3c108BFloat16ES9_E_EEvRNS_18TensorIteratorBaseERKT_EUliE_EEviT1_)
        /*059c*/ 	.word	0x00000000


	//----- nvinfo : EIATTR_MIN_STACK_SIZE
	.align		4
.L_277:
        /*05a0*/ 	.byte	0x04, 0x12
        /*05a2*/ 	.short	(.L_279 - .L_278)
	.align		4
.L_278:
        /*05a4*/ 	.word	index@(_ZN2at6native27unrolled_elementwise_kernelIZZZNS0_66_GLOBAL__N__a0cfb035_28_ActivationHardswishKernel_cu_9e10b42f_292525hardswish_backward_kernelERNS_14TensorIteratorEENKUlvE_clEvENKUlvE2_clEvEUlN3c108BFloat16ES8_E_St5arrayIPcLm3EELi4E23TrivialOffsetCalculatorILi2EjESD_ILi1EjENS0_6memory12LoadWithCastILi2EEENSG_13StoreWithCastILi1EEEEEviT_T0_T2_T3_T4_T5_)
        /*05a8*/ 	.word	0x00000000


	//----- nvinfo : EIATTR_MIN_STACK_SIZE
	.align		4
.L_279:
        /*05ac*/ 	.byte	0x04, 0x12
        /*05ae*/ 	.short	(.L_281 - .L_280)
	.align		4
.L_280:
        /*05b0*/ 	.word	index@(_ZN2at6native18elementwise_kernelILi128ELi4EZNS0_22gpu_kernel_impl_nocastIZZZNS0_66_GLOBAL__N__a0cfb035_28_ActivationHardswishKernel_cu_9e10b42f_292525hardswish_backward_kernelERNS_14TensorIteratorEENKUlvE_clEvENKUlvE2_clEvEUlN3c108BFloat16ES9_E_EEvRNS_18TensorIteratorBaseERKT_EUliE_EEviT1_)
        /*05b4*/ 	.word	0x00000000


	//----- nvinfo : EIATTR_MIN_STACK_SIZE
	.align		4
.L_281:
        /*05b8*/ 	.byte	0x04, 0x12
        /*05ba*/ 	.short	(.L_283 - .L_282)
	.align		4
.L_282:
        /*05bc*/ 	.word	index@(_ZN2at6native27unrolled_elementwise_kernelIZZZNS0_66_GLOBAL__N__a0cfb035_28_ActivationHardswishKernel_cu_9e10b42f_292525hardswish_backward_kernelERNS_14TensorIteratorEENKUlvE_clEvENKUlvE2_clEvEUlN3c108BFloat16ES8_E_St5arrayIPcLm3EELi4E23TrivialOffsetCalculatorILi2EjESD_ILi1EjENS0_6memory15LoadWithoutCastENSG_16StoreWithoutCastEEEviT_T0_T2_T3_T4_T5_)
        /*05c0*/ 	.word	0x00000000


	//----- nvinfo : EIATTR_MIN_STACK_SIZE
	.align		4
.L_283:
        /*05c4*/ 	.byte	0x04, 0x12
        /*05c6*/ 	.short	(.L_285 - .L_284)
	.align		4
.L_284:
        /*05c8*/ 	.word	index@(_ZN2at6native29vectorized_elementwise_kernelILi2EZZZNS0_66_GLOBAL__N__a0cfb035_28_ActivationHardswishKernel_cu_9e10b42f_292525hardswish_backward_kernelERNS_14TensorIteratorEENKUlvE_clEvENKUlvE2_clEvEUlN3c108BFloat16ES8_E_St5arrayIPcLm3EEEEviT0_T1_)
        /*05cc*/ 	.word	0x00000000


	//----- nvinfo : EIATTR_MIN_STACK_SIZE
	.align		4
.L_285:
        /*05d0*/ 	.byte	0x04, 0x12
        /*05d2*/ 	.short	(.L_287 - .L_286)
	.align		4
.L_286:
        /*05d4*/ 	.word	index@(_ZN2at6native29vectorized_elementwise_kernelILi4EZZZNS0_66_GLOBAL__N__a0cfb035_28_ActivationHardswishKernel_cu_9e10b42f_292525hardswish_backward_kernelERNS_14TensorIteratorEENKUlvE_clEvENKUlvE2_clEvEUlN3c108BFloat16ES8_E_St5arrayIPcLm3EEEEviT0_T1_)
        /*05d8*/ 	.word	0x00000000


	//----- nvinfo : EIATTR_MIN_STACK_SIZE
	.align		4
.L_287:
        /*05dc*/ 	.byte	0x04, 0x12
        /*05de*/ 	.short	(.L_289 - .L_288)
	.align		4
.L_288:
        /*05e0*/ 	.word	index@(_ZN2at6native29vectorized_elementwise_kernelILi8EZZZNS0_66_GLOBAL__N__a0cfb035_28_ActivationHardswishKernel_cu_9e10b42f_292525hardswish_backward_kernelERNS_14TensorIteratorEENKUlvE_clEvENKUlvE2_clEvEUlN3c108BFloat16ES8_E_St5arrayIPcLm3EEEEviT0_T1_)
        /*05e4*/ 	.word	0x00000000


	//----- nvinfo : EIATTR_MIN_STACK_SIZE
	.align		4
.L_289:
        /*05e8*/ 	.byte	0x04, 0x12
        /*05ea*/ 	.short	(.L_291 - .L_290)
	.align		4
.L_290:
        /*05ec*/ 	.word	index@(_ZN2at6native18elementwise_kernelILi128ELi4EZNS0_15gpu_kernel_implIZZZNS0_66_GLOBAL__N__a0cfb035_28_ActivationHardswishKernel_cu_9e10b42f_292525hardswish_backward_kernelERNS_14TensorIteratorEENKUlvE_clEvENKUlvE1_clEvEUlN3c104HalfES9_E_EEvRNS_18TensorIteratorBaseERKT_EUliE_EEviT1_)
        /*05f0*/ 	.word	0x00000000


	//----- nvinfo : EIATTR_MIN_STACK_SIZE
	.align		4
.L_291:
        /*05f4*/ 	.byte	0x04, 0x12
        /*05f6*/ 	.short	(.L_293 - .L_292)
	.align		4
.L_292:
        /*05f8*/ 	.word	index@(_ZN2at6native27unrolled_elementwise_kernelIZZZNS0_66_GLOBAL__N__a0cfb035_28_ActivationHardswishKernel_cu_9e10b42f_292525hardswish_backward_kernelERNS_14TensorIteratorEENKUlvE_clEvENKUlvE1_clEvEUlN3c104HalfES8_E_St5arrayIPcLm3EELi4E23TrivialOffsetCalculatorILi2EjESD_ILi1EjENS0_6memory12LoadWithCastILi2EEENSG_13StoreWithCastILi1EEEEEviT_T0_T2_T3_T4_T5_)
        /*05fc*/ 	.word	0x00000000


	//----- nvinfo : EIATTR_MIN_STACK_SIZE
	.align		4
.L_293:
        /*0600*/ 	.byte	0x04, 0x12
        /*0602*/ 	.short	(.L_295 - .L_294)
	.align		4
.L_294:
        /*0604*/ 	.word	index@(_ZN2at6native18elementwise_kernelILi128ELi4EZNS0_22gpu_kernel_impl_nocastIZZZNS0_66_GLOBAL__N__a0cfb035_28_ActivationHardswishKernel_cu_9e10b42f_292525hardswish_backward_kernelERNS_14TensorIteratorEENKUlvE_clEvENKUlvE1_clEvEUlN3c104HalfES9_E_EEvRNS_18TensorIteratorBaseERKT_EUliE_EEviT1_)
        /*0608*/ 	.word	0x00000000


	//----- nvinfo : EIATTR_MIN_STACK_SIZE
	.align		4
.L_295:
        /*060c*/ 	.byte	0x04, 0x12
        /*060e*/ 	.short	(.L_297 - .L_296)
	.align		4
.L_296:
        /*0610*/ 	.word	index@(_ZN2at6native27unrolled_elementwise_kernelIZZZNS0_66_GLOBAL__N__a0cfb035_28_ActivationHardswishKernel_cu_9e10b42f_292525hardswish_backward_kernelERNS_14TensorIteratorEENKUlvE_clEvENKUlvE1_clEvEUlN3c104HalfES8_E_St5arrayIPcLm3EELi4E23TrivialOffsetCalculatorILi2EjESD_ILi1EjENS0_6memory15LoadWithoutCastENSG_16StoreWithoutCastEEEviT_T0_T2_T3_T4_T5_)
        /*0614*/ 	.word	0x00000000


	//----- nvinfo : EIATTR_MIN_STACK_SIZE
	.align		4
.L_297:
        /*0618*/ 	.byte	0x04, 0x12
        /*061a*/ 	.short	(.L_299 - .L_298)
	.align		4
.L_298:
        /*061c*/ 	.word	index@(_ZN2at6native29vectorized_elementwise_kernelILi2EZZZNS0_66_GLOBAL__N__a0cfb035_28_ActivationHardswishKernel_cu_9e10b42f_292525hardswish_backward_kernelERNS_14TensorIteratorEENKUlvE_clEvENKUlvE1_clEvEUlN3c104HalfES8_E_St5arrayIPcLm3EEEEviT0_T1_)
        /*0620*/ 	.word	0x00000000


	//----- nvinfo : EIATTR_MIN_STACK_SIZE
	.align		4
.L_299:
        /*0624*/ 	.byte	0x04, 0x12
        /*0626*/ 	.short	(.L_301 - .L_300)
	.align		4
.L_300:
        /*0628*/ 	.word	index@(_ZN2at6native29vectorized_elementwise_kernelILi4EZZZNS0_66_GLOBAL__N__a0cfb035_28_ActivationHardswishKernel_cu_9e10b42f_292525hardswish_backward_kernelERNS_14TensorIteratorEENKUlvE_clEvENKUlvE1_clEvEUlN3c104HalfES8_E_St5arrayIPcLm3EEEEviT0_T1_)
        /*062c*/ 	.word	0x00000000


	//----- nvinfo : EIATTR_MIN_STACK_SIZE
	.align		4
.L_301:
        /*0630*/ 	.byte	0x04, 0x12
        /*0632*/ 	.short	(.L_303 - .L_302)
	.align		4
.L_302:
        /*0634*/ 	.word	index@(_ZN2at6native29vectorized_elementwise_kernelILi8EZZZNS0_66_GLOBAL__N__a0cfb035_28_ActivationHardswishKernel_cu_9e10b42f_292525hardswish_backward_kernelERNS_14TensorIteratorEENKUlvE_clEvENKUlvE1_clEvEUlN3c104HalfES8_E_St5arrayIPcLm3EEEEviT0_T1_)
        /*0638*/ 	.word	0x00000000


	//----- nvinfo : EIATTR_MIN_STACK_SIZE
	.align		4
.L_303:
        /*063c*/ 	.byte	0x04, 0x12
        /*063e*/ 	.short	(.L_305 - .L_304)
	.align		4
.L_304:
        /*0640*/ 	.word	index@(_ZN2at6native18elementwise_kernelILi128ELi4EZNS0_15gpu_kernel_implIZZZNS0_66_GLOBAL__N__a0cfb035_28_ActivationHardswishKernel_cu_9e10b42f_292525hardswish_backward_kernelERNS_14TensorIteratorEENKUlvE_clEvENKUlvE0_clEvEUlffE_EEvRNS_18TensorIteratorBaseERKT_EUliE_EEviT1_)
        /*0644*/ 	.word	0x00000000


	//----- nvinfo : EIATTR_MIN_STACK_SIZE
	.align		4
.L_305:
        /*0648*/ 	.byte	0x04, 0x12
        /*064a*/ 	.short	(.L_307 - .L_306)
	.align		4
.L_306:
        /*064c*/ 	.word	index@(_ZN2at6native27unrolled_elementwise_kernelIZZZNS0_66_GLOBAL__N__a0cfb035_28_ActivationHardswishKernel_cu_9e10b42f_292525hardswish_backward_kernelERNS_14TensorIteratorEENKUlvE_clEvENKUlvE0_clEvEUlffE_St5arrayIPcLm3EELi4E23TrivialOffsetCalculatorILi2EjESB_ILi1EjENS0_6memory12LoadWithCastILi2EEENSE_13StoreWithCastILi1EEEEEviT_T0_T2_T3_T4_T5_)
        /*0650*/ 	.word	0x00000000


	//----- nvinfo : EIATTR_MIN_STACK_SIZE
	.align		4
.L_307:
        /*0654*/ 	.byte	0x04, 0x12
        /*0656*/ 	.short	(.L_309 - .L_308)
	.align		4
.L_308:
        /*0658*/ 	.word	index@(_ZN2at6native18elementwise_kernelILi128ELi2EZNS0_22gpu_kernel_impl_nocastIZZZNS0_66_GLOBAL__N__a0cfb035_28_ActivationHardswishKernel_cu_9e10b42f_292525hardswish_backward_kernelERNS_14TensorIteratorEENKUlvE_clEvENKUlvE0_clEvEUlffE_EEvRNS_18TensorIteratorBaseERKT_EUliE_EEviT1_)
        /*065c*/ 	.word	0x00000000


	//----- nvinfo : EIATTR_MIN_STACK_SIZE
	.align		4
.L_309:
        /*0660*/ 	.byte	0x04, 0x12
        /*0662*/ 	.short	(.L_311 - .L_310)
	.align		4
.L_310:
        /*0664*/ 	.word	index@(_ZN2at6native27unrolled_elementwise_kernelIZZZNS0_66_GLOBAL__N__a0cfb035_28_ActivationHardswishKernel_cu_9e10b42f_292525hardswish_backward_kernelERNS_14TensorIteratorEENKUlvE_clEvENKUlvE0_clEvEUlffE_St5arrayIPcLm3EELi4E23TrivialOffsetCalculatorILi2EjESB_ILi1EjENS0_6memory15LoadWithoutCastENSE_16StoreWithoutCastEEEviT_T0_T2_T3_T4_T5_)
        /*0668*/ 	.word	0x00000000


	//----- nvinfo : EIATTR_MIN_STACK_SIZE
	.align		4
.L_311:
        /*066c*/ 	.byte	0x04, 0x12
        /*066e*/ 	.short	(.L_313 - .L_312)
	.align		4
.L_312:
        /*0670*/ 	.word	index@(_ZN2at6native29vectorized_elementwise_kernelILi2EZZZNS0_66_GLOBAL__N__a0cfb035_28_ActivationHardswishKernel_cu_9e10b42f_292525hardswish_backward_kernelERNS_14TensorIteratorEENKUlvE_clEvENKUlvE0_clEvEUlffE_St5arrayIPcLm3EEEEviT0_T1_)
        /*0674*/ 	.word	0x00000000


	//----- nvinfo : EIATTR_MIN_STACK_SIZE
	.align		4
.L_313:
        /*0678*/ 	.byte	0x04, 0x12
        /*067a*/ 	.short	(.L_315 - .L_314)
	.align		4
.L_314:
        /*067c*/ 	.word	index@(_ZN2at6native29vectorized_elementwise_kernelILi4EZZZNS0_66_GLOBAL__N__a0cfb035_28_ActivationHardswishKernel_cu_9e10b42f_292525hardswish_backward_kernelERNS_14TensorIteratorEENKUlvE_clEvENKUlvE0_clEvEUlffE_St5arrayIPcLm3EEEEviT0_T1_)
        /*0680*/ 	.word	0x00000000


	//----- nvinfo : EIATTR_MIN_STACK_SIZE
	.align		4
.L_315:
        /*0684*/ 	.byte	0x04, 0x12
        /*0686*/ 	.short	(.L_317 - .L_316)
	.align		4
.L_316:
        /*0688*/ 	.word	index@(_ZN2at6native29vectorized_elementwise_kernelILi8EZZZNS0_66_GLOBAL__N__a0cfb035_28_ActivationHardswishKernel_cu_9e10b42f_292525hardswish_backward_kernelERNS_14TensorIteratorEENKUlvE_clEvENKUlvE0_clEvEUlffE_St5arrayIPcLm3EEEEviT0_T1_)
        /*068c*/ 	.word	0x00000000


	//----- nvinfo : EIATTR_MIN_STACK_SIZE
	.align		4
.L_317:
        /*0690*/ 	.byte	0x04, 0x12
        /*0692*/ 	.short	(.L_319 - .L_318)
	.align		4
.L_318:
        /*0694*/ 	.word	index@(_ZN2at6native18elementwise_kernelILi128ELi4EZNS0_15gpu_kernel_implIZZZNS0_66_GLOBAL__N__a0cfb035_28_ActivationHardswishKernel_cu_9e10b42f_292525hardswish_backward_kernelERNS_14TensorIteratorEENKUlvE_clEvENKUlvE_clEvEUlddE_EEvRNS_18TensorIteratorBaseERKT_EUliE_EEviT1_)
        /*0698*/ 	.word	0x00000000


	//----- nvinfo : EIATTR_MIN_STACK_SIZE
	.align		4
.L_319:
        /*069c*/ 	.byte	0x04, 0x12
        /*069e*/ 	.short	(.L_321 - .L_320)
	.align		4
.L_320:
        /*06a0*/ 	.word	index@(_ZN2at6native27unrolled_elementwise_kernelIZZZNS0_66_GLOBAL__N__a0cfb035_28_ActivationHardswishKernel_cu_9e10b42f_292525hardswish_backward_kernelERNS_14TensorIteratorEENKUlvE_clEvENKUlvE_clEvEUlddE_St5arrayIPcLm3EELi4E23TrivialOffsetCalculatorILi2EjESB_ILi1EjENS0_6memory12LoadWithCastILi2EEENSE_13StoreWithCastILi1EEEEEviT_T0_T2_T3_T4_T5_)
        /*06a4*/ 	.word	0x00000000


	//----- nvinfo : EIATTR_MIN_STACK_SIZE
	.align		4
.L_321:
        /*06a8*/ 	.byte	0x04, 0x12
        /*06aa*/ 	.short	(.L_323 - .L_322)
	.align		4
.L_322:
        /*06ac*/ 	.word	index@(_ZN2at6native18elementwise_kernelILi128ELi2EZNS0_22gpu_kernel_impl_nocastIZZZNS0_66_GLOBAL__N__a0cfb035_28_ActivationHardswishKernel_cu_9e10b42f_292525hardswish_backward_kernelERNS_14TensorIteratorEENKUlvE_clEvENKUlvE_clEvEUlddE_EEvRNS_18TensorIteratorBaseERKT_EUliE_EEviT1_)
        /*06b0*/ 	.word	0x00000000


	//----- nvinfo : EIATTR_MIN_STACK_SIZE
	.align		4
.L_323:
        /*06b4*/ 	.byte	0x04, 0x12
        /*06b6*/ 	.short	(.L_325 - .L_324)
	.align		4
.L_324:
        /*06b8*/ 	.word	index@(_ZN2at6native27unrolled_elementwise_kernelIZZZNS0_66_GLOBAL__N__a0cfb035_28_ActivationHardswishKernel_cu_9e10b42f_292525hardswish_backward_kernelERNS_14TensorIteratorEENKUlvE_clEvENKUlvE_clEvEUlddE_St5arrayIPcLm3EELi4E23TrivialOffsetCalculatorILi2EjESB_ILi1EjENS0_6memory15LoadWithoutCastENSE_16StoreWithoutCastEEEviT_T0_T2_T3_T4_T5_)
        /*06bc*/ 	.word	0x00000000


	//----- nvinfo : EIATTR_MIN_STACK_SIZE
	.align		4
.L_325:
        /*06c0*/ 	.byte	0x04, 0x12
        /*06c2*/ 	.short	(.L_327 - .L_326)
	.align		4
.L_326:
        /*06c4*/ 	.word	index@(_ZN2at6native29vectorized_elementwise_kernelILi2EZZZNS0_66_GLOBAL__N__a0cfb035_28_ActivationHardswishKernel_cu_9e10b42f_292525hardswish_backward_kernelERNS_14TensorIteratorEENKUlvE_clEvENKUlvE_clEvEUlddE_St5arrayIPcLm3EEEEviT0_T1_)
        /*06c8*/ 	.word	0x00000000


	//----- nvinfo : EIATTR_MIN_STACK_SIZE
	.align		4
.L_327:
        /*06cc*/ 	.byte	0x04, 0x12
        /*06ce*/ 	.short	(.L_329 - .L_328)
	.align		4
.L_328:
        /*06d0*/ 	.word	index@(_ZN2at6native29vectorized_elementwise_kernelILi4EZZZNS0_66_GLOBAL__N__a0cfb035_28_ActivationHardswishKernel_cu_9e10b42f_292525hardswish_backward_kernelERNS_14TensorIteratorEENKUlvE_clEvENKUlvE_clEvEUlddE_St5arrayIPcLm3EEEEviT0_T1_)
        /*06d4*/ 	.word	0x00000000


	//----- nvinfo : EIATTR_MIN_STACK_SIZE
	.align		4
.L_329:
        /*06d8*/ 	.byte	0x04, 0x12
        /*06da*/ 	.short	(.L_331 - .L_330)
	.align		4
.L_330:
        /*06dc*/ 	.word	index@(_ZN2at6native29vectorized_elementwise_kernelILi8EZZZNS0_66_GLOBAL__N__a0cfb035_28_ActivationHardswishKernel_cu_9e10b42f_292525hardswish_backward_kernelERNS_14TensorIteratorEENKUlvE_clEvENKUlvE_clEvEUlddE_St5arrayIPcLm3EEEEviT0_T1_)
        /*06e0*/ 	.word	0x00000000


	//----- nvinfo : EIATTR_MIN_STACK_SIZE
	.align		4
.L_331:
        /*06e4*/ 	.byte	0x04, 0x12
        /*06e6*/ 	.short	(.L_333 - .L_332)
	.align		4
.L_332:
        /*06e8*/ 	.word	index@(_ZN2at6native18elementwise_kernelILi128ELi4EZNS0_15gpu_kernel_implIZZZNS0_66_GLOBAL__N__a0cfb035_28_ActivationHardswishKernel_cu_9e10b42f_292516hardswish_kernelERNS_14TensorIteratorEENKUlvE_clEvENKUlvE2_clEvEUlN3c108BFloat16EE_EEvRNS_18TensorIteratorBaseERKT_EUliE_EEviT1_)
        /*06ec*/ 	.word	0x00000000


	//----- nvinfo : EIATTR_MIN_STACK_SIZE
	.align		4
.L_333:
        /*06f0*/ 	.byte	0x04, 0x12
        /*06f2*/ 	.short	(.L_335 - .L_334)
	.align		4
.L_334:
        /*06f4*/ 	.word	index@(_ZN2at6native27unrolled_elementwise_kernelIZZZNS0_66_GLOBAL__N__a0cfb035_28_ActivationHardswishKernel_cu_9e10b42f_292516hardswish_kernelERNS_14TensorIteratorEENKUlvE_clEvENKUlvE2_clEvEUlN3c108BFloat16EE_St5arrayIPcLm2EELi4E23TrivialOffsetCalculatorILi1EjESE_NS0_6memory12LoadWithCastILi1EEENSF_13StoreWithCastILi1EEEEEviT_T0_T2_T3_T4_T5_)
        /*06f8*/ 	.word	0x00000000


	//----- nvinfo : EIATTR_MIN_STACK_SIZE
	.align		4
.L_335:
        /*06fc*/ 	.byte	0x04, 0x12
        /*06fe*/ 	.short	(.L_337 - .L_336)
	.align		4
.L_336:
        /*0700*/ 	.word	index@(_ZN2at6native18elementwise_kernelILi128ELi4EZNS0_22gpu_kernel_impl_nocastIZZZNS0_66_GLOBAL__N__a0cfb035_28_ActivationHardswishKernel_cu_9e10b42f_292516hardswish_kernelERNS_14TensorIteratorEENKUlvE_clEvENKUlvE2_clEvEUlN3c108BFloat16EE_EEvRNS_18TensorIteratorBaseERKT_EUliE_EEviT1_)
        /*0704*/ 	.word	0x00000000


	//----- nvinfo : EIATTR_MIN_STACK_SIZE
	.align		4
.L_337:
        /*0708*/ 	.byte	0x04, 0x12
        /*070a*/ 	.short	(.L_339 - .L_338)
	.align		4
.L_338:
        /*070c*/ 	.word	index@(_ZN2at6native27unrolled_elementwise_kernelIZZZNS0_66_GLOBAL__N__a0cfb035_28_ActivationHardswishKernel_cu_9e10b42f_292516hardswish_kernelERNS_14TensorIteratorEENKUlvE_clEvENKUlvE2_clEvEUlN3c108BFloat16EE_St5arrayIPcLm2EELi4E23TrivialOffsetCalculatorILi1EjESE_NS0_6memory15LoadWithoutCastENSF_16StoreWithoutCastEEEviT_T0_T2_T3_T4_T5_)
        /*0710*/ 	.word	0x00000000


	//----- nvinfo : EIATTR_MIN_STACK_SIZE
	.align		4
.L_339:
        /*0714*/ 	.byte	0x04, 0x12
        /*0716*/ 	.short	(.L_341 - .L_340)
	.align		4
.L_340:
        /*0718*/ 	.word	index@(_ZN2at6native29vectorized_elementwise_kernelILi2EZZZNS0_66_GLOBAL__N__a0cfb035_28_ActivationHardswishKernel_cu_9e10b42f_292516hardswish_kernelERNS_14TensorIteratorEENKUlvE_clEvENKUlvE2_clEvEUlN3c108BFloat16EE_St5arrayIPcLm2EEEEviT0_T1_)
        /*071c*/ 	.word	0x00000000


	//----- nvinfo : EIATTR_MIN_STACK_SIZE
	.align		4
.L_341:
        /*0720*/ 	.byte	0x04, 0x12
        /*0722*/ 	.short	(.L_343 - .L_342)
	.align		4
.L_342:
        /*0724*/ 	.word	index@(_ZN2at6native29vectorized_elementwise_kernelILi4EZZZNS0_66_GLOBAL__N__a0cfb035_28_ActivationHardswishKernel_cu_9e10b42f_292516hardswish_kernelERNS_14TensorIteratorEENKUlvE_clEvENKUlvE2_clEvEUlN3c108BFloat16EE_St5arrayIPcLm2EEEEviT0_T1_)
        /*0728*/ 	.word	0x00000000


	//----- nvinfo : EIATTR_MIN_STACK_SIZE
	.align		4
.L_343:
        /*072c*/ 	.byte	0x04, 0x12
        /*072e*/ 	.short	(.L_345 - .L_344)
	.align		4
.L_344:
        /*0730*/ 	.word	index@(_ZN2at6native29vectorized_elementwise_kernelILi8EZZZNS0_66_GLOBAL__N__a0cfb035_28_ActivationHardswishKernel_cu_9e10b42f_292516hardswish_kernelERNS_14TensorIteratorEENKUlvE_clEvENKUlvE2_clEvEUlN3c108BFloat16EE_St5arrayIPcLm2EEEEviT0_T1_)
        /*0734*/ 	.word	0x00000000


	//----- nvinfo : EIATTR_MIN_STACK_SIZE
	.align		4
.L_345:
        /*0738*/ 	.byte	0x04, 0x12
        /*073a*/ 	.short	(.L_347 - .L_346)
	.align		4
.L_346:
        /*073c*/ 	.word	index@(_ZN2at6native18elementwise_kernelILi128ELi4EZNS0_15gpu_kernel_implIZZZNS0_66_GLOBAL__N__a0cfb035_28_ActivationHardswishKernel_cu_9e10b42f_292516hardswish_kernelERNS_14TensorIteratorEENKUlvE_clEvENKUlvE1_clEvEUlN3c104HalfEE_EEvRNS_18TensorIteratorBaseERKT_EUliE_EEviT1_)
        /*0740*/ 	.word	0x00000000


	//----- nvinfo : EIATTR_MIN_STACK_SIZE
	.align		4
.L_347:
        /*0744*/ 	.byte	0x04, 0x12
        /*0746*/ 	.short	(.L_349 - .L_348)
	.align		4
.L_348:
        /*0748*/ 	.word	index@(_ZN2at6native27unrolled_elementwise_kernelIZZZNS0_66_GLOBAL__N__a0cfb035_28_ActivationHardswishKernel_cu_9e10b42f_292516hardswish_kernelERNS_14TensorIteratorEENKUlvE_clEvENKUlvE1_clEvEUlN3c104HalfEE_St5arrayIPcLm2EELi4E23TrivialOffsetCalculatorILi1EjESE_NS0_6memory12LoadWithCastILi1EEENSF_13StoreWithCastILi1EEEEEviT_T0_T2_T3_T4_T5_)
        /*074c*/ 	.word	0x00000000


	//----- nvinfo : EIATTR_MIN_STACK_SIZE
	.align		4
.L_349:
        /*0750*/ 	.byte	0x04, 0x12
        /*0752*/ 	.short	(.L_351 - .L_350)
	.align		4
.L_350:
        /*0754*/ 	.word	index@(_ZN2at6native18elementwise_kernelILi128ELi4EZNS0_22gpu_kernel_impl_nocastIZZZNS0_66_GLOBAL__N__a0cfb035_28_ActivationHardswishKernel_cu_9e10b42f_292516hardswish_kernelERNS_14TensorIteratorEENKUlvE_clEvENKUlvE1_clEvEUlN3c104HalfEE_EEvRNS_18TensorIteratorBaseERKT_EUliE_EEviT1_)
        /*0758*/ 	.word	0x00000000


	//----- nvinfo : EIATTR_MIN_STACK_SIZE
	.align		4
.L_351:
        /*075c*/ 	.byte	0x04, 0x12
        /*075e*/ 	.short	(.L_353 - .L_352)
	.align		4
.L_352:
        /*0760*/ 	.word	index@(_ZN2at6native27unrolled_elementwise_kernelIZZZNS0_66_GLOBAL__N__a0cfb035_28_ActivationHardswishKernel_cu_9e10b42f_292516hardswish_kernelERNS_14TensorIteratorEENKUlvE_clEvENKUlvE1_clEvEUlN3c104HalfEE_St5arrayIPcLm2EELi4E23TrivialOffsetCalculatorILi1EjESE_NS0_6memory15LoadWithoutCastENSF_16StoreWithoutCastEEEviT_T0_T2_T3_T4_T5_)
        /*0764*/ 	.word	0x00000000


	//----- nvinfo : EIATTR_MIN_STACK_SIZE
	.align		4
.L_353:
        /*0768*/ 	.byte	0x04, 0x12
        /*076a*/ 	.short	(.L_355 - .L_354)
	.align		4
.L_354:
        /*076c*/ 	.word	index@(_ZN2at6native29vectorized_elementwise_kernelILi2EZZZNS0_66_GLOBAL__N__a0cfb035_28_ActivationHardswishKernel_cu_9e10b42f_292516hardswish_kernelERNS_14TensorIteratorEENKUlvE_clEvENKUlvE1_clEvEUlN3c104HalfEE_St5arrayIPcLm2EEEEviT0_T1_)
        /*0770*/ 	.word	0x00000000


	//----- nvinfo : EIATTR_MIN_STACK_SIZE
	.align		4
.L_355:
        /*0774*/ 	.byte	0x04, 0x12
        /*0776*/ 	.short	(.L_357 - .L_356)
	.align		4
.L_356:
        /*0778*/ 	.word	index@(_ZN2at6native29vectorized_elementwise_kernelILi4EZZZNS0_66_GLOBAL__N__a0cfb035_28_ActivationHardswishKernel_cu_9e10b42f_292516hardswish_kernelERNS_14TensorIteratorEENKUlvE_clEvENKUlvE1_clEvEUlN3c104HalfEE_St5arrayIPcLm2EEEEviT0_T1_)
        /*077c*/ 	.word	0x00000000


	//----- nvinfo : EIATTR_MIN_STACK_SIZE
	.align		4
.L_357:
        /*0780*/ 	.byte	0x04, 0x12
        /*0782*/ 	.short	(.L_359 - .L_358)
	.align		4
.L_358:
        /*0784*/ 	.word	index@(_ZN2at6native29vectorized_elementwise_kernelILi8EZZZNS0_66_GLOBAL__N__a0cfb035_28_ActivationHardswishKernel_cu_9e10b42f_292516hardswish_kernelERNS_14TensorIteratorEENKUlvE_clEvENKUlvE1_clEvEUlN3c104HalfEE_St5arrayIPcLm2EEEEviT0_T1_)
        /*0788*/ 	.word	0x00000000


	//----- nvinfo : EIATTR_MIN_STACK_SIZE
	.align		4
.L_359:
        /*078c*/ 	.byte	0x04, 0x12
        /*078e*/ 	.short	(.L_361 - .L_360)
	.align		4
.L_360:
        /*0790*/ 	.word	index@(_ZN2at6native18elementwise_kernelILi128ELi4EZNS0_15gpu_kernel_implIZZZNS0_66_GLOBAL__N__a0cfb035_28_ActivationHardswishKernel_cu_9e10b42f_292516hardswish_kernelERNS_14TensorIteratorEENKUlvE_clEvENKUlvE0_clEvEUlfE_EEvRNS_18TensorIteratorBaseERKT_EUliE_EEviT1_)
        /*0794*/ 	.word	0x00000000


	//----- nvinfo : EIATTR_MIN_STACK_SIZE
	.align		4
.L_361:
        /*0798*/ 	.byte	0x04, 0x12
        /*079a*/ 	.short	(.L_363 - .L_362)
	.align		4
.L_362:
        /*079c*/ 	.word	index@(_ZN2at6native27unrolled_elementwise_kernelIZZZNS0_66_GLOBAL__N__a0cfb035_28_ActivationHardswishKernel_cu_9e10b42f_292516hardswish_kernelERNS_14TensorIteratorEENKUlvE_clEvENKUlvE0_clEvEUlfE_St5arrayIPcLm2EELi4E23TrivialOffsetCalculatorILi1EjESC_NS0_6memory12LoadWithCastILi1EEENSD_13StoreWithCastILi1EEEEEviT_T0_T2_T3_T4_T5_)
        /*07a0*/ 	.word	0x00000000


	//----- nvinfo : EIATTR_MIN_STACK_SIZE
	.align		4
.L_363:
        /*07a4*/ 	.byte	0x04, 0x12
        /*07a6*/ 	.short	(.L_365 - .L_364)
	.align		4
.L_364:
        /*07a8*/ 	.word	index@(_ZN2at6native18elementwise_kernelILi128ELi2EZNS0_22gpu_kernel_impl_nocastIZZZNS0_66_GLOBAL__N__a0cfb035_28_ActivationHardswishKernel_cu_9e10b42f_292516hardswish_kernelERNS_14TensorIteratorEENKUlvE_clEvENKUlvE0_clEvEUlfE_EEvRNS_18TensorIteratorBaseERKT_EUliE_EEviT1_)
        /*07ac*/ 	.word	0x00000000


	//----- nvinfo : EIATTR_MIN_STACK_SIZE
	.align		4
.L_365:
        /*07b0*/ 	.byte	0x04, 0x12
        /*07b2*/ 	.short	(.L_367 - .L_366)
	.align		4
.L_366:
        /*07b4*/ 	.word	index@(_ZN2at6native27unrolled_elementwise_kernelIZZZNS0_66_GLOBAL__N__a0cfb035_28_ActivationHardswishKernel_cu_9e10b42f_292516hardswish_kernelERNS_14TensorIteratorEENKUlvE_clEvENKUlvE0_clEvEUlfE_St5arrayIPcLm2EELi4E23TrivialOffsetCalculatorILi1EjESC_NS0_6memory15LoadWithoutCastENSD_16StoreWithoutCastEEEviT_T0_T2_T3_T4_T5_)
        /*07b8*/ 	.word	0x00000000


	//----- nvinfo : EIATTR_MIN_STACK_SIZE
	.align		4
.L_367:
        /*07bc*/ 	.byte	0x04, 0x12
        /*07be*/ 	.short	(.L_369 - .L_368)
	.align		4
.L_368:
        /*07c0*/ 	.word	index@(_ZN2at6native29vectorized_elementwise_kernelILi2EZZZNS0_66_GLOBAL__N__a0cfb035_28_ActivationHardswishKernel_cu_9e10b42f_292516hardswish_kernelERNS_14TensorIteratorEENKUlvE_clEvENKUlvE0_clEvEUlfE_St5arrayIPcLm2EEEEviT0_T1_)
        /*07c4*/ 	.word	0x00000000


	//----- nvinfo : EIATTR_MIN_STACK_SIZE
	.align		4
.L_369:
        /*07c8*/ 	.byte	0x04, 0x12
        /*07ca*/ 	.short	(.L_371 - .L_370)
	.align		4
.L_370:
        /*07cc*/ 	.word	index@(_ZN2at6native29vectorized_elementwise_kernelILi4EZZZNS0_66_GLOBAL__N__a0cfb035_28_ActivationHardswishKernel_cu_9e10b42f_292516hardswish_kernelERNS_14TensorIteratorEENKUlvE_clEvENKUlvE0_clEvEUlfE_St5arrayIPcLm2EEEEviT0_T1_)
        /*07d0*/ 	.word	0x00000000


	//----- nvinfo : EIATTR_MIN_STACK_SIZE
	.align		4
.L_371:
        /*07d4*/ 	.byte	0x04, 0x12
        /*07d6*/ 	.short	(.L_373 - .L_372)
	.align		4
.L_372:
        /*07d8*/ 	.word	index@(_ZN2at6native29vectorized_elementwise_kernelILi8EZZZNS0_66_GLOBAL__N__a0cfb035_28_ActivationHardswishKernel_cu_9e10b42f_292516hardswish_kernelERNS_14TensorIteratorEENKUlvE_clEvENKUlvE0_clEvEUlfE_St5arrayIPcLm2EEEEviT0_T1_)
        /*07dc*/ 	.word	0x00000000


	//----- nvinfo : EIATTR_MIN_STACK_SIZE
	.align		4
.L_373:
        /*07e0*/ 	.byte	0x04, 0x12
        /*07e2*/ 	.short	(.L_375 - .L_374)
	.align		4
.L_374:
        /*07e4*/ 	.word	index@(_ZN2at6native18elementwise_kernelILi128ELi4EZNS0_15gpu_kernel_implIZZZNS0_66_GLOBAL__N__a0cfb035_28_ActivationHardswishKernel_cu_9e10b42f_292516hardswish_kernelERNS_14TensorIteratorEENKUlvE_clEvENKUlvE_clEvEUldE_EEvRNS_18TensorIteratorBaseERKT_EUliE_EEviT1_)
        /*07e8*/ 	.word	0x00000000


	//----- nvinfo : EIATTR_MIN_STACK_SIZE
	.align		4
.L_375:
        /*07ec*/ 	.byte	0x04, 0x12
        /*07ee*/ 	.short	(.L_377 - .L_376)
	.align		4
.L_376:
        /*07f0*/ 	.word	index@(_ZN2at6native27unrolled_elementwise_kernelIZZZNS0_66_GLOBAL__N__a0cfb035_28_ActivationHardswishKernel_cu_9e10b42f_292516hardswish_kernelERNS_14TensorIteratorEENKUlvE_clEvENKUlvE_clEvEUldE_St5arrayIPcLm2EELi4E23TrivialOffsetCalculatorILi1EjESC_NS0_6memory12LoadWithCastILi1EEENSD_13StoreWithCastILi1EEEEEviT_T0_T2_T3_T4_T5_)
        /*07f4*/ 	.word	0x00000000


	//----- nvinfo : EIATTR_MIN_STACK_SIZE
	.align		4
.L_377:
        /*07f8*/ 	.byte	0x04, 0x12
        /*07fa*/ 	.short	(.L_379 - .L_378)
	.align		4
.L_378:
        /*07fc*/ 	.word	index@(_ZN2at6native18elementwise_kernelILi128ELi2EZNS0_22gpu_kernel_impl_nocastIZZZNS0_66_GLOBAL__N__a0cfb035_28_ActivationHardswishKernel_cu_9e10b42f_292516hardswish_kernelERNS_14TensorIteratorEENKUlvE_clEvENKUlvE_clEvEUldE_EEvRNS_18TensorIteratorBaseERKT_EUliE_EEviT1_)
        /*0800*/ 	.word	0x00000000


	//----- nvinfo : EIATTR_MIN_STACK_SIZE
	.align		4
.L_379:
        /*0804*/ 	.byte	0x04, 0x12
        /*0806*/ 	.short	(.L_381 - .L_380)
	.align		4
.L_380:
        /*0808*/ 	.word	index@(_ZN2at6native27unrolled_elementwise_kernelIZZZNS0_66_GLOBAL__N__a0cfb035_28_ActivationHardswishKernel_cu_9e10b42f_292516hardswish_kernelERNS_14TensorIteratorEENKUlvE_clEvENKUlvE_clEvEUldE_St5arrayIPcLm2EELi4E23TrivialOffsetCalculatorILi1EjESC_NS0_6memory15LoadWithoutCastENSD_16StoreWithoutCastEEEviT_T0_T2_T3_T4_T5_)
        /*080c*/ 	.word	0x00000000


	//----- nvinfo : EIATTR_MIN_STACK_SIZE
	.align		4
.L_381:
        /*0810*/ 	.byte	0x04, 0x12
        /*0812*/ 	.short	(.L_383 - .L_382)
	.align		4
.L_382:
        /*0814*/ 	.word	index@(_ZN2at6native29vectorized_elementwise_kernelILi2EZZZNS0_66_GLOBAL__N__a0cfb035_28_ActivationHardswishKernel_cu_9e10b42f_292516hardswish_kernelERNS_14TensorIteratorEENKUlvE_clEvENKUlvE_clEvEUldE_St5arrayIPcLm2EEEEviT0_T1_)
        /*0818*/ 	.word	0x00000000


	//----- nvinfo : EIATTR_MIN_STACK_SIZE
	.align		4
.L_383:
        /*081c*/ 	.byte	0x04, 0x12
        /*081e*/ 	.short	(.L_385 - .L_384)
	.align		4
.L_384:
        /*0820*/ 	.word	index@(_ZN2at6native29vectorized_elementwise_kernelILi4EZZZNS0_66_GLOBAL__N__a0cfb035_28_ActivationHardswishKernel_cu_9e10b42f_292516hardswish_kernelERNS_14TensorIteratorEENKUlvE_clEvENKUlvE_clEvEUldE_St5arrayIPcLm2EEEEviT0_T1_)
        /*0824*/ 	.word	0x00000000


	//----- nvinfo : EIATTR_MIN_STACK_SIZE
	.align		4
.L_385:
        /*0828*/ 	.byte	0x04, 0x12
        /*082a*/ 	.short	(.L_387 - .L_386)
	.align		4
.L_386:
        /*082c*/ 	.word	index@(_ZN2at6native29vectorized_elementwise_kernelILi8EZZZNS0_66_GLOBAL__N__a0cfb035_28_ActivationHardswishKernel_cu_9e10b42f_292516hardswish_kernelERNS_14TensorIteratorEENKUlvE_clEvENKUlvE_clEvEUldE_St5arrayIPcLm2EEEEviT0_T1_)
        /*0830*/ 	.word	0x00000000
.L_387:


//--------------------- .nv.compat                --------------------------
	.section	.nv.compat,"",@"SHT_CUDA_COMPAT_INFO"
	.align	4
        /*0000*/ 	.byte	0x02, 0x09, 0x01, 0x00, 0x02, 0x02, 0x01, 0x00, 0x02, 0x05, 0x05, 0x00, 0x03, 0x07, 0x01, 0x01
        /*0010*/ 	.byte	0x02, 0x03, 0x00, 0x00, 0x02, 0x06, 0x01, 0x00, 0x04, 0x0b, 0x08, 0x00, 0x00, 0x00, 0x00, 0x00
        /*0020*/ 	.byte	0x00, 0x00, 0x00, 0x00


//--------------------- .nv.info._ZN2at6native18elementwise_kernelILi128ELi4EZNS0_15gpu_kernel_implIZZZNS0_66_GLOBAL__N__a0cfb035_28_ActivationHardswishKernel_cu_9e10b42f_292525hardswish_backward_kernelERNS_14TensorIteratorEENKUlvE_clEvENKUlvE2_clEvEUlN3c108BFloat16ES9_E_EEvRNS_18TensorIteratorBaseERKT_EUliE_EEviT1_ --------------------------
	.section	.nv.info._ZN2at6native18elementwise_kernelILi128ELi4EZNS0_15gpu_kernel_implIZZZNS0_66_GLOBAL__N__a0cfb035_28_ActivationHardswishKernel_cu_9e10b42f_292525hardswish_backward_kernelERNS_14TensorIteratorEENKUlvE_clEvENKUlvE2_clEvEUlN3c108BFloat16ES9_E_EEvRNS_18TensorIteratorBaseERKT_EUliE_EEviT1_,"",@"SHT_CUDA_INFO"
	.sectionflags	@""
	.align	4


	//----- nvinfo : EIATTR_CUDA_API_VERSION
	.align		4
        /*0000*/ 	.byte	0x04, 0x37
        /*0002*/ 	.short	(.L_389 - .L_388)
.L_388:
        /*0004*/ 	.word	0x00000082


	//----- nvinfo : EIATTR_KPARAM_INFO
	.align		4
.L_389:
        /*0008*/ 	.byte	0x04, 0x17
        /*000a*/ 	.short	(.L_391 - .L_390)
.L_390:
        /*000c*/ 	.word	0x00000000
        /*0010*/ 	.short	0x0001
        /*0012*/ 	.short	0x0008
        /*0014*/ 	.byte	0x00, 0xf0, 0x81, 0x0a


	//----- nvinfo : EIATTR_KPARAM_INFO
	.align		4
.L_391:
        /*0018*/ 	.byte	0x04, 0x17
        /*001a*/ 	.short	(.L_393 - .L_392)
.L_392:
        /*001c*/ 	.word	0x00000000
        /*0020*/ 	.short	0x0000
        /*0022*/ 	.short	0x0000
        /*0024*/ 	.byte	0x00, 0xf0, 0x11, 0x00


	//----- nvinfo : EIATTR_SPARSE_MMA_MASK
	.align		4
.L_393:
        /*0028*/ 	.byte	0x03, 0x50
        /*002a*/ 	.short	0x0000


	//----- nvinfo : EIATTR_MAXREG_COUNT
	.align		4
        /*002c*/ 	.byte	0x03, 0x1b
        /*002e*/ 	.short	0x0080


	//----- nvinfo : EIATTR_EXTERNS
	.align		4
        /*0030*/ 	.byte	0x04, 0x0f
        /*0032*/ 	.short	(.L_395 - .L_394)


	//   ....[0]....
	.align		4
.L_394:
        /*0034*/ 	.word	index@(__assertfail)


	//----- nvinfo : EIATTR_MERCURY_ISA_VERSION
	.align		4
.L_395:
        /*0038*/ 	.byte	0x03, 0x5f
        /*003a*/ 	.short	0x0101


	//----- nvinfo : EIATTR_SYSCALL_OFFSETS
	.align		4
        /*003c*/ 	.byte	0x04, 0x46
        /*003e*/ 	.short	(.L_397 - .L_396)


	//   ....[0]....
.L_396:
        /*0040*/ 	.word	0x000026f0


	//   ....[1]....
        /*0044*/ 	.word	0x000036c0


	//   ....[2]....
        /*0048*/ 	.word	0x00004700


	//   ....[3]....
        /*004c*/ 	.word	0x00006e40


	//   ....[4]....
        /*0050*/ 	.word	0x00007e10


	//   ....[5]....
        /*0054*/ 	.word	0x00008e60


	//   ....[6]....
        /*0058*/ 	.word	0x0000b590


	//   ....[7]....
        /*005c*/ 	.word	0x0000c560


	//   ....[8]....
        /*0060*/ 	.word	0x0000d5b0


	//   ....[9]....
        /*0064*/ 	.word	0x0000fcd0


	//   ....[10]....
        /*0068*/ 	.word	0x00010ca0


	//   ....[11]....
        /*006c*/ 	.word	0x00011ce0


	//----- nvinfo : EIATTR_EXIT_INSTR_OFFSETS
	.align		4
.L_397:
        /*0070*/ 	.byte	0x04, 0x1c
        /*0072*/ 	.short	(.L_399 - .L_398)


	//   ....[0]....
.L_398:
        /*0074*/ 	.word	0x0000d680


	//   ....[1]....
        /*0078*/ 	.word	0x00010f10


	//   ....[2]....
        /*007c*/ 	.word	0x00010f50


	//   ....[3]....
        /*0080*/ 	.word	0x00010ff0


	//   ....[4]....
        /*0084*/ 	.word	0x00011030


	//   ....[5]....
        /*0088*/ 	.word	0x00011070


	//   ....[6]....
        /*008c*/ 	.word	0x00011100


	//   ....[7]....
        /*0090*/ 	.word	0x00011140


	//   ....[8]....
        /*0094*/ 	.word	0x000111e0


	//   ....[9]....
        /*0098*/ 	.word	0x00011230


	//   ....[10]....
        /*009c*/ 	.word	0x00011280


	//   ....[11]....
        /*00a0*/ 	.word	0x00011350


	//   ....[12]....
        /*00a4*/ 	.word	0x000113b0


	//   ....[13]....
        /*00a8*/ 	.word	0x00011540


	//   ....[14]....
        /*00ac*/ 	.word	0x000116a0


	//   ....[15]....
        /*00b0*/ 	.word	0x000116c0


	//   ....[16]....
        /*00b4*/ 	.word	0x00011780


	//   ....[17]....
        /*00b8*/ 	.word	0x00011900


	//   ....[18]....
        /*00bc*/ 	.word	0x00011a80


	//   ....[19]....
        /*00c0*/ 	.word	0x00011be0


	//   ....[20]....
        /*00c4*/ 	.word	0x00011cf0


	//   ....[21]....
        /*00c8*/ 	.word	0x00011d30


	//   ....[22]....
        /*00cc*/ 	.word	0x00011d70


	//----- nvinfo : EIATTR_MAX_THREADS
	.align		4
.L_399:
        /*00d0*/ 	.byte	0x04, 0x05
        /*00d2*/ 	.short	(.L_401 - .L_400)
.L_400:
        /*00d4*/ 	.word	0x00000080
        /*00d8*/ 	.word	0x00000001
        /*00dc*/ 	.word	0x00000001


	//----- nvinfo : EIATTR_CRS_STACK_SIZE
	.align		4
.L_401:
        /*00e0*/ 	.byte	0x04, 0x1e
        /*00e2*/ 	.short	(.L_403 - .L_402)
.L_402:
        /*00e4*/ 	.word	0x00000000


	//----- nvinfo : EIATTR_CBANK_PARAM_SIZE
	.align		4
.L_403:
        /*00e8*/ 	.byte	0x03, 0x19
        /*00ea*/ 	.short	0x02a8


	//----- nvinfo : EIATTR_PARAM_CBANK
	.align		4
        /*00ec*/ 	.byte	0x04, 0x0a
        /*00ee*/ 	.short	(.L_405 - .L_404)
	.align		4
.L_404:
        /*00f0*/ 	.word	index@(.nv.constant0._ZN2at6native18elementwise_kernelILi128ELi4EZNS0_15gpu_kernel_implIZZZNS0_66_GLOBAL__N__a0cfb035_28_ActivationHardswishKernel_cu_9e10b42f_292525hardswish_backward_kernelERNS_14TensorIteratorEENKUlvE_clEvENKUlvE2_clEvEUlN3c108BFloat16ES9_E_EEvRNS_18TensorIteratorBaseERKT_EUliE_EEviT1_)
        /*00f4*/ 	.short	0x0210
        /*00f6*/ 	.short	0x02a8


	//----- nvinfo : EIATTR_SW_WAR
	.align		4
.L_405:
        /*00f8*/ 	.byte	0x04, 0x36
        /*00fa*/ 	.short	(.L_407 - .L_406)
.L_406:
        /*00fc*/ 	.word	0x00000008
.L_407:


//--------------------- .nv.info._ZN2at6native27unrolled_elementwise_kernelIZZZNS0_66_GLOBAL__N__a0cfb035_28_ActivationHardswishKernel_cu_9e10b42f_292525hardswish_backward_kernelERNS_14TensorIteratorEENKUlvE_clEvENKUlvE2_clEvEUlN3c108BFloat16ES8_E_St5arrayIPcLm3EELi4E23TrivialOffsetCalculatorILi2EjESD_ILi1EjENS0_6memory12LoadWithCastILi2EEENSG_13StoreWithCastILi1EEEEEviT_T0_T2_T3_T4_T5_ --------------------------
	.section	.nv.info._ZN2at6native27unrolled_elementwise_kernelIZZZNS0_66_GLOBAL__N__a0cfb035_28_ActivationHardswishKernel_cu_9e10b42f_292525hardswish_backward_kernelERNS_14TensorIteratorEENKUlvE_clEvENKUlvE2_clEvEUlN3c108BFloat16ES8_E_St5arrayIPcLm3EELi4E23TrivialOffsetCalculatorILi2EjESD_ILi1EjENS0_6memory12LoadWithCastILi2EEENSG_13StoreWithCastILi1EEEEEviT_T0_T2_T3_T4_T5_,"",@"SHT_CUDA_INFO"
	.sectionflags	@""
	.align	4


	//----- nvinfo : EIATTR_CUDA_API_VERSION
	.align		4
        /*0000*/ 	.byte	0x04, 0x37
        /*0002*/ 	.short	(.L_409 - .L_408)
.L_408:
        /*0004*/ 	.word	0x00000082


	//----- nvinfo : EIATTR_KPARAM_INFO
	.align		4
.L_409:
        /*0008*/ 	.byte	0x04, 0x17
        /*000a*/ 	.short	(.L_411 - .L_410)
.L_410:
        /*000c*/ 	.word	0x00000000
        /*0010*/ 	.short	0x0006
        /*0012*/ 	.short	0x0048
        /*0014*/ 	.byte	0x00, 0xf0, 0x21, 0x00


	//----- nvinfo : EIATTR_KPARAM_INFO
	.align		4
.L_411:
        /*0018*/ 	.byte	0x04, 0x17
        /*001a*/ 	.short	(.L_413 - .L_412)
.L_412:
        /*001c*/ 	.word	0x00000000
        /*0020*/ 	.short	0x0005
        /*0022*/ 	.short	0x003c
        /*0024*/ 	.byte	0x00, 0xf0, 0x31, 0x00


	//----- nvinfo : EIATTR_KPARAM_INFO
	.align		4
.L_413:
        /*0028*/ 	.byte	0x04, 0x17
        /*002a*/ 	.short	(.L_415 - .L_414)
.L_414:
        /*002c*/ 	.word	0x00000000
        /*0030*/ 	.short	0x0004
        /*0032*/ 	.short	0x0039
        /*0034*/ 	.byte	0x00, 0xf0, 0x05, 0x00


	//----- nvinfo : EIATTR_KPARAM_INFO
	.align		4
.L_415:
        /*0038*/ 	.byte	0x04, 0x17
        /*003a*/ 	.short	(.L_417 - .L_416)
.L_416:
        /*003c*/ 	.word	0x00000000
        /*0040*/ 	.short	0x0003
        /*0042*/ 	.short	0x0038
        /*0044*/ 	.byte	0x00, 0xf0, 0x05, 0x00


	//----- nvinfo : EIATTR_KPARAM_INFO
	.align		4
.L_417:
        /*0048*/ 	.byte	0x04, 0x17
        /*004a*/ 	.short	(.L_419 - .L_418)
.L_418:
        /*004c*/ 	.word	0x00000000
        /*0050*/ 	.short	0x0002
        /*0052*/ 	.short	0x0020
        /*0054*/ 	.byte	0x00, 0xf0, 0x61, 0x00


	//----- nvinfo : EIATTR_KPARAM_INFO
	.align		4
.L_419:
        /*0058*/ 	.byte	0x04, 0x17
        /*005a*/ 	.short	(.L_421 - .L_420)
.L_420:
        /*005c*/ 	.word	0x00000000
        /*0060*/ 	.short	0x0001
        /*0062*/ 	.short	0x0008
        /*0064*/ 	.byte	0x00, 0xf0, 0x61, 0x00


	//----- nvinfo : EIATTR_KPARAM_INFO
	.align		4
.L_421:
        /*0068*/ 	.byte	0x04, 0x17
        /*006a*/ 	.short	(.L_423 - .L_422)
.L_422:
        /*006c*/ 	.word	0x00000000
        /*0070*/ 	.short	0x0000
        /*0072*/ 	.short	0x0000
        /*0074*/ 	.byte	0x00, 0xf0, 0x11, 0x00


	//----- nvinfo : EIATTR_SPARSE_MMA_MASK
	.align		4
.L_423:
        /*0078*/ 	.byte	0x03, 0x50
        /*007a*/ 	.short	0x0000


	//----- nvinfo : EIATTR_MAXREG_COUNT
	.align		4
        /*007c*/ 	.byte	0x03, 0x1b
        /*007e*/ 	.short	0x00ff


	//----- nvinfo : EIATTR_EXTERNS
	.align		4
        /*0080*/ 	.byte	0x04, 0x0f
        /*0082*/ 	.short	(.L_425 - .L_424)


	//   ....[0]....
	.align		4
.L_424:
        /*0084*/ 	.word	index@(__assertfail)


	//----- nvinfo : EIATTR_MERCURY_ISA_VERSION
	.align		4
.L_425:
        /*0088*/ 	.byte	0x03, 0x5f
        /*008a*/ 	.short	0x0101


	//----- nvinfo : EIATTR_SYSCALL_OFFSETS
	.align		4
        /*008c*/ 	.byte	0x04, 0x46
        /*008e*/ 	.short	(.L_427 - .L_426)


	//   ....[0]....
.L_426:
        /*0090*/ 	.word	0x000010f0


	//   ....[1]....
        /*0094*/ 	.word	0x000021b0


	//   ....[2]....
        /*0098*/ 	.word	0x000032f0


	//   ....[3]....
        /*009c*/ 	.word	0x000043b0


	//   ....[4]....
        /*00a0*/ 	.word	0x00005500


	//   ....[5]....
        /*00a4*/ 	.word	0x000065d0


	//   ....[6]....
        /*00a8*/ 	.word	0x00007700


	//   ....[7]....
        /*00ac*/ 	.word	0x000086e0


	//   ....[8]....
        /*00b0*/ 	.word	0x00009c50


	//   ....[9]....
        /*00b4*/ 	.word	0x0000ac70


	//   ....[10]....
        /*00b8*/ 	.word	0x0000bc50


	//   ....[11]....
        /*00bc*/ 	.word	0x0000cc30


	//----- nvinfo : EIATTR_EXIT_INSTR_OFFSETS
	.align		4
.L_427:
        /*00c0*/ 	.byte	0x04, 0x1c
        /*00c2*/ 	.short	(.L_429 - .L_428)


	//   ....[0]....
.L_428:
        /*00c4*/ 	.word	0x0000bd10


	//   ....[1]....
        /*00c8*/ 	.word	0x0000be60


	//   ....[2]....
        /*00cc*/ 	.word	0x0000bea0


	//   ....[3]....
        /*00d0*/ 	.word	0x0000bf40


	//   ....[4]....
        /*00d4*/ 	.word	0x0000bf80


	//   ....[5]....
        /*00d8*/ 	.word	0x0000bfc0


	//   ....[6]....
        /*00dc*/ 	.word	0x0000c050


	//   ....[7]....
        /*00e0*/ 	.word	0x0000c090


	//   ....[8]....
        /*00e4*/ 	.word	0x0000c130


	//   ....[9]....
        /*00e8*/ 	.word	0x0000c180


	//   ....[10]....
        /*00ec*/ 	.word	0x0000c1d0


	//   ....[11]....
        /*00f0*/ 	.word	0x0000c2a0


	//   ....[12]....
        /*00f4*/ 	.word	0x0000c300


	//   ....[13]....
        /*00f8*/ 	.word	0x0000c490


	//   ....[14]....
        /*00fc*/ 	.word	0x0000c5f0


	//   ....[15]....
        /*0100*/ 	.word	0x0000c610


	//   ....[16]....
        /*0104*/ 	.word	0x0000c6d0


	//   ....[17]....
        /*0108*/ 	.word	0x0000c850


	//   ....[18]....
        /*010c*/ 	.word	0x0000c9d0


	//   ....[19]....
        /*0110*/ 	.word	0x0000cb30


	//   ....[20]....
        /*0114*/ 	.word	0x0000cc40


	//   ....[21]....
        /*0118*/ 	.word	0x0000cc80


	//   ....[22]....
        /*011c*/ 	.word	0x0000ccc0


	//----- nvinfo : EIATTR_MAX_THREADS
	.align		4
.L_429:
        /*0120*/ 	.byte	0x04, 0x05
        /*0122*/ 	.short	(.L_431 - .L_430)
.L_430:
        /*0124*/ 	.word	0x00000080
        /*0128*/ 	.word	0x00000001
        /*012c*/ 	.word	0x00000001


	//----- nvinfo : EIATTR_CRS_STACK_SIZE
	.align		4
.L_431:
        /*0130*/ 	.byte	0x04, 0x1e
        /*0132*/ 	.short	(.L_433 - .L_432)
.L_432:
        /*0134*/ 	.word	0x00000000


	//----- nvinfo : EIATTR_CBANK_PARAM_SIZE
	.align		4
.L_433:
        /*0138*/ 	.byte	0x03, 0x19
        /*013a*/ 	.short	0x0050


	//----- nvinfo : EIATTR_PARAM_CBANK
	.align		4
        /*013c*/ 	.byte	0x04, 0x0a
        /*013e*/ 	.short	(.L_435 - .L_434)
	.align		4
.L_434:
        /*0140*/ 	.word	index@(.nv.constant0._ZN2at6native27unrolled_elementwise_kernelIZZZNS0_66_GLOBAL__N__a0cfb035_28_ActivationHardswishKernel_cu_9e10b42f_292525hardswish_backward_kernelERNS_14TensorIteratorEENKUlvE_clEvENKUlvE2_clEvEUlN3c108BFloat16ES8_E_St5arrayIPcLm3EELi4E23TrivialOffsetCalculatorILi2EjESD_ILi1EjENS0_6memory12LoadWithCastILi2EEENSG_13StoreWithCastILi1EEEEEviT_T0_T2_T3_T4_T5_)
        /*0144*/ 	.short	0x0210
        /*0146*/ 	.short	0x0050


	//----- nvinfo : EIATTR_SW_WAR
	.align		4
.L_435:
        /*0148*/ 	.byte	0x04, 0x36
        /*014a*/ 	.short	(.L_437 - .L_436)
.L_436:
        /*014c*/ 	.word	0x00000008
.L_437:


//--------------------- .nv.info._ZN2at6native18elementwise_kernelILi128ELi4EZNS0_22gpu_kernel_impl_nocastIZZZNS0_66_GLOBAL__N__a0cfb035_28_ActivationHardswishKernel_cu_9e10b42f_292525hardswish_backward_kernelERNS_14TensorIteratorEENKUlvE_clEvENKUlvE2_clEvEUlN3c108BFloat16ES9_E_EEvRNS_18TensorIteratorBaseERKT_EUliE_EEviT1_ --------------------------
	.section	.nv.info._ZN2at6native18elementwise_kernelILi128ELi4EZNS0_22gpu_kernel_impl_nocastIZZZNS0_66_GLOBAL__N__a0cfb035_28_ActivationHardswishKernel_cu_9e10b42f_292525hardswish_backward_kernelERNS_14TensorIteratorEENKUlvE_clEvENKUlvE2_clEvEUlN3c108BFloat16ES9_E_EEvRNS_18TensorIteratorBaseERKT_EUliE_EEviT1_,"",@"SHT_CUDA_INFO"
	.sectionflags	@""
	.align	4


	//----- nvinfo : EIATTR_CUDA_API_VERSION
	.align		4
        /*0000*/ 	.byte	0x04, 0x37
        /*0002*/ 	.short	(.L_439 - .L_438)
.L_438:
        /*0004*/ 	.word	0x00000082


	//----- nvinfo : EIATTR_KPARAM_INFO
	.align		4
.L_439:
        /*0008*/ 	.byte	0x04, 0x17
        /*000a*/ 	.short	(.L_441 - .L_440)
.L_440:
        /*000c*/ 	.word	0x00000000
        /*0010*/ 	.short	0x0001
        /*0012*/ 	.short	0x0008
        /*0014*/ 	.byte	0x00, 0xf0, 0x61, 0x0a


	//----- nvinfo : EIATTR_KPARAM_INFO
	.align		4
.L_441:
        /*0018*/ 	.byte	0x04, 0x17
        /*001a*/ 	.short	(.L_443 - .L_442)
.L_442:
        /*001c*/ 	.word	0x00000000
        /*0020*/ 	.short	0x0000
        /*0022*/ 	.short	0x0000
        /*0024*/ 	.byte	0x00, 0xf0, 0x11, 0x00


	//----- nvinfo : EIATTR_SPARSE_MMA_MASK
	.align		4
.L_443:
        /*0028*/ 	.byte	0x03, 0x50
        /*002a*/ 	.short	0x0000


	//----- nvinfo : EIATTR_MAXREG_COUNT
	.align		4
        /*002c*/ 	.byte	0x03, 0x1b
        /*002e*/ 	.short	0x0080


	//----- nvinfo : EIATTR_MERCURY_ISA_VERSION
	.align		4
        /*0030*/ 	.byte	0x03, 0x5f
        /*0032*/ 	.short	0x0101


	//----- nvinfo : EIATTR_EXIT_INSTR_OFFSETS
	.align		4
        /*0034*/ 	.byte	0x04, 0x1c
        /*0036*/ 	.short	(.L_445 - .L_444)


	//   ....[0]....
.L_444:
        /*0038*/ 	.word	0x00004830


	//   ....[1]....
        /*003c*/ 	.word	0x00005fe0


	//----- nvinfo : EIATTR_MAX_THREADS
	.align		4
.L_445:
        /*0040*/ 	.byte	0x04, 0x05
        /*0042*/ 	.short	(.L_447 - .L_446)
.L_446:
        /*0044*/ 	.word	0x00000080
        /*0048*/ 	.word	0x00000001
        /*004c*/ 	.word	0x00000001


	//----- nvinfo : EIATTR_CRS_STACK_SIZE
	.align		4
.L_447:
        /*0050*/ 	.byte	0x04, 0x1e
        /*0052*/ 	.short	(.L_449 - .L_448)
.L_448:
        /*0054*/ 	.word	0x00000000


	//----- nvinfo : EIATTR_CBANK_PARAM_SIZE
	.align		4
.L_449:
        /*0058*/ 	.byte	0x03, 0x19
        /*005a*/ 	.short	0x02a0


	//----- nvinfo : EIATTR_PARAM_CBANK
	.align		4
        /*005c*/ 	.byte	0x04, 0x0a
        /*005e*/ 	.short	(.L_451 - .L_450)
	.align		4
.L_450:
        /*0060*/ 	.word	index@(.nv.constant0._ZN2at6native18elementwise_kernelILi128ELi4EZNS0_22gpu_kernel_impl_nocastIZZZNS0_66_GLOBAL__N__a0cfb035_28_ActivationHardswishKernel_cu_9e10b42f_292525hardswish_backward_kernelERNS_14TensorIteratorEENKUlvE_clEvENKUlvE2_clEvEUlN3c108BFloat16ES9_E_EEvRNS_18TensorIteratorBaseERKT_EUliE_EEviT1_)
        /*0064*/ 	.short	0x0210
        /*0066*/ 	.short	0x02a0


	//----- nvinfo : EIATTR_SW_WAR
	.align		4
.L_451:
        /*0068*/ 	.byte	0x04, 0x36
        /*006a*/ 	.short	(.L_453 - .L_452)
.L_452:
        /*006c*/ 	.word	0x00000008
.L_453:


//--------------------- .nv.info._ZN2at6native27unrolled_elementwise_kernelIZZZNS0_66_GLOBAL__N__a0cfb035_28_ActivationHardswishKernel_cu_9e10b42f_292525hardswish_backward_kernelERNS_14TensorIteratorEENKUlvE_clEvENKUlvE2_clEvEUlN3c108BFloat16ES8_E_St5arrayIPcLm3EELi4E23TrivialOffsetCalculatorILi2EjESD_ILi1EjENS0_6memory15LoadWithoutCastENSG_16StoreWithoutCastEEEviT_T0_T2_T3_T4_T5_ --------------------------
	.section	.nv.info._ZN2at6native27unrolled_elementwise_kernelIZZZNS0_66_GLOBAL__N__a0cfb035_28_ActivationHardswishKernel_cu_9e10b42f_292525hardswish_backward_kernelERNS_14TensorIteratorEENKUlvE_clEvENKUlvE2_clEvEUlN3c108BFloat16ES8_E_St5arrayIPcLm3EELi4E23TrivialOffsetCalculatorILi2EjESD_ILi1EjENS0_6memory15LoadWithoutCastENSG_16StoreWithoutCastEEEviT_T0_T2_T3_T4_T5_,"",@"SHT_CUDA_INFO"
	.sectionflags	@""
	.align	4


	//----- nvinfo : EIATTR_CUDA_API_VERSION
	.align		4
        /*0000*/ 	.byte	0x04, 0x37
        /*0002*/ 	.short	(.L_455 - .L_454)
.L_454:
        /*0004*/ 	.word	0x00000082


	//----- nvinfo : EIATTR_KPARAM_INFO
	.align		4
.L_455:
        /*0008*/ 	.byte	0x04, 0x17
        /*000a*/ 	.short	(.L_457 - .L_456)
.L_456:
        /*000c*/ 	.word	0x00000000
        /*0010*/ 	.short	0x0006
        /*0012*/ 	.short	0x003b
        /*0014*/ 	.byte	0x00, 0xf0, 0x05, 0x00


	//----- nvinfo : EIATTR_KPARAM_INFO
	.align		4
.L_457:
        /*0018*/ 	.byte	0x04, 0x17
        /*001a*/ 	.short	(.L_459 - .L_458)
.L_458:
        /*001c*/ 	.word	0x00000000
        /*0020*/ 	.short	0x0005
        /*0022*/ 	.short	0x003a
        /*0024*/ 	.byte	0x00, 0xf0, 0x05, 0x00


	//----- nvinfo : EIATTR_KPARAM_INFO
	.align		4
.L_459:
        /*0028*/ 	.byte	0x04, 0x17
        /*002a*/ 	.short	(.L_461 - .L_460)
.L_460:
        /*002c*/ 	.word	0x00000000
        /*0030*/ 	.short	0x0004
        /*0032*/ 	.short	0x0039
        /*0034*/ 	.byte	0x00, 0xf0, 0x05, 0x00


	//----- nvinfo : EIATTR_KPARAM_INFO
	.align		4
.L_461:
        /*0038*/ 	.byte	0x04, 0x17
        /*003a*/ 	.short	(.L_463 - .L_462)
.L_462:
        /*003c*/ 	.word	0x00000000
        /*0040*/ 	.short	0x0003
        /*0042*/ 	.short	0x0038
        /*0044*/ 	.byte	0x00, 0xf0, 0x05, 0x00


	//----- nvinfo : EIATTR_KPARAM_INFO
	.align		4
.L_463:
        /*0048*/ 	.byte	0x04, 0x17
        /*004a*/ 	.short	(.L_465 - .L_464)
.L_464:
        /*004c*/ 	.word	0x00000000
        /*0050*/ 	.short	0x0002
        /*0052*/ 	.short	0x0020
        /*0054*/ 	.byte	0x00, 0xf0, 0x61, 0x00


	//----- nvinfo : EIATTR_KPARAM_INFO
	.align		4
.L_465:
        /*0058*/ 	.byte	0x04, 0x17
        /*005a*/ 	.short	(.L_467 - .L_466)
.L_466:
        /*005c*/ 	.word	0x00000000
        /*0060*/ 	.short	0x0001
        /*0062*/ 	.short	0x0008
        /*0064*/ 	.byte	0x00, 0xf0, 0x61, 0x00


	//----- nvinfo : EIATTR_KPARAM_INFO
	.align		4
.L_467:
        /*0068*/ 	.byte	0x04, 0x17
        /*006a*/ 	.short	(.L_469 - .L_468)
.L_468:
        /*006c*/ 	.word	0x00000000
        /*0070*/ 	.short	0x0000
        /*0072*/ 	.short	0x0000
        /*0074*/ 	.byte	0x00, 0xf0, 0x11, 0x00


	//----- nvinfo : EIATTR_SPARSE_MMA_MASK
	.align		4
.L_469:
        /*0078*/ 	.byte	0x03, 0x50
        /*007a*/ 	.short	0x0000


	//----- nvinfo : EIATTR_MAXREG_COUNT
	.align		4
        /*007c*/ 	.byte	0x03, 0x1b
        /*007e*/ 	.short	0x00ff


	//----- nvinfo : EIATTR_MERCURY_ISA_VERSION
	.align		4
        /*0080*/ 	.byte	0x03, 0x5f
        /*0082*/ 	.short	0x0101


	//----- nvinfo : EIATTR_EXIT_INSTR_OFFSETS
	.align		4
        /*0084*/ 	.byte	0x04, 0x1c
        /*0086*/ 	.short	(.L_471 - .L_470)


	//   ....[0]....
.L_470:
        /*0088*/ 	.word	0x00000850


	//   ....[1]....
        /*008c*/ 	.word	0x000008a0


	//----- nvinfo : EIATTR_MAX_THREADS
	.align		4
.L_471:
        /*0090*/ 	.byte	0x04, 0x05
        /*0092*/ 	.short	(.L_473 - .L_472)
.L_472:
        /*0094*/ 	.word	0x00000080
        /*0098*/ 	.word	0x00000001
        /*009c*/ 	.word	0x00000001


	//----- nvinfo : EIATTR_CRS_STACK_SIZE
	.align		4
.L_473:
        /*00a0*/ 	.byte	0x04, 0x1e
        /*00a2*/ 	.short	(.L_475 - .L_474)
.L_474:
        /*00a4*/ 	.word	0x00000000


	//----- nvinfo : EIATTR_CBANK_PARAM_SIZE
	.align		4
.L_475:
        /*00a8*/ 	.byte	0x03, 0x19
        /*00aa*/ 	.short	0x003c


	//----- nvinfo : EIATTR_PARAM_CBANK
	.align		4
        /*00ac*/ 	.byte	0x04, 0x0a
        /*00ae*/ 	.short	(.L_477 - .L_476)
	.align		4
.L_476:
        /*00b0*/ 	.word	index@(.nv.constant0._ZN2at6native27unrolled_elementwise_kernelIZZZNS0_66_GLOBAL__N__a0cfb035_28_ActivationHardswishKernel_cu_9e10b42f_292525hardswish_backward_kernelERNS_14TensorIteratorEENKUlvE_clEvENKUlvE2_clEvEUlN3c108BFloat16ES8_E_St5arrayIPcLm3EELi4E23TrivialOffsetCalculatorILi2EjESD_ILi1EjENS0_6memory15LoadWithoutCastENSG_16StoreWithoutCastEEEviT_T0_T2_T3_T4_T5_)
        /*00b4*/ 	.short	0x0210
        /*00b6*/ 	.short	0x003c


	//----- nvinfo : EIATTR_SW_WAR
	.align		4
.L_477:
        /*00b8*/ 	.byte	0x04, 0x36
        /*00ba*/ 	.short	(.L_479 - .L_478)
.L_478:
        /*00bc*/ 	.word	0x00000008
.L_479:


//--------------------- .nv.info._ZN2at6native29vectorized_elementwise_kernelILi2EZZZNS0_66_GLOBAL__N__a0cfb035_28_ActivationHardswishKernel_cu_9e10b42f_292525hardswish_backward_kernelERNS_14TensorIteratorEENKUlvE_clEvENKUlvE2_clEvEUlN3c108BFloat16ES8_E_St5arrayIPcLm3EEEEviT0_T1_ --------------------------
	.section	.nv.info._ZN2at6native29vectorized_elementwise_kernelILi2EZZZNS0_66_GLOBAL__N__a0cfb035_28_ActivationHardswishKernel_cu_9e10b42f_292525hardswish_backward_kernelERNS_14TensorIteratorEENKUlvE_clEvENKUlvE2_clEvEUlN3c108BFloat16ES8_E_St5arrayIPcLm3EEEEviT0_T1_,"",@"SHT_CUDA_INFO"
	.sectionflags	@""
	.align	4


	//----- nvinfo : EIATTR_CUDA_API_VERSION
	.align		4
        /*0000*/ 	.byte	0x04, 0x37
        /*0002*/ 	.short	(.L_481 - .L_480)
.L_480:
        /*0004*/ 	.word	0x00000082


	//----- nvinfo : EIATTR_KPARAM_INFO
	.align		4
.L_481:
        /*0008*/ 	.byte	0x04, 0x17
        /*000a*/ 	.short	(.L_483 - .L_482)
.L_482:
        /*000c*/ 	.word	0x00000000
        /*0010*/ 	.short	0x0002
        /*0012*/ 	.short	0x0020
        /*0014*/ 	.byte	0x00, 0xf0, 0x61, 0x00


	//----- nvinfo : EIATTR_KPARAM_INFO
	.align		4
.L_483:
        /*0018*/ 	.byte	0x04, 0x17
        /*001a*/ 	.short	(.L_485 - .L_484)
.L_484:
        /*001c*/ 	.word	0x00000000
        /*0020*/ 	.short	0x0001
        /*0022*/ 	.short	0x0008
        /*0024*/ 	.byte	0x00, 0xf0, 0x61, 0x00


	//----- nvinfo : EIATTR_KPARAM_INFO
	.align		4
.L_485:
        /*0028*/ 	.byte	0x04, 0x17
        /*002a*/ 	.short	(.L_487 - .L_486)
.L_486:
        /*002c*/ 	.word	0x00000000
        /*0030*/ 	.short	0x0000
        /*0032*/ 	.short	0x0000
        /*0034*/ 	.byte	0x00, 0xf0, 0x11, 0x00


	//----- nvinfo : EIATTR_SPARSE_MMA_MASK
	.align		4
.L_487:
        /*0038*/ 	.byte	0x03, 0x50
        /*003a*/ 	.short	0x0000


	//----- nvinfo : EIATTR_MAXREG_COUNT
	.align		4
        /*003c*/ 	.byte	0x03, 0x1b
        /*003e*/ 	.short	0x00ff


	//----- nvinfo : EIATTR_MERCURY_ISA_VERSION
	.align		4
        /*0040*/ 	.byte	0x03, 0x5f
        /*0042*/ 	.short	0x0101


	//----- nvinfo : EIATTR_EXIT_INSTR_OFFSETS
	.align		4
        /*0044*/ 	.byte	0x04, 0x1c
        /*0046*/ 	.short	(.L_489 - .L_488)


	//   ....[0]....
.L_488:
        /*0048*/ 	.word	0x00000920


	//   ....[1]....
        /*004c*/ 	.word	0x000019f0


	//   ....[2]....
        /*0050*/ 	.word	0x00001a40


	//----- nvinfo : EIATTR_MAX_THREADS
	.align		4
.L_489:
        /*0054*/ 	.byte	0x04, 0x05
        /*0056*/ 	.short	(.L_491 - .L_490)
.L_490:
        /*0058*/ 	.word	0x00000080
        /*005c*/ 	.word	0x00000001
        /*0060*/ 	.word	0x00000001


	//----- nvinfo : EIATTR_CRS_STACK_SIZE
	.align		4
.L_491:
        /*0064*/ 	.byte	0x04, 0x1e
        /*0066*/ 	.short	(.L_493 - .L_492)
.L_492:
        /*0068*/ 	.word	0x00000000


	//----- nvinfo : EIATTR_CBANK_PARAM_SIZE
	.align		4
.L_493:
        /*006c*/ 	.byte	0x03, 0x19
        /*006e*/ 	.short	0x0038


	//----- nvinfo : EIATTR_PARAM_CBANK
	.align		4
        /*0070*/ 	.byte	0x04, 0x0a
        /*0072*/ 	.short	(.L_495 - .L_494)
	.align		4
.L_494:
        /*0074*/ 	.word	index@(.nv.constant0._ZN2at6native29vectorized_elementwise_kernelILi2EZZZNS0_66_GLOBAL__N__a0cfb035_28_ActivationHardswishKernel_cu_9e10b42f_292525hardswish_backward_kernelERNS_14TensorIteratorEENKUlvE_clEvENKUlvE2_clEvEUlN3c108BFloat16ES8_E_St5arrayIPcLm3EEEEviT0_T1_)
        /*0078*/ 	.short	0x0210
        /*007a*/ 	.short	0x0038


	//----- nvinfo : EIATTR_SW_WAR
	.align		4
.L_495:
        /*007c*/ 	.byte	0x04, 0x36
        /*007e*/ 	.short	(.L_497 - .L_496)
.L_496:
        /*0080*/ 	.word	0x00000008
.L_497:


//--------------------- .nv.info._ZN2at6native29vectorized_elementwise_kernelILi4EZZZNS0_66_GLOBAL__N__a0cfb035_28_ActivationHardswishKernel_cu_9e10b42f_292525hardswish_backward_kernelERNS_14TensorIteratorEENKUlvE_clEvENKUlvE2_clEvEUlN3c108BFloat16ES8_E_St5arrayIPcLm3EEEEviT0_T1_ --------------------------
	.section	.nv.info._ZN2at6native29vectorized_elementwise_kernelILi4EZZZNS0_66_GLOBAL__N__a0cfb035_28_ActivationHardswishKernel_cu_9e10b42f_292525hardswish_backward_kernelERNS_14TensorIteratorEENKUlvE_clEvENKUlvE2_clEvEUlN3c108BFloat16ES8_E_St5arrayIPcLm3EEEEviT0_T1_,"",@"SHT_CUDA_INFO"
	.sectionflags	@""
	.align	4


	//----- nvinfo : EIATTR_CUDA_API_VERSION
	.align		4
        /*0000*/ 	.byte	0x04, 0x37
        /*0002*/ 	.short	(.L_499 - .L_498)
.L_498:
        /*0004*/ 	.word	0x00000082


	//----- nvinfo : EIATTR_KPARAM_INFO
	.align		4
.L_499:
        /*0008*/ 	.byte	0x04, 0x17
        /*000a*/ 	.short	(.L_501 - .L_500)
.L_500:
        /*000c*/ 	.word	0x00000000
        /*0010*/ 	.short	0x0002
        /*0012*/ 	.short	0x0020
        /*0014*/ 	.byte	0x00, 0xf0, 0x61, 0x00


	//----- nvinfo : EIATTR_KPARAM_INFO
	.align		4
.L_501:
        /*0018*/ 	.byte	0x04, 0x17
        /*001a*/ 	.short	(.L_503 - .L_502)
.L_502:
        /*001c*/ 	.word	0x00000000
        /*0020*/ 	.short	0x0001
        /*0022*/ 	.short	0x0008
        /*0024*/ 	.byte	0x00, 0xf0, 0x61, 0x00


	//----- nvinfo : EIATTR_KPARAM_INFO
	.align		4
.L_503:
        /*0028*/ 	.byte	0x04, 0x17
        /*002a*/ 	.short	(.L_505 - .L_504)
.L_504:
        /*002c*/ 	.word	0x00000000
        /*0030*/ 	.short	0x0000
        /*0032*/ 	.short	0x0000
        /*0034*/ 	.byte	0x00, 0xf0, 0x11, 0x00


	//----- nvinfo : EIATTR_SPARSE_MMA_MASK
	.align		4
.L_505:
        /*0038*/ 	.byte	0x03, 0x50
        /*003a*/ 	.short	0x0000


	//----- nvinfo : EIATTR_MAXREG_COUNT
	.align		4
        /*003c*/ 	.byte	0x03, 0x1b
        /*003e*/ 	.short	0x00ff


	//----- nvinfo : EIATTR_MERCURY_ISA_VERSION
	.align		4
        /*0040*/ 	.byte	0x03, 0x5f
        /*0042*/ 	.short	0x0101


	//----- nvinfo : EIATTR_EXIT_INSTR_OFFSETS
	.align		4
        /*0044*/ 	.byte	0x04, 0x1c
        /*0046*/ 	.short	(.L_507 - .L_506)


	//   ....[0]....
.L_506:
        /*0048*/ 	.word	0x000008c0


	//   ....[1]....
        /*004c*/ 	.word	0x00001990


	//   ....[2]....
        /*0050*/ 	.word	0x000019e0


	//----- nvinfo : EIATTR_MAX_THREADS
	.align		4
.L_507:
        /*0054*/ 	.byte	0x04, 0x05
        /*0056*/ 	.short	(.L_509 - .L_508)
.L_508:
        /*0058*/ 	.word	0x00000080
        /*005c*/ 	.word	0x00000001
        /*0060*/ 	.word	0x00000001


	//----- nvinfo : EIATTR_CRS_STACK_SIZE
	.align		4
.L_509:
        /*0064*/ 	.byte	0x04, 0x1e
        /*0066*/ 	.short	(.L_511 - .L_510)
.L_510:
        /*0068*/ 	.word	0x00000000


	//----- nvinfo : EIATTR_CBANK_PARAM_SIZE
	.align		4
.L_511:
        /*006c*/ 	.byte	0x03, 0x19
        /*006e*/ 	.short	0x0038


	//----- nvinfo : EIATTR_PARAM_CBANK
	.align		4
        /*0070*/ 	.byte	0x04, 0x0a
        /*0072*/ 	.short	(.L_513 - .L_512)
	.align		4
.L_512:
        /*0074*/ 	.word	index@(.nv.constant0._ZN2at6native29vectorized_elementwise_kernelILi4EZZZNS0_66_GLOBAL__N__a0cfb035_28_ActivationHardswishKernel_cu_9e10b42f_292525hardswish_backward_kernelERNS_14TensorIteratorEENKUlvE_clEvENKUlvE2_clEvEUlN3c108BFloat16ES8_E_St5arrayIPcLm3EEEEviT0_T1_)
        /*0078*/ 	.short	0x0210
        /*007a*/ 	.short	0x0038


	//----- nvinfo : EIATTR_SW_WAR
	.align		4
.L_513:
        /*007c*/ 	.byte	0x04, 0x36
        /*007e*/ 	.short	(.L_515 - .L_514)
.L_514:
        /*0080*/ 	.word	0x00000008
.L_515:


//--------------------- .nv.info._ZN2at6native29vectorized_elementwise_kernelILi8EZZZNS0_66_GLOBAL__N__a0cfb035_28_ActivationHardswishKernel_cu_9e10b42f_292525hardswish_backward_kernelERNS_14TensorIteratorEENKUlvE_clEvENKUlvE2_clEvEUlN3c108BFloat16ES8_E_St5arrayIPcLm3EEEEviT0_T1_ --------------------------
	.section	.nv.info._ZN2at6native29vectorized_elementwise_kernelILi8EZZZNS0_66_GLOBAL__N__a0cfb035_28_ActivationHardswishKernel_cu_9e10b42f_292525hardswish_backward_kernelERNS_14TensorIteratorEENKUlvE_clEvENKUlvE2_clEvEUlN3c108BFloat16ES8_E_St5arrayIPcLm3EEEEviT0_T1_,"",@"SHT_CUDA_INFO"
	.sectionflags	@""
	.align	4


	//----- nvinfo : EIATTR_CUDA_API_VERSION
	.align		4
        /*0000*/ 	.byte	0x04, 0x37
        /*0002*/ 	.short	(.L_517 - .L_516)
.L_516:
        /*0004*/ 	.word	0x00000082


	//----- nvinfo : EIATTR_KPARAM_INFO
	.align		4
.L_517:
        /*0008*/ 	.byte	0x04, 0x17
        /*000a*/ 	.short	(.L_519 - .L_518)
.L_518:
        /*000c*/ 	.word	0x00000000
        /*0010*/ 	.short	0x0002
        /*0012*/ 	.short	0x0020
        /*0014*/ 	.byte	0x00, 0xf0, 0x61, 0x00


	//----- nvinfo : EIATTR_KPARAM_INFO
	.align		4
.L_519:
        /*0018*/ 	.byte	0x04, 0x17
        /*001a*/ 	.short	(.L_521 - .L_520)
.L_520:
        /*001c*/ 	.word	0x00000000
        /*0020*/ 	.short	0x0001
        /*0022*/ 	.short	0x0008
        /*0024*/ 	.byte	0x00, 0xf0, 0x61, 0x00


	//----- nvinfo : EIATTR_KPARAM_INFO
	.align		4
.L_521:
        /*0028*/ 	.byte	0x04, 0x17
        /*002a*/ 	.short	(.L_523 - .L_522)
.L_522:
        /*002c*/ 	.word	0x00000000
        /*0030*/ 	.short	0x0000
        /*0032*/ 	.short	0x0000
        /*0034*/ 	.byte	0x00, 0xf0, 0x11, 0x00


	//----- nvinfo : EIATTR_SPARSE_MMA_MASK
	.align		4
.L_523:
        /*0038*/ 	.byte	0x03, 0x50
        /*003a*/ 	.short	0x0000


	//----- nvinfo : EIATTR_MAXREG_COUNT
	.align		4
        /*003c*/ 	.byte	0x03, 0x1b
        /*003e*/ 	.short	0x00ff


	//----- nvinfo : EIATTR_MERCURY_ISA_VERSION
	.align		4
        /*0040*/ 	.byte	0x03, 0x5f
        /*0042*/ 	.short	0x0101


	//----- nvinfo : EIATTR_EXIT_INSTR_OFFSETS
	.align		4
        /*0044*/ 	.byte	0x04, 0x1c
        /*0046*/ 	.short	(.L_525 - .L_524)


	//   ....[0]....
.L_524:
        /*0048*/ 	.word	0x00000890


	//   ....[1]....
        /*004c*/ 	.word	0x00001960


	//   ....[2]....
        /*0050*/ 	.word	0x000019b0


	//----- nvinfo : EIATTR_MAX_THREADS
	.align		4
.L_525:
        /*0054*/ 	.byte	0x04, 0x05
        /*0056*/ 	.short	(.L_527 - .L_526)
.L_526:
        /*0058*/ 	.word	0x00000080
        /*005c*/ 	.word	0x00000001
        /*0060*/ 	.word	0x00000001


	//----- nvinfo : EIATTR_CRS_STACK_SIZE
	.align		4
.L_527:
        /*0064*/ 	.byte	0x04, 0x1e
        /*0066*/ 	.short	(.L_529 - .L_528)
.L_528:
        /*0068*/ 	.word	0x00000000


	//----- nvinfo : EIATTR_CBANK_PARAM_SIZE
	.align		4
.L_529:
        /*006c*/ 	.byte	0x03, 0x19
        /*006e*/ 	.short	0x0038


	//----- nvinfo : EIATTR_PARAM_CBANK
	.align		4
        /*0070*/ 	.byte	0x04, 0x0a
        /*0072*/ 	.short	(.L_531 - .L_530)
	.align		4
.L_530:
        /*0074*/ 	.word	index@(.nv.constant0._ZN2at6native29vectorized_elementwise_kernelILi8EZZZNS0_66_GLOBAL__N__a0cfb035_28_ActivationHardswishKernel_cu_9e10b42f_292525hardswish_backward_kernelERNS_14TensorIteratorEENKUlvE_clEvENKUlvE2_clEvEUlN3c108BFloat16ES8_E_St5arrayIPcLm3EEEEviT0_T1_)
        /*0078*/ 	.short	0x0210
        /*007a*/ 	.short	0x0038


	//----- nvinfo : EIATTR_SW_WAR
	.align		4
.L_531:
        /*007c*/ 	.byte	0x04, 0x36
        /*007e*/ 	.short	(.L_533 - .L_532)
.L_532:
        /*0080*/ 	.word	0x00000008
.L_533:


//--------------------- .nv.info._ZN2at6native18elementwise_kernelILi128ELi4EZNS0_15gpu_kernel_implIZZZNS0_66_GLOBAL__N__a0cfb035_28_ActivationHardswishKernel_cu_9e10b42f_292525hardswish_backward_kernelERNS_14TensorIteratorEENKUlvE_clEvENKUlvE1_clEvEUlN3c104HalfES9_E_EEvRNS_18TensorIteratorBaseERKT_EUliE_EEviT1_ --------------------------
	.section	.nv.info._ZN2at6native18elementwise_kernelILi128ELi4EZNS0_15gpu_kernel_implIZZZNS0_66_GLOBAL__N__a0cfb035_28_ActivationHardswishKernel_cu_9e10b42f_292525hardswish_backward_kernelERNS_14TensorIteratorEENKUlvE_clEvENKUlvE1_clEvEUlN3c104HalfES9_E_EEvRNS_18TensorIteratorBaseERKT_EUliE_EEviT1_,"",@"SHT_CUDA_INFO"
	.sectionflags	@""
	.align	4


	//----- nvinfo : EIATTR_CUDA_API_VERSION
	.align		4
        /*0000*/ 	.byte	0x04, 0x37
        /*0002*/ 	.short	(.L_535 - .L_534)
.L_534:
        /*0004*/ 	.word	0x00000082


	//----- nvinfo : EIATTR_KPARAM_INFO
	.align		4
.L_535:
        /*0008*/ 	.byte	0x04, 0x17
        /*000a*/ 	.short	(.L_537 - .L_536)
.L_536:
        /*000c*/ 	.word	0x00000000
        /*0010*/ 	.short	0x0001
        /*0012*/ 	.short	0x0008
        /*0014*/ 	.byte	0x00, 0xf0, 0x81, 0x0a


	//----- nvinfo : EIATTR_KPARAM_INFO
	.align		4
.L_537:
        /*0018*/ 	.byte	0x04, 0x17
        /*001a*/ 	.short	(.L_539 - .L_538)
.L_538:
        /*001c*/ 	.word	0x00000000
        /*0020*/ 	.short	0x0000
        /*0022*/ 	.short	0x0000
        /*0024*/ 	.byte	0x00, 0xf0, 0x11, 0x00


	//----- nvinfo : EIATTR_SPARSE_MMA_MASK
	.align		4
.L_539:
        /*0028*/ 	.byte	0x03, 0x50
        /*002a*/ 	.short	0x0000


	//----- nvinfo : EIATTR_MAXREG_COUNT
	.align		4
        /*002c*/ 	.byte	0x03, 0x1b
        /*002e*/ 	.short	0x0080


	//----- nvinfo : EIATTR_EXTERNS
	.align		4
        /*0030*/ 	.byte	0x04, 0x0f
        /*0032*/ 	.short	(.L_541 - .L_540)


	//   ....[0]....
	.align		4
.L_540:
        /*0034*/ 	.word	index@(__assertfail)


	//----- nvinfo : EIATTR_MERCURY_ISA_VERSION
	.align		4
.L_541:
        /*0038*/ 	.byte	0x03, 0x5f
        /*003a*/ 	.short	0x0101


	//----- nvinfo : EIATTR_SYSCALL_OFFSETS
	.align		4
        /*003c*/ 	.byte	0x04, 0x46
        /*003e*/ 	.short	(.L_543 - .L_542)


	//   ....[0]....
.L_542:
        /*0040*/ 	.word	0x000026c0


	//   ....[1]....
        /*0044*/ 	.word	0x00003670


	//   ....[2]....
        /*0048*/ 	.word	0x000046a0


	//   ....[3]....
        /*004c*/ 	.word	0x00006db0


	//   ....[4]....
        /*0050*/ 	.word	0x00007d60


	//   ....[5]....
        /*0054*/ 	.word	0x00008d90


	//   ....[6]....
        /*0058*/ 	.word	0x0000b490


	//   ....[7]....
        /*005c*/ 	.word	0x0000c440


	//   ....[8]....
        /*0060*/ 	.word	0x0000d470


	//   ....[9]....
        /*0064*/ 	.word	0x0000fb60


	//   ....[10]....
        /*0068*/ 	.word	0x00010b10


	//   ....[11]....
        /*006c*/ 	.word	0x00011b40


	//----- nvinfo : EIATTR_EXIT_INSTR_OFFSETS
	.align		4
.L_543:
        /*0070*/ 	.byte	0x04, 0x1c
        /*0072*/ 	.short	(.L_545 - .L_544)


	//   ....[0]....
.L_544:
        /*0074*/ 	.word	0x0000d540


	//   ....[1]....
        /*0078*/ 	.word	0x00010d70


	//   ....[2]....
        /*007c*/ 	.word	0x00010db0


	//   ....[3]....
        /*0080*/ 	.word	0x00010e50


	//   ....[4]....
        /*0084*/ 	.word	0x00010e90


	//   ....[5]....
        /*0088*/ 	.word	0x00010ed0


	//   ....[6]....
        /*008c*/ 	.word	0x00010f60


	//   ....[7]....
        /*0090*/ 	.word	0x00010f80


	//   ....[8]....
        /*0094*/ 	.word	0x00011020


	//   ....[9]....
        /*0098*/ 	.word	0x00011070


	//   ....[10]....
        /*009c*/ 	.word	0x000110c0


	//   ....[11]....
        /*00a0*/ 	.word	0x00011190


	//   ....[12]....
        /*00a4*/ 	.word	0x000111f0


	//   ....[13]....
        /*00a8*/ 	.word	0x00011380


	//   ....[14]....
        /*00ac*/ 	.word	0x000114e0


	//   ....[15]....
        /*00b0*/ 	.word	0x00011520


	//   ....[16]....
        /*00b4*/ 	.word	0x000115e0


	//   ....[17]....
        /*00b8*/ 	.word	0x00011760


	//   ....[18]....
        /*00bc*/ 	.word	0x000118e0


	//   ....[19]....
        /*00c0*/ 	.word	0x00011a40


	//   ....[20]....
        /*00c4*/ 	.word	0x00011b50


	//   ....[21]....
        /*00c8*/ 	.word	0x00011b90


	//   ....[22]....
        /*00cc*/ 	.word	0x00011bd0


	//----- nvinfo : EIATTR_MAX_THREADS
	.align		4
.L_545:
        /*00d0*/ 	.byte	0x04, 0x05
        /*00d2*/ 	.short	(.L_547 - .L_546)
.L_546:
        /*00d4*/ 	.word	0x00000080
        /*00d8*/ 	.word	0x00000001
        /*00dc*/ 	.word	0x00000001


	//----- nvinfo : EIATTR_CRS_STACK_SIZE
	.align		4
.L_547:
        /*00e0*/ 	.byte	0x04, 0x1e
        /*00e2*/ 	.short	(.L_549 - .L_548)
.L_548:
        /*00e4*/ 	.word	0x00000000


	//----- nvinfo : EIATTR_CBANK_PARAM_SIZE
	.align		4
.L_549:
        /*00e8*/ 	.byte	0x03, 0x19
        /*00ea*/ 	.short	0x02a8


	//----- nvinfo : EIATTR_PARAM_CBANK
	.align		4
        /*00ec*/ 	.byte	0x04, 0x0a
        /*00ee*/ 	.short	(.L_551 - .L_550)
	.align		4
.L_550:
        /*00f0*/ 	.word	index@(.nv.constant0._ZN2at6native18elementwise_kernelILi128ELi4EZNS0_15gpu_kernel_implIZZZNS0_66_GLOBAL__N__a0cfb035_28_ActivationHardswishKernel_cu_9e10b42f_292525hardswish_backward_kernelERNS_14TensorIteratorEENKUlvE_clEvENKUlvE1_clEvEUlN3c104HalfES9_E_EEvRNS_18TensorIteratorBaseERKT_EUliE_EEviT1_)
        /*00f4*/ 	.short	0x0210
        /*00f6*/ 	.short	0x02a8


	//----- nvinfo : EIATTR_SW_WAR
	.align		4
.L_551:
        /*00f8*/ 	.byte	0x04, 0x36
        /*00fa*/ 	.short	(.L_553 - .L_552)
.L_552:
        /*00fc*/ 	.word	0x00000008
.L_553:


//--------------------- .nv.info._ZN2at6native27unrolled_elementwise_kernelIZZZNS0_66_GLOBAL__N__a0cfb035_28_ActivationHardswishKernel_cu_9e10b42f_292525hardswish_backward_kernelERNS_14TensorIteratorEENKUlvE_clEvENKUlvE1_clEvEUlN3c104HalfES8_E_St5arrayIPcLm3EELi4E23TrivialOffsetCalculatorILi2EjESD_ILi1EjENS0_6memory12LoadWithCastILi2EEENSG_13StoreWithCastILi1EEEEEviT_T0_T2_T3_T4_T5_ --------------------------
	.section	.nv.info._ZN2at6native27unrolled_elementwise_kernelIZZZNS0_66_GLOBAL__N__a0cfb035_28_ActivationHardswishKernel_cu_9e10b42f_292525hardswish_backward_kernelERNS_14TensorIteratorEENKUlvE_clEvENKUlvE1_clEvEUlN3c104HalfES8_E_St5arrayIPcLm3EELi4E23TrivialOffsetCalculatorILi2EjESD_ILi1EjENS0_6memory12LoadWithCastILi2EEENSG_13StoreWithCastILi1EEEEEviT_T0_T2_T3_T4_T5_,"",@"SHT_CUDA_INFO"
	.sectionflags	@""
	.align	4


	//----- nvinfo : EIATTR_CUDA_API_VERSION
	.align		4
        /*0000*/ 	.byte	0x04, 0x37
        /*0002*/ 	.short	(.L_555 - .L_554)
.L_554:
        /*0004*/ 	.word	0x00000082


	//----- nvinfo : EIATTR_KPARAM_INFO
	.align		4
.L_555:
        /*0008*/ 	.byte	0x04, 0x17
        /*000a*/ 	.short	(.L_557 - .L_556)
.L_556:
        /*000c*/ 	.word	0x00000000
        /*0010*/ 	.short	0x0006
        /*0012*/ 	.short	0x0048
        /*0014*/ 	.byte	0x00, 0xf0, 0x21, 0x00


	//----- nvinfo : EIATTR_KPARAM_INFO
	.align		4
.L_557:
        /*0018*/ 	.byte	0x04, 0x17
        /*001a*/ 	.short	(.L_559 - .L_558)
.L_558:
        /*001c*/ 	.word	0x00000000
        /*0020*/ 	.short	0x0005
        /*0022*/ 	.short	0x003c
        /*0024*/ 	.byte	0x00, 0xf0, 0x31, 0x00


	//----- nvinfo : EIATTR_KPARAM_INFO
	.align		4
.L_559:
        /*0028*/ 	.byte	0x04, 0x17
        /*002a*/ 	.short	(.L_561 - .L_560)
.L_560:
        /*002c*/ 	.word	0x00000000
        /*0030*/ 	.short	0x0004
        /*0032*/ 	.short	0x0039
        /*0034*/ 	.byte	0x00, 0xf0, 0x05, 0x00


	//----- nvinfo : EIATTR_KPARAM_INFO
	.align		4
.L_561:
        /*0038*/ 	.byte	0x04, 0x17
        /*003a*/ 	.short	(.L_563 - .L_562)
.L_562:
        /*003c*/ 	.word	0x00000000
        /*0040*/ 	.short	0x0003
        /*0042*/ 	.short	0x0038
        /*0044*/ 	.byte	0x00, 0xf0, 0x05, 0x00


	//----- nvinfo : EIATTR_KPARAM_INFO
	.align		4
.L_563:
        /*0048*/ 	.byte	0x04, 0x17
        /*004a*/ 	.short	(.L_565 - .L_564)
.L_564:
        /*004c*/ 	.word	0x00000000
        /*0050*/ 	.short	0x0002
        /*0052*/ 	.short	0x0020
        /*0054*/ 	.byte	0x00, 0xf0, 0x61, 0x00


	//----- nvinfo : EIATTR_KPARAM_INFO
	.align		4
.L_565:
        /*0058*/ 	.byte	0x04, 0x17
        /*005a*/ 	.short	(.L_567 - .L_566)
.L_566:
        /*005c*/ 	.word	0x00000000
        /*0060*/ 	.short	0x0001
        /*0062*/ 	.short	0x0008
        /*0064*/ 	.byte	0x00, 0xf0, 0x61, 0x00


	//----- nvinfo : EIATTR_KPARAM_INFO
	.align		4
.L_567:
        /*0068*/ 	.byte	0x04, 0x17
        /*006a*/ 	.short	(.L_569 - .L_568)
.L_568:
        /*006c*/ 	.word	0x00000000
        /*0070*/ 	.short	0x0000
        /*0072*/ 	.short	0x0000
        /*0074*/ 	.byte	0x00, 0xf0, 0x11, 0x00


	//----- nvinfo : EIATTR_SPARSE_MMA_MASK
	.align		4
.L_569:
        /*0078*/ 	.byte	0x03, 0x50
        /*007a*/ 	.short	0x0000


	//----- nvinfo : EIATTR_MAXREG_COUNT
	.align		4
        /*007c*/ 	.byte	0x03, 0x1b
        /*007e*/ 	.short	0x00ff


	//----- nvinfo : EIATTR_EXTERNS
	.align		4
        /*0080*/ 	.byte	0x04, 0x0f
        /*0082*/ 	.short	(.L_571 - .L_570)


	//   ....[0]....
	.align		4
.L_570:
        /*0084*/ 	.word	index@(__assertfail)


	//----- nvinfo : EIATTR_MERCURY_ISA_VERSION
	.align		4
.L_571:
        /*0088*/ 	.byte	0x03, 0x5f
        /*008a*/ 	.short	0x0101


	//----- nvinfo : EIATTR_SYSCALL_OFFSETS
	.align		4
        /*008c*/ 	.byte	0x04, 0x46
        /*008e*/ 	.short	(.L_573 - .L_572)


	//   ....[0]....
.L_572:
        /*0090*/ 	.word	0x000010c0


	//   ....[1]....
        /*0094*/ 	.word	0x00002150


	//   ....[2]....
        /*0098*/ 	.word	0x00003260


	//   ....[3]....
        /*009c*/ 	.word	0x000042f0


	//   ....[4]....
        /*00a0*/ 	.word	0x00005410


	//   ....[5]....
        /*00a4*/ 	.word	0x000064b0


	//   ....[6]....
        /*00a8*/ 	.word	0x000075b0


	//   ....[7]....
        /*00ac*/ 	.word	0x00008650


	//   ....[8]....
        /*00b0*/ 	.word	0x00009b90


	//   ....[9]....
        /*00b4*/ 	.word	0x0000abb0


	//   ....[10]....
        /*00b8*/ 	.word	0x0000bb90


	//   ....[11]....
        /*00bc*/ 	.word	0x0000cb70


	//----- nvinfo : EIATTR_EXIT_INSTR_OFFSETS
	.align		4
.L_573:
        /*00c0*/ 	.byte	0x04, 0x1c
        /*00c2*/ 	.short	(.L_575 - .L_574)


	//   ....[0]....
.L_574:
        /*00c4*/ 	.word	0x0000bc50


	//   ....[1]....
        /*00c8*/ 	.word	0x0000bda0


	//   ....[2]....
        /*00cc*/ 	.word	0x0000bde0


	//   ....[3]....
        /*00d0*/ 	.word	0x0000be80


	//   ....[4]....
        /*00d4*/ 	.word	0x0000bec0


	//   ....[5]....
        /*00d8*/ 	.word	0x0000bf00


	//   ....[6]....
        /*00dc*/ 	.word	0x0000bf90


	//   ....[7]....
        /*00e0*/ 	.word	0x0000bfb0


	//   ....[8]....
        /*00e4*/ 	.word	0x0000c050


	//   ....[9]....
        /*00e8*/ 	.word	0x0000c0a0


	//   ....[10]....
        /*00ec*/ 	.word	0x0000c0f0


	//   ....[11]....
        /*00f0*/ 	.word	0x0000c1c0


	//   ....[12]....
        /*00f4*/ 	.word	0x0000c220


	//   ....[13]....
        /*00f8*/ 	.word	0x0000c3b0


	//   ....[14]....
        /*00fc*/ 	.word	0x0000c510


	//   ....[15]....
        /*0100*/ 	.word	0x0000c550


	//   ....[16]....
        /*0104*/ 	.word	0x0000c610


	//   ....[17]....
        /*0108*/ 	.word	0x0000c790


	//   ....[18]....
        /*010c*/ 	.word	0x0000c910


	//   ....[19]....
        /*0110*/ 	.word	0x0000ca70


	//   ....[20]....
        /*0114*/ 	.word	0x0000cb80


	//   ....[21]....
        /*0118*/ 	.word	0x0000cbc0


	//   ....[22]....
        /*011c*/ 	.word	0x0000cc00


	//----- nvinfo : EIATTR_MAX_THREADS
	.align		4
.L_575:
        /*0120*/ 	.byte	0x04, 0x05
        /*0122*/ 	.short	(.L_577 - .L_576)
.L_576:
        /*0124*/ 	.word	0x00000080
        /*0128*/ 	.word	0x00000001
        /*012c*/ 	.word	0x00000001


	//----- nvinfo : EIATTR_CRS_STACK_SIZE
	.align		4
.L_577:
        /*0130*/ 	.byte	0x04, 0x1e
        /*0132*/ 	.short	(.L_579 - .L_578)
.L_578:
        /*0134*/ 	.word	0x00000000


	//----- nvinfo : EIATTR_CBANK_PARAM_SIZE
	.align		4
.L_579:
        /*0138*/ 	.byte	0x03, 0x19
        /*013a*/ 	.short	0x0050


	//----- nvinfo : EIATTR_PARAM_CBANK
	.align		4
        /*013c*/ 	.byte	0x04, 0x0a
        /*013e*/ 	.short	(.L_581 - .L_580)
	.align		4
.L_580:
        /*0140*/ 	.word	index@(.nv.constant0._ZN2at6native27unrolled_elementwise_kernelIZZZNS0_66_GLOBAL__N__a0cfb035_28_ActivationHardswishKernel_cu_9e10b42f_292525hardswish_backward_kernelERNS_14TensorIteratorEENKUlvE_clEvENKUlvE1_clEvEUlN3c104HalfES8_E_St5arrayIPcLm3EELi4E23TrivialOffsetCalculatorILi2EjESD_ILi1EjENS0_6memory12LoadWithCastILi2EEENSG_13StoreWithCastILi1EEEEEviT_T0_T2_T3_T4_T5_)
        /*0144*/ 	.short	0x0210
        /*0146*/ 	.short	0x0050


	//----- nvinfo : EIATTR_SW_WAR
	.align		4
.L_581:
        /*0148*/ 	.byte	0x04, 0x36
        /*014a*/ 	.short	(.L_583 - .L_582)
.L_582:
        /*014c*/ 	.word	0x00000008
.L_583:


//--------------------- .nv.info._ZN2at6native18elementwise_kernelILi128ELi4EZNS0_22gpu_kernel_impl_nocastIZZZNS0_66_GLOBAL__N__a0cfb035_28_ActivationHardswishKernel_cu_9e10b42f_292525hardswish_backward_kernelERNS_14TensorIteratorEENKUlvE_clEvENKUlvE1_clEvEUlN3c104HalfES9_E_EEvRNS_18TensorIteratorBaseERKT_EUliE_EEviT1_ --------------------------
	.section	.nv.info._ZN2at6native18elementwise_kernelILi128ELi4EZNS0_22gpu_kernel_impl_nocastIZZZNS0_66_GLOBAL__N__a0cfb035_28_ActivationHardswishKernel_cu_9e10b42f_292525hardswish_backward_kernelERNS_14TensorIteratorEENKUlvE_clEvENKUlvE1_clEvEUlN3c104HalfES9_E_EEvRNS_18TensorIteratorBaseERKT_EUliE_EEviT1_,"",@"SHT_CUDA_INFO"
	.sectionflags	@""
	.align	4


	//----- nvinfo : EIATTR_CUDA_API_VERSION
	.align		4
        /*0000*/ 	.byte	0x04, 0x37
        /*0002*/ 	.short	(.L_585 - .L_584)
.L_584:
        /*0004*/ 	.word	0x00000082


	//----- nvinfo : EIATTR_KPARAM_INFO
	.align		4
.L_585:
        /*0008*/ 	.byte	0x04, 0x17
        /*000a*/ 	.short	(.L_587 - .L_586)
.L_586:
        /*000c*/ 	.word	0x00000000
        /*0010*/ 	.short	0x0001
        /*0012*/ 	.short	0x0008
        /*0014*/ 	.byte	0x00, 0xf0, 0x61, 0x0a


	//----- nvinfo : EIATTR_KPARAM_INFO
	.align		4
.L_587:
        /*0018*/ 	.byte	0x04, 0x17
        /*001a*/ 	.short	(.L_589 - .L_588)
.L_588:
        /*001c*/ 	.word	0x00000000
        /*0020*/ 	.short	0x0000
        /*0022*/ 	.short	0x0000
        /*0024*/ 	.byte	0x00, 0xf0, 0x11, 0x00


	//----- nvinfo : EIATTR_SPARSE_MMA_MASK
	.align		4
.L_589:
        /*0028*/ 	.byte	0x03, 0x50
        /*002a*/ 	.short	0x0000


	//----- nvinfo : EIATTR_MAXREG_COUNT
	.align		4
        /*002c*/ 	.byte	0x03, 0x1b
        /*002e*/ 	.short	0x0080


	//----- nvinfo : EIATTR_MERCURY_ISA_VERSION
	.align		4
        /*0030*/ 	.byte	0x03, 0x5f
        /*0032*/ 	.short	0x0101


	//----- nvinfo : EIATTR_EXIT_INSTR_OFFSETS
	.align		4
        /*0034*/ 	.byte	0x04, 0x1c
        /*0036*/ 	.short	(.L_591 - .L_590)


	//   ....[0]....
.L_590:
        /*0038*/ 	.word	0x00004830


	//   ....[1]....
        /*003c*/ 	.word	0x00005fe0


	//----- nvinfo : EIATTR_MAX_THREADS
	.align		4
.L_591:
        /*0040*/ 	.byte	0x04, 0x05
        /*0042*/ 	.short	(.L_593 - .L_592)
.L_592:
        /*0044*/ 	.word	0x00000080
        /*0048*/ 	.word	0x00000001
        /*004c*/ 	.word	0x00000001


	//----- nvinfo : EIATTR_CRS_STACK_SIZE
	.align		4
.L_593:
        /*0050*/ 	.byte	0x04, 0x1e
        /*0052*/ 	.short	(.L_595 - .L_594)
.L_594:
        /*0054*/ 	.word	0x00000000


	//----- nvinfo : EIATTR_CBANK_PARAM_SIZE
	.align		4
.L_595:
        /*0058*/ 	.byte	0x03, 0x19
        /*005a*/ 	.short	0x02a0


	//----- nvinfo : EIATTR_PARAM_CBANK
	.align		4
        /*005c*/ 	.byte	0x04, 0x0a
        /*005e*/ 	.short	(.L_597 - .L_596)
	.align		4
.L_596:
        /*0060*/ 	.word	index@(.nv.constant0._ZN2at6native18elementwise_kernelILi128ELi4EZNS0_22gpu_kernel_impl_nocastIZZZNS0_66_GLOBAL__N__a0cfb035_28_ActivationHardswishKernel_cu_9e10b42f_292525hardswish_backward_kernelERNS_14TensorIteratorEENKUlvE_clEvENKUlvE1_clEvEUlN3c104HalfES9_E_EEvRNS_18TensorIteratorBaseERKT_EUliE_EEviT1_)
        /*0064*/ 	.short	0x0210
        /*0066*/ 	.short	0x02a0


	//----- nvinfo : EIATTR_SW_WAR
	.align		4
.L_597:
        /*0068*/ 	.byte	0x04, 0x36
        /*006a*/ 	.short	(.L_599 - .L_598)
.L_598:
        /*006c*/ 	.word	0x00000008
.L_599:


//--------------------- .nv.info._ZN2at6native27unrolled_elementwise_kernelIZZZNS0_66_GLOBAL__N__a0cfb035_28_ActivationHardswishKernel_cu_9e10b42f_292525hardswish_backward_kernelERNS_14TensorIteratorEENKUlvE_clEvENKUlvE1_clEvEUlN3c104HalfES8_E_St5arrayIPcLm3EELi4E23TrivialOffsetCalculatorILi2EjESD_ILi1EjENS0_6memory15LoadWithoutCastENSG_16StoreWithoutCastEEEviT_T0_T2_T3_T4_T5_ --------------------------
	.section	.nv.info._ZN2at6native27unrolled_elementwise_kernelIZZZNS0_66_GLOBAL__N__a0cfb035_28_ActivationHardswishKernel_cu_9e10b42f_292525hardswish_backward_kernelERNS_14TensorIteratorEENKUlvE_clEvENKUlvE1_clEvEUlN3c104HalfES8_E_St5arrayIPcLm3EELi4E23TrivialOffsetCalculatorILi2EjESD_ILi1EjENS0_6memory15LoadWithoutCastENSG_16StoreWithoutCastEEEviT_T0_T2_T3_T4_T5_,"",@"SHT_CUDA_INFO"
	.sectionflags	@""
	.align	4


	//----- nvinfo : EIATTR_CUDA_API_VERSION
	.align		4
        /*0000*/ 	.byte	0x04, 0x37
        /*0002*/ 	.short	(.L_601 - .L_600)
.L_600:
        /*0004*/ 	.word	0x00000082


	//----- nvinfo : EIATTR_KPARAM_INFO
	.align		4
.L_601:
        /*0008*/ 	.byte	0x04, 0x17
        /*000a*/ 	.short	(.L_603 - .L_602)
.L_602:
        /*000c*/ 	.word	0x00000000
        /*0010*/ 	.short	0x0006
        /*0012*/ 	.short	0x003b
        /*0014*/ 	.byte	0x00, 0xf0, 0x05, 0x00


	//----- nvinfo : EIATTR_KPARAM_INFO
	.align		4
.L_603:
        /*0018*/ 	.byte	0x04, 0x17
        /*001a*/ 	.short	(.L_605 - .L_604)
.L_604:
        /*001c*/ 	.word	0x00000000
        /*0020*/ 	.short	0x0005
        /*0022*/ 	.short	0x003a
        /*0024*/ 	.byte	0x00, 0xf0, 0x05, 0x00


	//----- nvinfo : EIATTR_KPARAM_INFO
	.align		4
.L_605:
        /*0028*/ 	.byte	0x04, 0x17
        /*002a*/ 	.short	(.L_607 - .L_606)
.L_606:
        /*002c*/ 	.word	0x00000000
        /*0030*/ 	.short	0x0004
        /*0032*/ 	.short	0x0039
        /*0034*/ 	.byte	0x00, 0xf0, 0x05, 0x00


	//----- nvinfo : EIATTR_KPARAM_INFO
	.align		4
.L_607:
        /*0038*/ 	.byte	0x04, 0x17
        /*003a*/ 	.short	(.L_609 - .L_608)
.L_608:
        /*003c*/ 	.word	0x00000000
        /*0040*/ 	.short	0x0003
        /*0042*/ 	.short	0x0038
        /*0044*/ 	.byte	0x00, 0xf0, 0x05, 0x00


	//----- nvinfo : EIATTR_KPARAM_INFO
	.align		4
.L_609:
        /*0048*/ 	.byte	0x04, 0x17
        /*004a*/ 	.short	(.L_611 - .L_610)
.L_610:
        /*004c*/ 	.word	0x00000000
        /*0050*/ 	.short	0x0002
        /*0052*/ 	.short	0x0020
        /*0054*/ 	.byte	0x00, 0xf0, 0x61, 0x00


	//----- nvinfo : EIATTR_KPARAM_INFO
	.align		4
.L_611:
        /*0058*/ 	.byte	0x04, 0x17
        /*005a*/ 	.short	(.L_613 - .L_612)
.L_612:
        /*005c*/ 	.word	0x00000000
        /*0060*/ 	.short	0x0001
        /*0062*/ 	.short	0x0008
        /*0064*/ 	.byte	0x00, 0xf0, 0x61, 0x00


	//----- nvinfo : EIATTR_KPARAM_INFO
	.align		4
.L_613:
        /*0068*/ 	.byte	0x04, 0x17
        /*006a*/ 	.short	(.L_615 - .L_614)
.L_614:
        /*006c*/ 	.word	0x00000000
        /*0070*/ 	.short	0x0000
        /*0072*/ 	.short	0x0000
        /*0074*/ 	.byte	0x00, 0xf0, 0x11, 0x00


	//----- nvinfo : EIATTR_SPARSE_MMA_MASK
	.align		4
.L_615:
        /*0078*/ 	.byte	0x03, 0x50
        /*007a*/ 	.short	0x0000


	//----- nvinfo : EIATTR_MAXREG_COUNT
	.align		4
        /*007c*/ 	.byte	0x03, 0x1b
        /*007e*/ 	.short	0x00ff


	//----- nvinfo : EIATTR_MERCURY_ISA_VERSION
	.align		4
        /*0080*/ 	.byte	0x03, 0x5f
        /*0082*/ 	.short	0x0101


	//----- nvinfo : EIATTR_EXIT_INSTR_OFFSETS
	.align		4
        /*0084*/ 	.byte	0x04, 0x1c
        /*0086*/ 	.short	(.L_617 - .L_616)


	//   ....[0]....
.L_616:
        /*0088*/ 	.word	0x00000850


	//   ....[1]....
        /*008c*/ 	.word	0x000008a0


	//----- nvinfo : EIATTR_MAX_THREADS
	.align		4
.L_617:
        /*0090*/ 	.byte	0x04, 0x05
        /*0092*/ 	.short	(.L_619 - .L_618)
.L_618:
        /*0094*/ 	.word	0x00000080
        /*0098*/ 	.word	0x00000001
        /*009c*/ 	.word	0x00000001


	//----- nvinfo : EIATTR_CRS_STACK_SIZE
	.align		4
.L_619:
        /*00a0*/ 	.byte	0x04, 0x1e
        /*00a2*/ 	.short	(.L_621 - .L_620)
.L_620:
        /*00a4*/ 	.word	0x00000000


	//----- nvinfo : EIATTR_CBANK_PARAM_SIZE
	.align		4
.L_621:
        /*00a8*/ 	.byte	0x03, 0x19
        /*00aa*/ 	.short	0x003c


	//----- nvinfo : EIATTR_PARAM_CBANK
	.align		4
        /*00ac*/ 	.byte	0x04, 0x0a
        /*00ae*/ 	.short	(.L_623 - .L_622)
	.align		4
.L_622:
        /*00b0*/ 	.word	index@(.nv.constant0._ZN2at6native27unrolled_elementwise_kernelIZZZNS0_66_GLOBAL__N__a0cfb035_28_ActivationHardswishKernel_cu_9e10b42f_292525hardswish_backward_kernelERNS_14TensorIteratorEENKUlvE_clEvENKUlvE1_clEvEUlN3c104HalfES8_E_St5arrayIPcLm3EELi4E23TrivialOffsetCalculatorILi2EjESD_ILi1EjENS0_6memory15LoadWithoutCastENSG_16StoreWithoutCastEEEviT_T0_T2_T3_T4_T5_)
        /*00b4*/ 	.short	0x0210
        /*00b6*/ 	.short	0x003c


	//----- nvinfo : EIATTR_SW_WAR
	.align		4
.L_623:
        /*00b8*/ 	.byte	0x04, 0x36
        /*00ba*/ 	.short	(.L_625 - .L_624)
.L_624:
        /*00bc*/ 	.word	0x00000008
.L_625:


//--------------------- .nv.info._ZN2at6native29vectorized_elementwise_kernelILi2EZZZNS0_66_GLOBAL__N__a0cfb035_28_ActivationHardswishKernel_cu_9e10b42f_292525hardswish_backward_kernelERNS_14TensorIteratorEENKUlvE_clEvENKUlvE1_clEvEUlN3c104HalfES8_E_St5arrayIPcLm3EEEEviT0_T1_ --------------------------
	.section	.nv.info._ZN2at6native29vectorized_elementwise_kernelILi2EZZZNS0_66_GLOBAL__N__a0cfb035_28_ActivationHardswishKernel_cu_9e10b42f_292525hardswish_backward_kernelERNS_14TensorIteratorEENKUlvE_clEvENKUlvE1_clEvEUlN3c104HalfES8_E_St5arrayIPcLm3EEEEviT0_T1_,"",@"SHT_CUDA_INFO"
	.sectionflags	@""
	.align	4


	//----- nvinfo : EIATTR_CUDA_API_VERSION
	.align		4
        /*0000*/ 	.byte	0x04, 0x37
        /*0002*/ 	.short	(.L_627 - .L_626)
.L_626:
        /*0004*/ 	.word	0x00000082


	//----- nvinfo : EIATTR_KPARAM_INFO
	.align		4
.L_627:
        /*0008*/ 	.byte	0x04, 0x17
        /*000a*/ 	.short	(.L_629 - .L_628)
.L_628:
        /*000c*/ 	.word	0x00000000
        /*0010*/ 	.short	0x0002
        /*0012*/ 	.short	0x0020
        /*0014*/ 	.byte	0x00, 0xf0, 0x61, 0x00


	//----- nvinfo : EIATTR_KPARAM_INFO
	.align		4
.L_629:
        /*0018*/ 	.byte	0x04, 0x17
        /*001a*/ 	.short	(.L_631 - .L_630)
.L_630:
        /*001c*/ 	.word	0x00000000
        /*0020*/ 	.short	0x0001
        /*0022*/ 	.short	0x0008
        /*0024*/ 	.byte	0x00, 0xf0, 0x61, 0x00


	//----- nvinfo : EIATTR_KPARAM_INFO
	.align		4
.L_631:
        /*0028*/ 	.byte	0x04, 0x17
        /*002a*/ 	.short	(.L_633 - .L_632)
.L_632:
        /*002c*/ 	.word	0x00000000
        /*0030*/ 	.short	0x0000
        /*0032*/ 	.short	0x0000
        /*0034*/ 	.byte	0x00, 0xf0, 0x11, 0x00


	//----- nvinfo : EIATTR_SPARSE_MMA_MASK
	.align		4
.L_633:
        /*0038*/ 	.byte	0x03, 0x50
        /*003a*/ 	.short	0x0000


	//----- nvinfo : EIATTR_MAXREG_COUNT
	.align		4
        /*003c*/ 	.byte	0x03, 0x1b
        /*003e*/ 	.short	0x00ff


	//----- nvinfo : EIATTR_MERCURY_ISA_VERSION
	.align		4
        /*0040*/ 	.byte	0x03, 0x5f
        /*0042*/ 	.short	0x0101


	//----- nvinfo : EIATTR_EXIT_INSTR_OFFSETS
	.align		4
        /*0044*/ 	.byte	0x04, 0x1c
        /*0046*/ 	.short	(.L_635 - .L_634)


	//   ....[0]....
.L_634:
        /*0048*/ 	.word	0x000008a0


	//   ....[1]....
        /*004c*/ 	.word	0x00001970


	//   ....[2]....
        /*0050*/ 	.word	0x000019c0


	//----- nvinfo : EIATTR_MAX_THREADS
	.align		4
.L_635:
        /*0054*/ 	.byte	0x04, 0x05
        /*0056*/ 	.short	(.L_637 - .L_636)
.L_636:
        /*0058*/ 	.word	0x00000080
        /*005c*/ 	.word	0x00000001
        /*0060*/ 	.word	0x00000001


	//----- nvinfo : EIATTR_CRS_STACK_SIZE
	.align		4
.L_637:
        /*0064*/ 	.byte	0x04, 0x1e
        /*0066*/ 	.short	(.L_639 - .L_638)
.L_638:
        /*0068*/ 	.word	0x00000000


	//----- nvinfo : EIATTR_CBANK_PARAM_SIZE
	.align		4
.L_639:
        /*006c*/ 	.byte	0x03, 0x19
        /*006e*/ 	.short	0x0038


	//----- nvinfo : EIATTR_PARAM_CBANK
	.align		4
        /*0070*/ 	.byte	0x04, 0x0a
        /*0072*/ 	.short	(.L_641 - .L_640)
	.align		4
.L_640:
        /*0074*/ 	.word	index@(.nv.constant0._ZN2at6native29vectorized_elementwise_kernelILi2EZZZNS0_66_GLOBAL__N__a0cfb035_28_ActivationHardswishKernel_cu_9e10b42f_292525hardswish_backward_kernelERNS_14TensorIteratorEENKUlvE_clEvENKUlvE1_clEvEUlN3c104HalfES8_E_St5arrayIPcLm3EEEEviT0_T1_)
        /*0078*/ 	.short	0x0210
        /*007a*/ 	.short	0x0038


	//----- nvinfo : EIATTR_SW_WAR
	.align		4
.L_641:
        /*007c*/ 	.byte	0x04, 0x36
        /*007e*/ 	.short	(.L_643 - .L_642)
.L_642:
        /*0080*/ 	.word	0x00000008
.L_643:


//--------------------- .nv.info._ZN2at6native29vectorized_elementwise_kernelILi4EZZZNS0_66_GLOBAL__N__a0cfb035_28_ActivationHardswishKernel_cu_9e10b42f_292525hardswish_backward_kernelERNS_14TensorIteratorEENKUlvE_clEvENKUlvE1_clEvEUlN3c104HalfES8_E_St5arrayIPcLm3EEEEviT0_T1_ --------------------------
	.section	.nv.info._ZN2at6native29vectorized_elementwise_kernelILi4EZZZNS0_66_GLOBAL__N__a0cfb035_28_ActivationHardswishKernel_cu_9e10b42f_292525hardswish_backward_kernelERNS_14TensorIteratorEENKUlvE_clEvENKUlvE1_clEvEUlN3c104HalfES8_E_St5arrayIPcLm3EEEEviT0_T1_,"",@"SHT_CUDA_INFO"
	.sectionflags	@""
	.align	4


	//----- nvinfo : EIATTR_CUDA_API_VERSION
	.align		4
        /*0000*/ 	.byte	0x04, 0x37
        /*0002*/ 	.short	(.L_645 - .L_644)
.L_644:
        /*0004*/ 	.word	0x00000082


	//----- nvinfo : EIATTR_KPARAM_INFO
	.align		4
.L_645:
        /*0008*/ 	.byte	0x04, 0x17
        /*000a*/ 	.short	(.L_647 - .L_646)
.L_646:
        /*000c*/ 	.word	0x00000000
        /*0010*/ 	.short	0x0002
        /*0012*/ 	.short	0x0020
        /*0014*/ 	.byte	0x00, 0xf0, 0x61, 0x00


	//----- nvinfo : EIATTR_KPARAM_INFO
	.align		4
.L_647:
        /*0018*/ 	.byte	0x04, 0x17
        /*001a*/ 	.short	(.L_649 - .L_648)
.L_648:
        /*001c*/ 	.word	0x00000000
        /*0020*/ 	.short	0x0001
        /*0022*/ 	.short	0x0008
        /*0024*/ 	.byte	0x00, 0xf0, 0x61, 0x00


	//----- nvinfo : EIATTR_KPARAM_INFO
	.align		4
.L_649:
        /*0028*/ 	.byte	0x04, 0x17
        /*002a*/ 	.short	(.L_651 - .L_650)
.L_650:
        /*002c*/ 	.word	0x00000000
        /*0030*/ 	.short	0x0000
        /*0032*/ 	.short	0x0000
        /*0034*/ 	.byte	0x00, 0xf0, 0x11, 0x00


	//----- nvinfo : EIATTR_SPARSE_MMA_MASK
	.align		4
.L_651:
        /*0038*/ 	.byte	0x03, 0x50
        /*003a*/ 	.short	0x0000


	//----- nvinfo : EIATTR_MAXREG_COUNT
	.align		4
        /*003c*/ 	.byte	0x03, 0x1b
        /*003e*/ 	.short	0x00ff


	//----- nvinfo : EIATTR_MERCURY_ISA_VERSION
	.align		4
        /*0040*/ 	.byte	0x03, 0x5f
        /*0042*/ 	.short	0x0101


	//----- nvinfo : EIATTR_EXIT_INSTR_OFFSETS
	.align		4
        /*0044*/ 	.byte	0x04, 0x1c
        /*0046*/ 	.short	(.L_653 - .L_652)


	//   ....[0]....
.L_652:
        /*0048*/ 	.word	0x00000840


	//   ....[1]....
        /*004c*/ 	.word	0x00001910


	//   ....[2]....
        /*0050*/ 	.word	0x00001960


	//----- nvinfo : EIATTR_MAX_THREADS
	.align		4
.L_653:
        /*0054*/ 	.byte	0x04, 0x05
        /*0056*/ 	.short	(.L_655 - .L_654)
.L_654:
        /*0058*/ 	.word	0x00000080
        /*005c*/ 	.word	0x00000001
        /*0060*/ 	.word	0x00000001


	//----- nvinfo : EIATTR_CRS_STACK_SIZE
	.align		4
.L_655:
        /*0064*/ 	.byte	0x04, 0x1e
        /*0066*/ 	.short	(.L_657 - .L_656)
.L_656:
        /*0068*/ 	.word	0x00000000


	//----- nvinfo : EIATTR_CBANK_PARAM_SIZE
	.align		4
.L_657:
        /*006c*/ 	.byte	0x03, 0x19
        /*006e*/ 	.short	0x0038


	//----- nvinfo : EIATTR_PARAM_CBANK
	.align		4
        /*0070*/ 	.byte	0x04, 0x0a
        /*0072*/ 	.short	(.L_659 - .L_658)
	.align		4
.L_658:
        /*0074*/ 	.word	index@(.nv.constant0._ZN2at6native29vectorized_elementwise_kernelILi4EZZZNS0_66_GLOBAL__N__a0cfb035_28_ActivationHardswishKernel_cu_9e10b42f_292525hardswish_backward_kernelERNS_14TensorIteratorEENKUlvE_clEvENKUlvE1_clEvEUlN3c104HalfES8_E_St5arrayIPcLm3EEEEviT0_T1_)
        /*0078*/ 	.short	0x0210
        /*007a*/ 	.short	0x0038


	//----- nvinfo : EIATTR_SW_WAR
	.align		4
.L_659:
        /*007c*/ 	.byte	0x04, 0x36
        /*007e*/ 	.short	(.L_661 - .L_660)
.L_660:
        /*0080*/ 	.word	0x00000008
.L_661:


//--------------------- .nv.info._ZN2at6native29vectorized_elementwise_kernelILi8EZZZNS0_66_GLOBAL__N__a0cfb035_28_ActivationHardswishKernel_cu_9e10b42f_292525hardswish_backward_kernelERNS_14TensorIteratorEENKUlvE_clEvENKUlvE1_clEvEUlN3c104HalfES8_E_St5arrayIPcLm3EEEEviT0_T1_ --------------------------
	.section	.nv.info._ZN2at6native29vectorized_elementwise_kernelILi8EZZZNS0_66_GLOBAL__N__a0cfb035_28_ActivationHardswishKernel_cu_9e10b42f_292525hardswish_backward_kernelERNS_14TensorIteratorEENKUlvE_clEvENKUlvE1_clEvEUlN3c104HalfES8_E_St5arrayIPcLm3EEEEviT0_T1_,"",@"SHT_CUDA_INFO"
	.sectionflags	@""
	.align	4


	//----- nvinfo : EIATTR_CUDA_API_VERSION
	.align		4
        /*0000*/ 	.byte	0x04, 0x37
        /*0002*/ 	.short	(.L_663 - .L_662)
.L_662:
        /*0004*/ 	.word	0x00000082


	//----- nvinfo : EIATTR_KPARAM_INFO
	.align		4
.L_663:
        /*0008*/ 	.byte	0x04, 0x17
        /*000a*/ 	.short	(.L_665 - .L_664)
.L_664:
        /*000c*/ 	.word	0x00000000
        /*0010*/ 	.short	0x0002
        /*0012*/ 	.short	0x0020
        /*0014*/ 	.byte	0x00, 0xf0, 0x61, 0x00


	//----- nvinfo : EIATTR_KPARAM_INFO
	.align		4
.L_665:
        /*0018*/ 	.byte	0x04, 0x17
        /*001a*/ 	.short	(.L_667 - .L_666)
.L_666:
        /*001c*/ 	.word	0x00000000
        /*0020*/ 	.short	0x0001
        /*0022*/ 	.short	0x0008
        /*0024*/ 	.byte	0x00, 0xf0, 0x61, 0x00


	//----- nvinfo : EIATTR_KPARAM_INFO
	.align		4
.L_667:
        /*0028*/ 	.byte	0x04, 0x17
        /*002a*/ 	.short	(.L_669 - .L_668)
.L_668:
        /*002c*/ 	.word	0x00000000
        /*0030*/ 	.short	0x0000
        /*0032*/ 	.short	0x0000
        /*0034*/ 	.byte	0x00, 0xf0, 0x11, 0x00


	//----- nvinfo : EIATTR_SPARSE_MMA_MASK
	.align		4
.L_669:
        /*0038*/ 	.byte	0x03, 0x50
        /*003a*/ 	.short	0x0000


	//----- nvinfo : EIATTR_MAXREG_COUNT
	.align		4
        /*003c*/ 	.byte	0x03, 0x1b
        /*003e*/ 	.short	0x00ff


	//----- nvinfo : EIATTR_MERCURY_ISA_VERSION
	.align		4
        /*0040*/ 	.byte	0x03, 0x5f
        /*0042*/ 	.short	0x0101


	//----- nvinfo : EIATTR_EXIT_INSTR_OFFSETS
	.align		4
        /*0044*/ 	.byte	0x04, 0x1c
        /*0046*/ 	.short	(.L_671 - .L_670)


	//   ....[0]....
.L_670:
        /*0048*/ 	.word	0x00000810


	//   ....[1]....
        /*004c*/ 	.word	0x000018e0


	//   ....[2]....
        /*0050*/ 	.word	0x00001930


	//----- nvinfo : EIATTR_MAX_THREADS
	.align		4
.L_671:
        /*0054*/ 	.byte	0x04, 0x05
        /*0056*/ 	.short	(.L_673 - .L_672)
.L_672:
        /*0058*/ 	.word	0x00000080
        /*005c*/ 	.word	0x00000001
        /*0060*/ 	.word	0x00000001


	//----- nvinfo : EIATTR_CRS_STACK_SIZE
	.align		4
.L_673:
        /*0064*/ 	.byte	0x04, 0x1e
        /*0066*/ 	.short	(.L_675 - .L_674)
.L_674:
        /*0068*/ 	.word	0x00000000


	//----- nvinfo : EIATTR_CBANK_PARAM_SIZE
	.align		4
.L_675:
        /*006c*/ 	.byte	0x03, 0x19
        /*006e*/ 	.short	0x0038


	//----- nvinfo : EIATTR_PARAM_CBANK
	.align		4
        /*0070*/ 	.byte	0x04, 0x0a
        /*0072*/ 	.short	(.L_677 - .L_676)
	.align		4
.L_676:
        /*0074*/ 	.word	index@(.nv.constant0._ZN2at6native29vectorized_elementwise_kernelILi8EZZZNS0_66_GLOBAL__N__a0cfb035_28_ActivationHardswishKernel_cu_9e10b42f_292525hardswish_backward_kernelERNS_14TensorIteratorEENKUlvE_clEvENKUlvE1_clEvEUlN3c104HalfES8_E_St5arrayIPcLm3EEEEviT0_T1_)
        /*0078*/ 	.short	0x0210
        /*007a*/ 	.short	0x0038


	//----- nvinfo : EIATTR_SW_WAR
	.align		4
.L_677:
        /*007c*/ 	.byte	0x04, 0x36
        /*007e*/ 	.short	(.L_679 - .L_678)
.L_678:
        /*0080*/ 	.word	0x00000008
.L_679:


//--------------------- .nv.info._ZN2at6native18elementwise_kernelILi128ELi4EZNS0_15gpu_kernel_implIZZZNS0_66_GLOBAL__N__a0cfb035_28_ActivationHardswishKernel_cu_9e10b42f_292525hardswish_backward_kernelERNS_14TensorIteratorEENKUlvE_clEvENKUlvE0_clEvEUlffE_EEvRNS_18TensorIteratorBaseERKT_EUliE_EEviT1_ --------------------------
	.section	.nv.info._ZN2at6native18elementwise_kernelILi128ELi4EZNS0_15gpu_kernel_implIZZZNS0_66_GLOBAL__N__a0cfb035_28_ActivationHardswishKernel_cu_9e10b42f_292525hardswish_backward_kernelERNS_14TensorIteratorEENKUlvE_clEvENKUlvE0_clEvEUlffE_EEvRNS_18TensorIteratorBaseERKT_EUliE_EEviT1_,"",@"SHT_CUDA_INFO"
	.sectionflags	@""
	.align	4


	//----- nvinfo : EIATTR_CUDA_API_VERSION
	.align		4
        /*0000*/ 	.byte	0x04, 0x37
        /*0002*/ 	.short	(.L_681 - .L_680)
.L_680:
        /*0004*/ 	.word	0x00000082


	//----- nvinfo : EIATTR_KPARAM_INFO
	.align		4
.L_681:
        /*0008*/ 	.byte	0x04, 0x17
        /*000a*/ 	.short	(.L_683 - .L_682)
.L_682:
        /*000c*/ 	.word	0x00000000
        /*0010*/ 	.short	0x0001
        /*0012*/ 	.short	0x0008
        /*0014*/ 	.byte	0x00, 0xf0, 0x81, 0x0a


	//----- nvinfo : EIATTR_KPARAM_INFO
	.align		4
.L_683:
        /*0018*/ 	.byte	0x04, 0x17
        /*001a*/ 	.short	(.L_685 - .L_684)
.L_684:
        /*001c*/ 	.word	0x00000000
        /*0020*/ 	.short	0x0000
        /*0022*/ 	.short	0x0000
        /*0024*/ 	.byte	0x00, 0xf0, 0x11, 0x00


	//----- nvinfo : EIATTR_SPARSE_MMA_MASK
	.align		4
.L_685:
        /*0028*/ 	.byte	0x03, 0x50
        /*002a*/ 	.short	0x0000


	//----- nvinfo : EIATTR_MAXREG_COUNT
	.align		4
        /*002c*/ 	.byte	0x03, 0x1b
        /*002e*/ 	.short	0x0080


	//----- nvinfo : EIATTR_EXTERNS
	.align		4
        /*0030*/ 	.byte	0x04, 0x0f
        /*0032*/ 	.short	(.L_687 - .L_686)


	//   ....[0]....
	.align		4
.L_686:
        /*0034*/ 	.word	index@(__assertfail)


	//----- nvinfo : EIATTR_MERCURY_ISA_VERSION
	.align		4
.L_687:
        /*0038*/ 	.byte	0x03, 0x5f
        /*003a*/ 	.short	0x0101


	//----- nvinfo : EIATTR_SYSCALL_OFFSETS
	.align		4
        /*003c*/ 	.byte	0x04, 0x46
        /*003e*/ 	.short	(.L_689 - .L_688)


	//   ....[0]....
.L_688:
        /*0040*/ 	.word	0x00002490


	//   ....[1]....
        /*0044*/ 	.word	0x000032b0


	//   ....[2]....
        /*0048*/ 	.word	0x000041a0


	//   ....[3]....
        /*004c*/ 	.word	0x00006660


	//   ....[4]....
        /*0050*/ 	.word	0x00007480


	//   ....[5]....
        /*0054*/ 	.word	0x00008370


	//   ....[6]....
        /*0058*/ 	.word	0x0000a820


	//   ....[7]....
        /*005c*/ 	.word	0x0000b640


	//   ....[8]....
        /*0060*/ 	.word	0x0000c530


	//   ....[9]....
        /*0064*/ 	.word	0x0000e9d0


	//   ....[10]....
        /*0068*/ 	.word	0x0000f7f0


	//   ....[11]....
        /*006c*/ 	.word	0x000106e0


	//----- nvinfo : EIATTR_EXIT_INSTR_OFFSETS
	.align		4
.L_689:
        /*0070*/ 	.byte	0x04, 0x1c
        /*0072*/ 	.short	(.L_691 - .L_690)


	//   ....[0]....
.L_690:
        /*0074*/ 	.word	0x0000c5e0


	//   ....[1]....
        /*0078*/ 	.word	0x0000fa00


	//   ....[2]....
        /*007c*/ 	.word	0x0000fa40


	//   ....[3]....
        /*0080*/ 	.word	0x0000fad0


	//   ....[4]....
        /*0084*/ 	.word	0x0000fb00


	//   ....[5]....
        /*0088*/ 	.word	0x0000fb30


	//   ....[6]....
        /*008c*/ 	.word	0x0000fbb0


	//   ....[7]....
        /*0090*/ 	.word	0x0000fbe0


	//   ....[8]....
        /*0094*/ 	.word	0x0000fc70


	//   ....[9]....
        /*0098*/ 	.word	0x0000fcb0


	//   ....[10]....
        /*009c*/ 	.word	0x0000fcf0


	//   ....[11]....
        /*00a0*/ 	.word	0x0000fdb0


	//   ....[12]....
        /*00a4*/ 	.word	0x0000fe00


	//   ....[13]....
        /*00a8*/ 	.word	0x0000ff80


	//   ....[14]....
        /*00ac*/ 	.word	0x000100d0


	//   ....[15]....
        /*00b0*/ 	.word	0x00010100


	//   ....[16]....
        /*00b4*/ 	.word	0x000101b0


	//   ....[17]....
        /*00b8*/ 	.word	0x00010320


	//   ....[18]....
        /*00bc*/ 	.word	0x00010490


	//   ....[19]....
        /*00c0*/ 	.word	0x000105e0


	//   ....[20]....
        /*00c4*/ 	.word	0x000106f0


	//   ....[21]....
        /*00c8*/ 	.word	0x00010720


	//   ....[22]....
        /*00cc*/ 	.word	0x00010750


	//----- nvinfo : EIATTR_MAX_THREADS
	.align		4
.L_691:
        /*00d0*/ 	.byte	0x04, 0x05
        /*00d2*/ 	.short	(.L_693 - .L_692)
.L_692:
        /*00d4*/ 	.word	0x00000080
        /*00d8*/ 	.word	0x00000001
        /*00dc*/ 	.word	0x00000001


	//----- nvinfo : EIATTR_CRS_STACK_SIZE
	.align		4
.L_693:
        /*00e0*/ 	.byte	0x04, 0x1e
        /*00e2*/ 	.short	(.L_695 - .L_694)
.L_694:
        /*00e4*/ 	.word	0x00000000


	//----- nvinfo : EIATTR_CBANK_PARAM_SIZE
	.align		4
.L_695:
        /*00e8*/ 	.byte	0x03, 0x19
        /*00ea*/ 	.short	0x02a8


	//----- nvinfo : EIATTR_PARAM_CBANK
	.align		4
        /*00ec*/ 	.byte	0x04, 0x0a
        /*00ee*/ 	.short	(.L_697 - .L_696)
	.align		4
.L_696:
        /*00f0*/ 	.word	index@(.nv.constant0._ZN2at6native18elementwise_kernelILi128ELi4EZNS0_15gpu_kernel_implIZZZNS0_66_GLOBAL__N__a0cfb035_28_ActivationHardswishKernel_cu_9e10b42f_292525hardswish_backward_kernelERNS_14TensorIteratorEENKUlvE_clEvENKUlvE0_clEvEUlffE_EEvRNS_18TensorIteratorBaseERKT_EUliE_EEviT1_)
        /*00f4*/ 	.short	0x0210
        /*00f6*/ 	.short	0x02a8


	//----- nvinfo : EIATTR_SW_WAR
	.align		4
.L_697:
        /*00f8*/ 	.byte	0x04, 0x36
        /*00fa*/ 	.short	(.L_699 - .L_698)
.L_698:
        /*00fc*/ 	.word	0x00000008
.L_699:


//--------------------- .nv.info._ZN2at6native27unrolled_elementwise_kernelIZZZNS0_66_GLOBAL__N__a0cfb035_28_ActivationHardswishKernel_cu_9e10b42f_292525hardswish_backward_kernelERNS_14TensorIteratorEENKUlvE_clEvENKUlvE0_clEvEUlffE_St5arrayIPcLm3EELi4E23TrivialOffsetCalculatorILi2EjESB_ILi1EjENS0_6memory12LoadWithCastILi2EEENSE_13StoreWithCastILi1EEEEEviT_T0_T2_T3_T4_T5_ --------------------------
	.section	.nv.info._ZN2at6native27unrolled_elementwise_kernelIZZZNS0_66_GLOBAL__N__a0cfb035_28_ActivationHardswishKernel_cu_9e10b42f_292525hardswish_backward_kernelERNS_14TensorIteratorEENKUlvE_clEvENKUlvE0_clEvEUlffE_St5arrayIPcLm3EELi4E23TrivialOffsetCalculatorILi2EjESB_ILi1EjENS0_6memory12LoadWithCastILi2EEENSE_13StoreWithCastILi1EEEEEviT_T0_T2_T3_T4_T5_,"",@"SHT_CUDA_INFO"
	.sectionflags	@""
	.align	4


	//----- nvinfo : EIATTR_CUDA_API_VERSION
	.align		4
        /*0000*/ 	.byte	0x04, 0x37
        /*0002*/ 	.short	(.L_701 - .L_700)
.L_700:
        /*0004*/ 	.word	0x00000082


	//----- nvinfo : EIATTR_KPARAM_INFO
	.align		4
.L_701:
        /*0008*/ 	.byte	0x04, 0x17
        /*000a*/ 	.short	(.L_703 - .L_702)
.L_702:
        /*000c*/ 	.word	0x00000000
        /*0010*/ 	.short	0x0006
        /*0012*/ 	.short	0x0048
        /*0014*/ 	.byte	0x00, 0xf0, 0x21, 0x00


	//----- nvinfo : EIATTR_KPARAM_INFO
	.align		4
.L_703:
        /*0018*/ 	.byte	0x04, 0x17
        /*001a*/ 	.short	(.L_705 - .L_704)
.L_704:
        /*001c*/ 	.word	0x00000000
        /*0020*/ 	.short	0x0005
        /*0022*/ 	.short	0x003c
        /*0024*/ 	.byte	0x00, 0xf0, 0x31, 0x00


	//----- nvinfo : EIATTR_KPARAM_INFO
	.align		4
.L_705:
        /*0028*/ 	.byte	0x04, 0x17
        /*002a*/ 	.short	(.L_707 - .L_706)
.L_706:
        /*002c*/ 	.word	0x00000000
        /*0030*/ 	.short	0x0004
        /*0032*/ 	.short	0x0039
        /*0034*/ 	.byte	0x00, 0xf0, 0x05, 0x00


	//----- nvinfo : EIATTR_KPARAM_INFO
	.align		4
.L_707:
        /*0038*/ 	.byte	0x04, 0x17
        /*003a*/ 	.short	(.L_709 - .L_708)
.L_708:
        /*003c*/ 	.word	0x00000000
        /*0040*/ 	.short	0x0003
        /*0042*/ 	.short	0x0038
        /*0044*/ 	.byte	0x00, 0xf0, 0x05, 0x00


	//----- nvinfo : EIATTR_KPARAM_INFO
	.align		4
.L_709:
        /*0048*/ 	.byte	0x04, 0x17
        /*004a*/ 	.short	(.L_711 - .L_710)
.L_710:
        /*004c*/ 	.word	0x00000000
        /*0050*/ 	.short	0x0002
        /*0052*/ 	.short	0x0020
        /*0054*/ 	.byte	0x00, 0xf0, 0x61, 0x00


	//----- nvinfo : EIATTR_KPARAM_INFO
	.align		4
.L_711:
        /*0058*/ 	.byte	0x04, 0x17
        /*005a*/ 	.short	(.L_713 - .L_712)
.L_712:
        /*005c*/ 	.word	0x00000000
        /*0060*/ 	.short	0x0001
        /*0062*/ 	.short	0x0008
        /*0064*/ 	.byte	0x00, 0xf0, 0x61, 0x00


	//----- nvinfo : EIATTR_KPARAM_INFO
	.align		4
.L_713:
        /*0068*/ 	.byte	0x04, 0x17
        /*006a*/ 	.short	(.L_715 - .L_714)
.L_714:
        /*006c*/ 	.word	0x00000000
        /*0070*/ 	.short	0x0000
        /*0072*/ 	.short	0x0000
        /*0074*/ 	.byte	0x00, 0xf0, 0x11, 0x00


	//----- nvinfo : EIATTR_SPARSE_MMA_MASK
	.align		4
.L_715:
        /*0078*/ 	.byte	0x03, 0x50
        /*007a*/ 	.short	0x0000


	//----- nvinfo : EIATTR_MAXREG_COUNT
	.align		4
        /*007c*/ 	.byte	0x03, 0x1b
        /*007e*/ 	.short	0x00ff


	//----- nvinfo : EIATTR_EXTERNS
	.align		4
        /*0080*/ 	.byte	0x04, 0x0f
        /*0082*/ 	.short	(.L_717 - .L_716)


	//   ....[0]....
	.align		4
.L_716:
        /*0084*/ 	.word	index@(__assertfail)


	//----- nvinfo : EIATTR_MERCURY_ISA_VERSION
	.align		4
.L_717:
        /*0088*/ 	.byte	0x03, 0x5f
        /*008a*/ 	.short	0x0101


	//----- nvinfo : EIATTR_SYSCALL_OFFSETS
	.align		4
        /*008c*/ 	.byte	0x04, 0x46
        /*008e*/ 	.short	(.L_719 - .L_718)


	//   ....[0]....
.L_718:
        /*0090*/ 	.word	0x00000e90


	//   ....[1]....
        /*0094*/ 	.word	0x00001cc0


	//   ....[2]....
        /*0098*/ 	.word	0x00002b70


	//   ....[3]....
        /*009c*/ 	.word	0x000039a0


	//   ....[4]....
        /*00a0*/ 	.word	0x00004860


	//   ....[5]....
        /*00a4*/ 	.word	0x000056a0


	//   ....[6]....
        /*00a8*/ 	.word	0x00006540


	//   ....[7]....
        /*00ac*/ 	.word	0x00007350


	//   ....[8]....
        /*00b0*/ 	.word	0x00008690


	//   ....[9]....
        /*00b4*/ 	.word	0x00009590


	//   ....[10]....
        /*00b8*/ 	.word	0x0000a450


	//   ....[11]....
        /*00bc*/ 	.word	0x0000b310


	//----- nvinfo : EIATTR_EXIT_INSTR_OFFSETS
	.align		4
.L_719:
        /*00c0*/ 	.byte	0x04, 0x1c
        /*00c2*/ 	.short	(.L_721 - .L_720)


	//   ....[0]....
.L_720:
        /*00c4*/ 	.word	0x0000a4f0


	//   ....[1]....
        /*00c8*/ 	.word	0x0000a630


	//   ....[2]....
        /*00cc*/ 	.word	0x0000a670


	//   ....[3]....
        /*00d0*/ 	.word	0x0000a700


	//   ....[4]....
        /*00d4*/ 	.word	0x0000a730


	//   ....[5]....
        /*00d8*/ 	.word	0x0000a760


	//   ....[6]....
        /*00dc*/ 	.word	0x0000a7e0


	//   ....[7]....
        /*00e0*/ 	.word	0x0000a810


	//   ....[8]....
        /*00e4*/ 	.word	0x0000a8a0


	//   ....[9]....
        /*00e8*/ 	.word	0x0000a8e0


	//   ....[10]....
        /*00ec*/ 	.word	0x0000a920


	//   ....[11]....
        /*00f0*/ 	.word	0x0000a9e0


	//   ....[12]....
        /*00f4*/ 	.word	0x0000aa30


	//   ....[13]....
        /*00f8*/ 	.word	0x0000abb0


	//   ....[14]....
        /*00fc*/ 	.word	0x0000ad00


	//   ....[15]....
        /*0100*/ 	.word	0x0000ad30


	//   ....[16]....
        /*0104*/ 	.word	0x0000ade0


	//   ....[17]....
        /*0108*/ 	.word	0x0000af50


	//   ....[18]....
        /*010c*/ 	.word	0x0000b0c0


	//   ....[19]....
        /*0110*/ 	.word	0x0000b210


	//   ....[20]....
        /*0114*/ 	.word	0x0000b320


	//   ....[21]....
        /*0118*/ 	.word	0x0000b350


	//   ....[22]....
        /*011c*/ 	.word	0x0000b380


	//----- nvinfo : EIATTR_MAX_THREADS
	.align		4
.L_721:
        /*0120*/ 	.byte	0x04, 0x05
        /*0122*/ 	.short	(.L_723 - .L_722)
.L_722:
        /*0124*/ 	.word	0x00000080
        /*0128*/ 	.word	0x00000001
        /*012c*/ 	.word	0x00000001


	//----- nvinfo : EIATTR_CRS_STACK_SIZE
	.align		4
.L_723:
        /*0130*/ 	.byte	0x04, 0x1e
        /*0132*/ 	.short	(.L_725 - .L_724)
.L_724:
        /*0134*/ 	.word	0x00000000


	//----- nvinfo : EIATTR_CBANK_PARAM_SIZE
	.align		4
.L_725:
        /*0138*/ 	.byte	0x03, 0x19
        /*013a*/ 	.short	0x0050


	//----- nvinfo : EIATTR_PARAM_CBANK
	.align		4
        /*013c*/ 	.byte	0x04, 0x0a
        /*013e*/ 	.short	(.L_727 - .L_726)
	.align		4
.L_726:
        /*0140*/ 	.word	index@(.nv.constant0._ZN2at6native27unrolled_elementwise_kernelIZZZNS0_66_GLOBAL__N__a0cfb035_28_ActivationHardswishKernel_cu_9e10b42f_292525hardswish_backward_kernelERNS_14TensorIteratorEENKUlvE_clEvENKUlvE0_clEvEUlffE_St5arrayIPcLm3EELi4E23TrivialOffsetCalculatorILi2EjESB_ILi1EjENS0_6memory12LoadWithCastILi2EEENSE_13StoreWithCastILi1EEEEEviT_T0_T2_T3_T4_T5_)
        /*0144*/ 	.short	0x0210
        /*0146*/ 	.short	0x0050


	//----- nvinfo : EIATTR_SW_WAR
	.align		4
.L_727:
        /*0148*/ 	.byte	0x04, 0x36
        /*014a*/ 	.short	(.L_729 - .L_728)
.L_728:
        /*014c*/ 	.word	0x00000008
.L_729:


//--------------------- .nv.info._ZN2at6native18elementwise_kernelILi128ELi2EZNS0_22gpu_kernel_impl_nocastIZZZNS0_66_GLOBAL__N__a0cfb035_28_ActivationHardswishKernel_cu_9e10b42f_292525hardswish_backward_kernelERNS_14TensorIteratorEENKUlvE_clEvENKUlvE0_clEvEUlffE_EEvRNS_18TensorIteratorBaseERKT_EUliE_EEviT1_ --------------------------
	.section	.nv.info._ZN2at6native18elementwise_kernelILi128ELi2EZNS0_22gpu_kernel_impl_nocastIZZZNS0_66_GLOBAL__N__a0cfb035_28_ActivationHardswishKernel_cu_9e10b42f_292525hardswish_backward_kernelERNS_14TensorIteratorEENKUlvE_clEvENKUlvE0_clEvEUlffE_EEvRNS_18TensorIteratorBaseERKT_EUliE_EEviT1_,"",@"SHT_CUDA_INFO"
	.sectionflags	@""
	.align	4


	//----- nvinfo : EIATTR_CUDA_API_VERSION
	.align		4
        /*0000*/ 	.byte	0x04, 0x37
        /*0002*/ 	.short	(.L_731 - .L_730)
.L_730:
        /*0004*/ 	.word	0x00000082


	//----- nvinfo : EIATTR_KPARAM_INFO
	.align		4
.L_731:
        /*0008*/ 	.byte	0x04, 0x17
        /*000a*/ 	.short	(.L_733 - .L_732)
.L_732:
        /*000c*/ 	.word	0x00000000
        /*0010*/ 	.short	0x0001
        /*0012*/ 	.short	0x0008
        /*0014*/ 	.byte	0x00, 0xf0, 0x61, 0x0a


	//----- nvinfo : EIATTR_KPARAM_INFO
	.align		4
.L_733:
        /*0018*/ 	.byte	0x04, 0x17
        /*001a*/ 	.short	(.L_735 - .L_734)
.L_734:
        /*001c*/ 	.word	0x00000000
        /*0020*/ 	.short	0x0000
        /*0022*/ 	.short	0x0000
        /*0024*/ 	.byte	0x00, 0xf0, 0x11, 0x00


	//----- nvinfo : EIATTR_SPARSE_MMA_MASK
	.align		4
.L_735:
        /*0028*/ 	.byte	0x03, 0x50
        /*002a*/ 	.short	0x0000


	//----- nvinfo : EIATTR_MAXREG_COUNT
	.align		4
        /*002c*/ 	.byte	0x03, 0x1b
        /*002e*/ 	.short	0x0080


	//----- nvinfo : EIATTR_MERCURY_ISA_VERSION
	.align		4
        /*0030*/ 	.byte	0x03, 0x5f
        /*0032*/ 	.short	0x0101


	//----- nvinfo : EIATTR_EXIT_INSTR_OFFSETS
	.align		4
        /*0034*/ 	.byte	0x04, 0x1c
        /*0036*/ 	.short	(.L_737 - .L_736)


	//   ....[0]....
.L_736:
        /*0038*/ 	.word	0x00001830


	//   ....[1]....
        /*003c*/ 	.word	0x00002fa0


	//----- nvinfo : EIATTR_MAX_THREADS
	.align		4
.L_737:
        /*0040*/ 	.byte	0x04, 0x05
        /*0042*/ 	.short	(.L_739 - .L_738)
.L_738:
        /*0044*/ 	.word	0x00000080
        /*0048*/ 	.word	0x00000001
        /*004c*/ 	.word	0x00000001


	//----- nvinfo : EIATTR_CRS_STACK_SIZE
	.align		4
.L_739:
        /*0050*/ 	.byte	0x04, 0x1e
        /*0052*/ 	.short	(.L_741 - .L_740)
.L_740:
        /*0054*/ 	.word	0x00000000


	//----- nvinfo : EIATTR_CBANK_PARAM_SIZE
	.align		4
.L_741:
        /*0058*/ 	.byte	0x03, 0x19
        /*005a*/ 	.short	0x02a0


	//----- nvinfo : EIATTR_PARAM_CBANK
	.align		4
        /*005c*/ 	.byte	0x04, 0x0a
        /*005e*/ 	.short	(.L_743 - .L_742)
	.align		4
.L_742:
        /*0060*/ 	.word	index@(.nv.constant0._ZN2at6native18elementwise_kernelILi128ELi2EZNS0_22gpu_kernel_impl_nocastIZZZNS0_66_GLOBAL__N__a0cfb035_28_ActivationHardswishKernel_cu_9e10b42f_292525hardswish_backward_kernelERNS_14TensorIteratorEENKUlvE_clEvENKUlvE0_clEvEUlffE_EEvRNS_18TensorIteratorBaseERKT_EUliE_EEviT1_)
        /*0064*/ 	.short	0x0210
        /*0066*/ 	.short	0x02a0


	//----- nvinfo : EIATTR_SW_WAR
	.align		4
.L_743:
        /*0068*/ 	.byte	0x04, 0x36
        /*006a*/ 	.short	(.L_745 - .L_744)
.L_744:
        /*006c*/ 	.word	0x00000008
.L_745:


//--------------------- .nv.info._ZN2at6native27unrolled_elementwise_kernelIZZZNS0_66_GLOBAL__N__a0cfb035_28_ActivationHardswishKernel_cu_9e10b42f_292525hardswish_backward_kernelERNS_14TensorIteratorEENKUlvE_clEvENKUlvE0_clEvEUlffE_St5arrayIPcLm3EELi4E23TrivialOffsetCalculatorILi2EjESB_ILi1EjENS0_6memory15LoadWithoutCastENSE_16StoreWithoutCastEEEviT_T0_T2_T3_T4_T5_ --------------------------
	.section	.nv.info._ZN2at6native27unrolled_elementwise_kernelIZZZNS0_66_GLOBAL__N__a0cfb035_28_ActivationHardswishKernel_cu_9e10b42f_292525hardswish_backward_kernelERNS_14TensorIteratorEENKUlvE_clEvENKUlvE0_clEvEUlffE_St5arrayIPcLm3EELi4E23TrivialOffsetCalculatorILi2EjESB_ILi1EjENS0_6memory15LoadWithoutCastENSE_16StoreWithoutCastEEEviT_T0_T2_T3_T4_T5_,"",@"SHT_CUDA_INFO"
	.sectionflags	@""
	.align	4


	//----- nvinfo : EIATTR_CUDA_API_VERSION
	.align		4
        /*0000*/ 	.byte	0x04, 0x37
        /*0002*/ 	.short	(.L_747 - .L_746)
.L_746:
        /*0004*/ 	.word	0x00000082


	//----- nvinfo : EIATTR_KPARAM_INFO
	.align		4
.L_747:
        /*0008*/ 	.byte	0x04, 0x17
        /*000a*/ 	.short	(.L_749 - .L_748)
.L_748:
        /*000c*/ 	.word	0x00000000
        /*0010*/ 	.short	0x0006
        /*0012*/ 	.short	0x003b
        /*0014*/ 	.byte	0x00, 0xf0, 0x05, 0x00


	//----- nvinfo : EIATTR_KPARAM_INFO
	.align		4
.L_749:
        /*0018*/ 	.byte	0x04, 0x17
        /*001a*/ 	.short	(.L_751 - .L_750)
.L_750:
        /*001c*/ 	.word	0x00000000
        /*0020*/ 	.short	0x0005
        /*0022*/ 	.short	0x003a
        /*0024*/ 	.byte	0x00, 0xf0, 0x05, 0x00


	//----- nvinfo : EIATTR_KPARAM_INFO
	.align		4
.L_751:
        /*0028*/ 	.byte	0x04, 0x17
        /*002a*/ 	.short	(.L_753 - .L_752)
.L_752:
        /*002c*/ 	.word	0x00000000
        /*0030*/ 	.short	0x0004
        /*0032*/ 	.short	0x0039
        /*0034*/ 	.byte	0x00, 0xf0, 0x05, 0x00


	//----- nvinfo : EIATTR_KPARAM_INFO
	.align		4
.L_753:
        /*0038*/ 	.byte	0x04, 0x17
        /*003a*/ 	.short	(.L_755 - .L_754)
.L_754:
        /*003c*/ 	.word	0x00000000
        /*0040*/ 	.short	0x0003
        /*0042*/ 	.short	0x0038
        /*0044*/ 	.byte	0x00, 0xf0, 0x05, 0x00


	//----- nvinfo : EIATTR_KPARAM_INFO
	.align		4
.L_755:
        /*0048*/ 	.byte	0x04, 0x17
        /*004a*/ 	.short	(.L_757 - .L_756)
.L_756:
        /*004c*/ 	.word	0x00000000
        /*0050*/ 	.short	0x0002
        /*0052*/ 	.short	0x0020
        /*0054*/ 	.byte	0x00, 0xf0, 0x61, 0x00


	//----- nvinfo : EIATTR_KPARAM_INFO
	.align		4
.L_757:
        /*0058*/ 	.byte	0x04, 0x17
        /*005a*/ 	.short	(.L_759 - .L_758)
.L_758:
        /*005c*/ 	.word	0x00000000
        /*0060*/ 	.short	0x0001
        /*0062*/ 	.short	0x0008
        /*0064*/ 	.byte	0x00, 0xf0, 0x61, 0x00


	//----- nvinfo : EIATTR_KPARAM_INFO
	.align		4
.L_759:
        /*0068*/ 	.byte	0x04, 0x17
        /*006a*/ 	.short	(.L_761 - .L_760)
.L_760:
        /*006c*/ 	.word	0x00000000
        /*0070*/ 	.short	0x0000
        /*0072*/ 	.short	0x0000
        /*0074*/ 	.byte	0x00, 0xf0, 0x11, 0x00


	//----- nvinfo : EIATTR_SPARSE_MMA_MASK
	.align		4
.L_761:
        /*0078*/ 	.byte	0x03, 0x50
        /*007a*/ 	.short	0x0000


	//----- nvinfo : EIATTR_MAXREG_COUNT
	.align		4
        /*007c*/ 	.byte	0x03, 0x1b
        /*007e*/ 	.short	0x00ff


	//----- nvinfo : EIATTR_MERCURY_ISA_VERSION
	.align		4
        /*0080*/ 	.byte	0x03, 0x5f
        /*0082*/ 	.short	0x0101


	//----- nvinfo : EIATTR_EXIT_INSTR_OFFSETS
	.align		4
        /*0084*/ 	.byte	0x04, 0x1c
        /*0086*/ 	.short	(.L_763 - .L_762)


	//   ....[0]....
.L_762:
        /*0088*/ 	.word	0x00000760


	//   ....[1]....
        /*008c*/ 	.word	0x000007b0


	//----- nvinfo : EIATTR_MAX_THREADS
	.align		4
.L_763:
        /*0090*/ 	.byte	0x04, 0x05
        /*0092*/ 	.short	(.L_765 - .L_764)
.L_764:
        /*0094*/ 	.word	0x00000080
        /*0098*/ 	.word	0x00000001
        /*009c*/ 	.word	0x00000001


	//----- nvinfo : EIATTR_CRS_STACK_SIZE
	.align		4
.L_765:
        /*00a0*/ 	.byte	0x04, 0x1e
        /*00a2*/ 	.short	(.L_767 - .L_766)
.L_766:
        /*00a4*/ 	.word	0x00000000


	//----- nvinfo : EIATTR_CBANK_PARAM_SIZE
	.align		4
.L_767:
        /*00a8*/ 	.byte	0x03, 0x19
        /*00aa*/ 	.short	0x003c


	//----- nvinfo : EIATTR_PARAM_CBANK
	.align		4
        /*00ac*/ 	.byte	0x04, 0x0a
        /*00ae*/ 	.short	(.L_769 - .L_768)
	.align		4
.L_768:
        /*00b0*/ 	.word	index@(.nv.constant0._ZN2at6native27unrolled_elementwise_kernelIZZZNS0_66_GLOBAL__N__a0cfb035_28_ActivationHardswishKernel_cu_9e10b42f_292525hardswish_backward_kernelERNS_14TensorIteratorEENKUlvE_clEvENKUlvE0_clEvEUlffE_St5arrayIPcLm3EELi4E23TrivialOffsetCalculatorILi2EjESB_ILi1EjENS0_6memory15LoadWithoutCastENSE_16StoreWithoutCastEEEviT_T0_T2_T3_T4_T5_)
        /*00b4*/ 	.short	0x0210
        /*00b6*/ 	.short	0x003c


	//----- nvinfo : EIATTR_SW_WAR
	.align		4
.L_769:
        /*00b8*/ 	.byte	0x04, 0x36
        /*00ba*/ 	.short	(.L_771 - .L_770)
.L_770:
        /*00bc*/ 	.word	0x00000008
.L_771:


//--------------------- .nv.info._ZN2at6native29vectorized_elementwise_kernelILi2EZZZNS0_66_GLOBAL__N__a0cfb035_28_ActivationHardswishKernel_cu_9e10b42f_292525hardswish_backward_kernelERNS_14TensorIteratorEENKUlvE_clEvENKUlvE0_clEvEUlffE_St5arrayIPcLm3EEEEviT0_T1_ --------------------------
	.section	.nv.info._ZN2at6native29vectorized_elementwise_kernelILi2EZZZNS0_66_GLOBAL__N__a0cfb035_28_ActivationHardswishKernel_cu_9e10b42f_292525hardswish_backward_kernelERNS_14TensorIteratorEENKUlvE_clEvENKUlvE0_clEvEUlffE_St5arrayIPcLm3EEEEviT0_T1_,"",@"SHT_CUDA_INFO"
	.sectionflags	@""
	.align	4


	//----- nvinfo : EIATTR_CUDA_API_VERSION
	.align		4
        /*0000*/ 	.byte	0x04, 0x37
        /*0002*/ 	.short	(.L_773 - .L_772)
.L_772:
        /*0004*/ 	.word	0x00000082


	//----- nvinfo : EIATTR_KPARAM_INFO
	.align		4
.L_773:
        /*0008*/ 	.byte	0x04, 0x17
        /*000a*/ 	.short	(.L_775 - .L_774)
.L_774:
        /*000c*/ 	.word	0x00000000
        /*0010*/ 	.short	0x0002
        /*0012*/ 	.short	0x0020
        /*0014*/ 	.byte	0x00, 0xf0, 0x61, 0x00


	//----- nvinfo : EIATTR_KPARAM_INFO
	.align		4
.L_775:
        /*0018*/ 	.byte	0x04, 0x17
        /*001a*/ 	.short	(.L_777 - .L_776)
.L_776:
        /*001c*/ 	.word	0x00000000
        /*0020*/ 	.short	0x0001
        /*0022*/ 	.short	0x0008
        /*0024*/ 	.byte	0x00, 0xf0, 0x61, 0x00


	//----- nvinfo : EIATTR_KPARAM_INFO
	.align		4
.L_777:
        /*0028*/ 	.byte	0x04, 0x17
        /*002a*/ 	.short	(.L_779 - .L_778)
.L_778:
        /*002c*/ 	.word	0x00000000
        /*0030*/ 	.short	0x0000
        /*0032*/ 	.short	0x0000
        /*0034*/ 	.byte	0x00, 0xf0, 0x11, 0x00


	//----- nvinfo : EIATTR_SPARSE_MMA_MASK
	.align		4
.L_779:
        /*0038*/ 	.byte	0x03, 0x50
        /*003a*/ 	.short	0x0000


	//----- nvinfo : EIATTR_MAXREG_COUNT
	.align		4
        /*003c*/ 	.byte	0x03, 0x1b
        /*003e*/ 	.short	0x00ff


	//----- nvinfo : EIATTR_MERCURY_ISA_VERSION
	.align		4
        /*0040*/ 	.byte	0x03, 0x5f
        /*0042*/ 	.short	0x0101


	//----- nvinfo : EIATTR_EXIT_INSTR_OFFSETS
	.align		4
        /*0044*/ 	.byte	0x04, 0x1c
        /*0046*/ 	.short	(.L_781 - .L_780)


	//   ....[0]....
.L_780:
        /*0048*/ 	.word	0x000006a0


	//   ....[1]....
        /*004c*/ 	.word	0x000015d0


	//   ....[2]....
        /*0050*/ 	.word	0x00001620


	//----- nvinfo : EIATTR_MAX_THREADS
	.align		4
.L_781:
        /*0054*/ 	.byte	0x04, 0x05
        /*0056*/ 	.short	(.L_783 - .L_782)
.L_782:
        /*0058*/ 	.word	0x00000080
        /*005c*/ 	.word	0x00000001
        /*0060*/ 	.word	0x00000001


	//----- nvinfo : EIATTR_CRS_STACK_SIZE
	.align		4
.L_783:
        /*0064*/ 	.byte	0x04, 0x1e
        /*0066*/ 	.short	(.L_785 - .L_784)
.L_784:
        /*0068*/ 	.word	0x00000000


	//----- nvinfo : EIATTR_CBANK_PARAM_SIZE
	.align		4
.L_785:
        /*006c*/ 	.byte	0x03, 0x19
        /*006e*/ 	.short	0x0038


	//----- nvinfo : EIATTR_PARAM_CBANK
	.align		4
        /*0070*/ 	.byte	0x04, 0x0a
        /*0072*/ 	.short	(.L_787 - .L_786)
	.align		4
.L_786:
        /*0074*/ 	.word	index@(.nv.constant0._ZN2at6native29vectorized_elementwise_kernelILi2EZZZNS0_66_GLOBAL__N__a0cfb035_28_ActivationHardswishKernel_cu_9e10b42f_292525hardswish_backward_kernelERNS_14TensorIteratorEENKUlvE_clEvENKUlvE0_clEvEUlffE_St5arrayIPcLm3EEEEviT0_T1_)
        /*0078*/ 	.short	0x0210
        /*007a*/ 	.short	0x0038


	//----- nvinfo : EIATTR_SW_WAR
	.align		4
.L_787:
        /*007c*/ 	.byte	0x04, 0x36
        /*007e*/ 	.short	(.L_789 - .L_788)
.L_788:
        /*0080*/ 	.word	0x00000008
.L_789:


//--------------------- .nv.info._ZN2at6native29vectorized_elementwise_kernelILi4EZZZNS0_66_GLOBAL__N__a0cfb035_28_ActivationHardswishKernel_cu_9e10b42f_292525hardswish_backward_kernelERNS_14TensorIteratorEENKUlvE_clEvENKUlvE0_clEvEUlffE_St5arrayIPcLm3EEEEviT0_T1_ --------------------------
	.section	.nv.info._ZN2at6native29vectorized_elementwise_kernelILi4EZZZNS0_66_GLOBAL__N__a0cfb035_28_ActivationHardswishKernel_cu_9e10b42f_292525hardswish_backward_kernelERNS_14TensorIteratorEENKUlvE_clEvENKUlvE0_clEvEUlffE_St5arrayIPcLm3EEEEviT0_T1_,"",@"SHT_CUDA_INFO"
	.sectionflags	@""
	.align	4


	//----- nvinfo : EIATTR_CUDA_API_VERSION
	.align		4
        /*0000*/ 	.byte	0x04, 0x37
        /*0002*/ 	.short	(.L_791 - .L_790)
.L_790:
        /*0004*/ 	.word	0x00000082


	//----- nvinfo : EIATTR_KPARAM_INFO
	.align		4
.L_791:
        /*0008*/ 	.byte	0x04, 0x17
        /*000a*/ 	.short	(.L_793 - .L_792)
.L_792:
        /*000c*/ 	.word	0x00000000
        /*0010*/ 	.short	0x0002
        /*0012*/ 	.short	0x0020
        /*0014*/ 	.byte	0x00, 0xf0, 0x61, 0x00


	//----- nvinfo : EIATTR_KPARAM_INFO
	.align		4
.L_793:
        /*0018*/ 	.byte	0x04, 0x17
        /*001a*/ 	.short	(.L_795 - .L_794)
.L_794:
        /*001c*/ 	.word	0x00000000
        /*0020*/ 	.short	0x0001
        /*0022*/ 	.short	0x0008
        /*0024*/ 	.byte	0x00, 0xf0, 0x61, 0x00


	//----- nvinfo : EIATTR_KPARAM_INFO
	.align		4
.L_795:
        /*0028*/ 	.byte	0x04, 0x17
        /*002a*/ 	.short	(.L_797 - .L_796)
.L_796:
        /*002c*/ 	.word	0x00000000
        /*0030*/ 	.short	0x0000
        /*0032*/ 	.short	0x0000
        /*0034*/ 	.byte	0x00, 0xf0, 0x11, 0x00


	//----- nvinfo : EIATTR_SPARSE_MMA_MASK
	.align		4
.L_797:
        /*0038*/ 	.byte	0x03, 0x50
        /*003a*/ 	.short	0x0000


	//----- nvinfo : EIATTR_MAXREG_COUNT
	.align		4
        /*003c*/ 	.byte	0x03, 0x1b
        /*003e*/ 	.short	0x00ff


	//----- nvinfo : EIATTR_MERCURY_ISA_VERSION
	.align		4
        /*0040*/ 	.byte	0x03, 0x5f
        /*0042*/ 	.short	0x0101


	//----- nvinfo : EIATTR_EXIT_INSTR_OFFSETS
	.align		4
        /*0044*/ 	.byte	0x04, 0x1c
        /*0046*/ 	.short	(.L_799 - .L_798)


	//   ....[0]....
.L_798:
        /*0048*/ 	.word	0x00000640


	//   ....[1]....
        /*004c*/ 	.word	0x00001570


	//   ....[2]....
        /*0050*/ 	.word	0x000015c0


	//----- nvinfo : EIATTR_MAX_THREADS
	.align		4
.L_799:
        /*0054*/ 	.byte	0x04, 0x05
        /*0056*/ 	.short	(.L_801 - .L_800)
.L_800:
        /*0058*/ 	.word	0x00000080
        /*005c*/ 	.word	0x00000001
        /*0060*/ 	.word	0x00000001


	//----- nvinfo : EIATTR_CRS_STACK_SIZE
	.align		4
.L_801:
        /*0064*/ 	.byte	0x04, 0x1e
        /*0066*/ 	.short	(.L_803 - .L_802)
.L_802:
        /*0068*/ 	.word	0x00000000


	//----- nvinfo : EIATTR_CBANK_PARAM_SIZE
	.align		4
.L_803:
        /*006c*/ 	.byte	0x03, 0x19
        /*006e*/ 	.short	0x0038


	//----- nvinfo : EIATTR_PARAM_CBANK
	.align		4
        /*0070*/ 	.byte	0x04, 0x0a
        /*0072*/ 	.short	(.L_805 - .L_804)
	.align		4
.L_804:
        /*0074*/ 	.word	index@(.nv.constant0._ZN2at6native29vectorized_elementwise_kernelILi4EZZZNS0_66_GLOBAL__N__a0cfb035_28_ActivationHardswishKernel_cu_9e10b42f_292525hardswish_backward_kernelERNS_14TensorIteratorEENKUlvE_clEvENKUlvE0_clEvEUlffE_St5arrayIPcLm3EEEEviT0_T1_)
        /*0078*/ 	.short	0x0210
        /*007a*/ 	.short	0x0038


	//----- nvinfo : EIATTR_SW_WAR
	.align		4
.L_805:
        /*007c*/ 	.byte	0x04, 0x36
        /*007e*/ 	.short	(.L_807 - .L_806)
.L_806:
        /*0080*/ 	.word	0x00000008
.L_807:


//--------------------- .nv.info._ZN2at6native29vectorized_elementwise_kernelILi8EZZZNS0_66_GLOBAL__N__a0cfb035_28_ActivationHardswishKernel_cu_9e10b42f_292525hardswish_backward_kernelERNS_14TensorIteratorEENKUlvE_clEvENKUlvE0_clEvEUlffE_St5arrayIPcLm3EEEEviT0_T1_ --------------------------
	.section	.nv.info._ZN2at6native29vectorized_elementwise_kernelILi8EZZZNS0_66_GLOBAL__N__a0cfb035_28_ActivationHardswishKernel_cu_9e10b42f_292525hardswish_backward_kernelERNS_14TensorIteratorEENKUlvE_clEvENKUlvE0_clEvEUlffE_St5arrayIPcLm3EEEEviT0_T1_,"",@"SHT_CUDA_INFO"
	.sectionflags	@""
	.align	4


	//----- nvinfo : EIATTR_CUDA_API_VERSION
	.align		4
        /*0000*/ 	.byte	0x04, 0x37
        /*0002*/ 	.short	(.L_809 - .L_808)
.L_808:
        /*0004*/ 	.word	0x00000082


	//----- nvinfo : EIATTR_KPARAM_INFO
	.align		4
.L_809:
        /*0008*/ 	.byte	0x04, 0x17
        /*000a*/ 	.short	(.L_811 - .L_810)
.L_810:
        /*000c*/ 	.word	0x00000000
        /*0010*/ 	.short	0x0002
        /*0012*/ 	.short	0x0020
        /*0014*/ 	.byte	0x00, 0xf0, 0x61, 0x00


	//----- nvinfo : EIATTR_KPARAM_INFO
	.align		4
.L_811:
        /*0018*/ 	.byte	0x04, 0x17
        /*001a*/ 	.short	(.L_813 - .L_812)
.L_812:
        /*001c*/ 	.word	0x00000000
        /*0020*/ 	.short	0x0001
        /*0022*/ 	.short	0x0008
        /*0024*/ 	.byte	0x00, 0xf0, 0x61, 0x00


	//----- nvinfo : EIATTR_KPARAM_INFO
	.align		4
.L_813:
        /*0028*/ 	.byte	0x04, 0x17
        /*002a*/ 	.short	(.L_815 - .L_814)
.L_814:
        /*002c*/ 	.word	0x00000000
        /*0030*/ 	.short	0x0000
        /*0032*/ 	.short	0x0000
        /*0034*/ 	.byte	0x00, 0xf0, 0x11, 0x00


	//----- nvinfo : EIATTR_SPARSE_MMA_MASK
	.align		4
.L_815:
        /*0038*/ 	.byte	0x03, 0x50
        /*003a*/ 	.short	0x0000


	//----- nvinfo : EIATTR_MAXREG_COUNT
	.align		4
        /*003c*/ 	.byte	0x03, 0x1b
        /*003e*/ 	.short	0x00ff


	//----- nvinfo : EIATTR_MERCURY_ISA_VERSION
	.align		4
        /*0040*/ 	.byte	0x03, 0x5f
        /*0042*/ 	.short	0x0101


	//----- nvinfo : EIATTR_EXIT_INSTR_OFFSETS
	.align		4
        /*0044*/ 	.byte	0x04, 0x1c
        /*0046*/ 	.short	(.L_817 - .L_816)


	//   ....[0]....
.L_816:
        /*0048*/ 	.word	0x00000640


	//   ....[1]....
        /*004c*/ 	.word	0x00001570


	//   ....[2]....
        /*0050*/ 	.word	0x000015c0


	//----- nvinfo : EIATTR_MAX_THREADS
	.align		4
.L_817:
        /*0054*/ 	.byte	0x04, 0x05
        /*0056*/ 	.short	(.L_819 - .L_818)
.L_818:
        /*0058*/ 	.word	0x00000080
        /*005c*/ 	.word	0x00000001
        /*0060*/ 	.word	0x00000001


	//----- nvinfo : EIATTR_CRS_STACK_SIZE
	.align		4
.L_819:
        /*0064*/ 	.byte	0x04, 0x1e
        /*0066*/ 	.short	(.L_821 - .L_820)
.L_820:
        /*0068*/ 	.word	0x00000000


	//----- nvinfo : EIATTR_CBANK_PARAM_SIZE
	.align		4
.L_821:
        /*006c*/ 	.byte	0x03, 0x19
        /*006e*/ 	.short	0x0038


	//----- nvinfo : EIATTR_PARAM_CBANK
	.align		4
        /*0070*/ 	.byte	0x04, 0x0a
        /*0072*/ 	.short	(.L_823 - .L_822)
	.align		4
.L_822:
        /*0074*/ 	.word	index@(.nv.constant0._ZN2at6native29vectorized_elementwise_kernelILi8EZZZNS0_66_GLOBAL__N__a0cfb035_28_ActivationHardswishKernel_cu_9e10b42f_292525hardswish_backward_kernelERNS_14TensorIteratorEENKUlvE_clEvENKUlvE0_clEvEUlffE_St5arrayIPcLm3EEEEviT0_T1_)
        /*0078*/ 	.short	0x0210
        /*007a*/ 	.short	0x0038


	//----- nvinfo : EIATTR_SW_WAR
	.align		4
.L_823:
        /*007c*/ 	.byte	0x04, 0x36
        /*007e*/ 	.short	(.L_825 - .L_824)
.L_824:
        /*0080*/ 	.word	0x00000008
.L_825:


//--------------------- .nv.info._ZN2at6native18elementwise_kernelILi128ELi4EZNS0_15gpu_kernel_implIZZZNS0_66_GLOBAL__N__a0cfb035_28_ActivationHardswishKernel_cu_9e10b42f_292525hardswish_backward_kernelERNS_14TensorIteratorEENKUlvE_clEvENKUlvE_clEvEUlddE_EEvRNS_18TensorIteratorBaseERKT_EUliE_EEviT1_ --------------------------
	.section	.nv.info._ZN2at6native18elementwise_kernelILi128ELi4EZNS0_15gpu_kernel_implIZZZNS0_66_GLOBAL__N__a0cfb035_28_ActivationHardswishKernel_cu_9e10b42f_292525hardswish_backward_kernelERNS_14TensorIteratorEENKUlvE_clEvENKUlvE_clEvEUlddE_EEvRNS_18TensorIteratorBaseERKT_EUliE_EEviT1_,"",@"SHT_CUDA_INFO"
	.sectionflags	@""
	.align	4


	//----- nvinfo : EIATTR_CUDA_API_VERSION
	.align		4
        /*0000*/ 	.byte	0x04, 0x37
        /*0002*/ 	.short	(.L_827 - .L_826)
.L_826:
        /*0004*/ 	.word	0x00000082


	//----- nvinfo : EIATTR_KPARAM_INFO
	.align		4
.L_827:
        /*0008*/ 	.byte	0x04, 0x17
        /*000a*/ 	.short	(.L_829 - .L_828)
.L_828:
        /*000c*/ 	.word	0x00000000
        /*0010*/ 	.short	0x0001
        /*0012*/ 	.short	0x0008
        /*0014*/ 	.byte	0x00, 0xf0, 0xc1, 0x0a


	//----- nvinfo : EIATTR_KPARAM_INFO
	.align		4
.L_829:
        /*0018*/ 	.byte	0x04, 0x17
        /*001a*/ 	.short	(.L_831 - .L_830)
.L_830:
        /*001c*/ 	.word	0x00000000
        /*0020*/ 	.short	0x0000
        /*0022*/ 	.short	0x0000
        /*0024*/ 	.byte	0x00, 0xf0, 0x11, 0x00


	//----- nvinfo : EIATTR_SPARSE_MMA_MASK
	.align		4
.L_831:
        /*0028*/ 	.byte	0x03, 0x50
        /*002a*/ 	.short	0x0000


	//----- nvinfo : EIATTR_MAXREG_COUNT
	.align		4
        /*002c*/ 	.byte	0x03, 0x1b
        /*002e*/ 	.short	0x0080


	//----- nvinfo : EIATTR_EXTERNS
	.align		4
        /*0030*/ 	.byte	0x04, 0x0f
        /*0032*/ 	.short	(.L_833 - .L_832)


	//   ....[0]....
	.align		4
.L_832:
        /*0034*/ 	.word	index@(__assertfail)


	//----- nvinfo : EIATTR_MERCURY_ISA_VERSION
	.align		4
.L_833:
        /*0038*/ 	.byte	0x03, 0x5f
        /*003a*/ 	.short	0x0101


	//----- nvinfo : EIATTR_SYSCALL_OFFSETS
	.align		4
        /*003c*/ 	.byte	0x04, 0x46
        /*003e*/ 	.short	(.L_835 - .L_834)


	//   ....[0]....
.L_834:
        /*0040*/ 	.word	0x000025a0


	//   ....[1]....
        /*0044*/ 	.word	0x000034b0


	//   ....[2]....
        /*0048*/ 	.word	0x000047f0


	//   ....[3]....
        /*004c*/ 	.word	0x00006db0


	//   ....[4]....
        /*0050*/ 	.word	0x00007cc0


	//   ....[5]....
        /*0054*/ 	.word	0x00008fe0


	//   ....[6]....
        /*0058*/ 	.word	0x0000b590


	//   ....[7]....
        /*005c*/ 	.word	0x0000c4a0


	//   ....[8]....
        /*0060*/ 	.word	0x0000d7c0


	//   ....[9]....
        /*0064*/ 	.word	0x0000fd60


	//   ....[10]....
        /*0068*/ 	.word	0x00010c70


	//   ....[11]....
        /*006c*/ 	.word	0x00011f90


	//----- nvinfo : EIATTR_EXIT_INSTR_OFFSETS
	.align		4
.L_835:
        /*0070*/ 	.byte	0x04, 0x1c
        /*0072*/ 	.short	(.L_837 - .L_836)


	//   ....[0]....
.L_836:
        /*0074*/ 	.word	0x0000d870


	//   ....[1]....
        /*0078*/ 	.word	0x00010fd0


	//   ....[2]....
        /*007c*/ 	.word	0x00011010


	//   ....[3]....
        /*0080*/ 	.word	0x000110a0


	//   ....[4]....
        /*0084*/ 	.word	0x000110d0


	//   ....[5]....
        /*0088*/ 	.word	0x00011100


	//   ....[6]....
        /*008c*/ 	.word	0x000111d0


	//   ....[7]....
        /*0090*/ 	.word	0x00011250


	//   ....[8]....
        /*0094*/ 	.word	0x00011330


	//   ....[9]....
        /*0098*/ 	.word	0x000113c0


	//   ....[10]....
        /*009c*/ 	.word	0x000113e0


	//   ....[11]....
        /*00a0*/ 	.word	0x000114a0


	//   ....[12]....
        /*00a4*/ 	.word	0x000114d0


	//   ....[13]....
        /*00a8*/ 	.word	0x000116a0


	//   ....[14]....
        /*00ac*/ 	.word	0x00011840


	//   ....[15]....
        /*00b0*/ 	.word	0x000118c0


	//   ....[16]....
        /*00b4*/ 	.word	0x00011970


	//   ....[17]....
        /*00b8*/ 	.word	0x00011b30


	//   ....[18]....
        /*00bc*/ 	.word	0x00011cf0


	//   ....[19]....
        /*00c0*/ 	.word	0x00011e90


	//   ....[20]....
        /*00c4*/ 	.word	0x00011fa0


	//   ....[21]....
        /*00c8*/ 	.word	0x00011fd0


	//   ....[22]....
        /*00cc*/ 	.word	0x00012000


	//----- nvinfo : EIATTR_MAX_THREADS
	.align		4
.L_837:
        /*00d0*/ 	.byte	0x04, 0x05
        /*00d2*/ 	.short	(.L_839 - .L_838)
.L_838:
        /*00d4*/ 	.word	0x00000080
        /*00d8*/ 	.word	0x00000001
        /*00dc*/ 	.word	0x00000001


	//----- nvinfo : EIATTR_CRS_STACK_SIZE
	.align		4
.L_839:
        /*00e0*/ 	.byte	0x04, 0x1e
        /*00e2*/ 	.short	(.L_841 - .L_840)
.L_840:
        /*00e4*/ 	.word	0x00000000


	//----- nvinfo : EIATTR_CBANK_PARAM_SIZE
	.align		4
.L_841:
        /*00e8*/ 	.byte	0x03, 0x19
        /*00ea*/ 	.short	0x02b8


	//----- nvinfo : EIATTR_PARAM_CBANK
	.align		4
        /*00ec*/ 	.byte	0x04, 0x0a
        /*00ee*/ 	.short	(.L_843 - .L_842)
	.align		4
.L_842:
        /*00f0*/ 	.word	index@(.nv.constant0._ZN2at6native18elementwise_kernelILi128ELi4EZNS0_15gpu_kernel_implIZZZNS0_66_GLOBAL__N__a0cfb035_28_ActivationHardswishKernel_cu_9e10b42f_292525hardswish_backward_kernelERNS_14TensorIteratorEENKUlvE_clEvENKUlvE_clEvEUlddE_EEvRNS_18TensorIteratorBaseERKT_EUliE_EEviT1_)
        /*00f4*/ 	.short	0x0210
        /*00f6*/ 	.short	0x02b8


	//----- nvinfo : EIATTR_SW_WAR
	.align		4
.L_843:
        /*00f8*/ 	.byte	0x04, 0x36
        /*00fa*/ 	.short	(.L_845 - .L_844)
.L_844:
        /*00fc*/ 	.word	0x00000008
.L_845:


//--------------------- .nv.info._ZN2at6native27unrolled_elementwise_kernelIZZZNS0_66_GLOBAL__N__a0cfb035_28_ActivationHardswishKernel_cu_9e10b42f_292525hardswish_backward_kernelERNS_14TensorIteratorEENKUlvE_clEvENKUlvE_clEvEUlddE_St5arrayIPcLm3EELi4E23TrivialOffsetCalculatorILi2EjESB_ILi1EjENS0_6memory12LoadWithCastILi2EEENSE_13StoreWithCastILi1EEEEEviT_T0_T2_T3_T4_T5_ --------------------------
	.section	.nv.info._ZN2at6native27unrolled_elementwise_kernelIZZZNS0_66_GLOBAL__N__a0cfb035_28_ActivationHardswishKernel_cu_9e10b42f_292525hardswish_backward_kernelERNS_14TensorIteratorEENKUlvE_clEvENKUlvE_clEvEUlddE_St5arrayIPcLm3EELi4E23TrivialOffsetCalculatorILi2EjESB_ILi1EjENS0_6memory12LoadWithCastILi2EEENSE_13StoreWithCastILi1EEEEEviT_T0_T2_T3_T4_T5_,"",@"SHT_CUDA_INFO"
	.sectionflags	@""
	.align	4


	//----- nvinfo : EIATTR_CUDA_API_VERSION
	.align		4
        /*0000*/ 	.byte	0x04, 0x37
        /*0002*/ 	.short	(.L_847 - .L_846)
.L_846:
        /*0004*/ 	.word	0x00000082


	//----- nvinfo : EIATTR_KPARAM_INFO
	.align		4
.L_847:
        /*0008*/ 	.byte	0x04, 0x17
        /*000a*/ 	.short	(.L_849 - .L_848)
.L_848:
        /*000c*/ 	.word	0x00000000
        /*0010*/ 	.short	0x0006
        /*0012*/ 	.short	0x0058
        /*0014*/ 	.byte	0x00, 0xf0, 0x21, 0x00


	//----- nvinfo : EIATTR_KPARAM_INFO
	.align		4
.L_849:
        /*0018*/ 	.byte	0x04, 0x17
        /*001a*/ 	.short	(.L_851 - .L_850)
.L_850:
        /*001c*/ 	.word	0x00000000
        /*0020*/ 	.short	0x0005
        /*0022*/ 	.short	0x004c
        /*0024*/ 	.byte	0x00, 0xf0, 0x31, 0x00


	//----- nvinfo : EIATTR_KPARAM_INFO
	.align		4
.L_851:
        /*0028*/ 	.byte	0x04, 0x17
        /*002a*/ 	.short	(.L_853 - .L_852)
.L_852:
        /*002c*/ 	.word	0x00000000
        /*0030*/ 	.short	0x0004
        /*0032*/ 	.short	0x0049
        /*0034*/ 	.byte	0x00, 0xf0, 0x05, 0x00


	//----- nvinfo : EIATTR_KPARAM_INFO
	.align		4
.L_853:
        /*0038*/ 	.byte	0x04, 0x17
        /*003a*/ 	.short	(.L_855 - .L_854)
.L_854:
        /*003c*/ 	.word	0x00000000
        /*0040*/ 	.short	0x0003
        /*0042*/ 	.short	0x0048
        /*0044*/ 	.byte	0x00, 0xf0, 0x05, 0x00


	//----- nvinfo : EIATTR_KPARAM_INFO
	.align		4
.L_855:
        /*0048*/ 	.byte	0x04, 0x17
        /*004a*/ 	.short	(.L_857 - .L_856)
.L_856:
        /*004c*/ 	.word	0x00000000
        /*0050*/ 	.short	0x0002
        /*0052*/ 	.short	0x0030
        /*0054*/ 	.byte	0x00, 0xf0, 0x61, 0x00


	//----- nvinfo : EIATTR_KPARAM_INFO
	.align		4
.L_857:
        /*0058*/ 	.byte	0x04, 0x17
        /*005a*/ 	.short	(.L_859 - .L_858)
.L_858:
        /*005c*/ 	.word	0x00000000
        /*0060*/ 	.short	0x0001
        /*0062*/ 	.short	0x0008
        /*0064*/ 	.byte	0x00, 0xf0, 0xa1, 0x00


	//----- nvinfo : EIATTR_KPARAM_INFO
	.align		4
.L_859:
        /*0068*/ 	.byte	0x04, 0x17
        /*006a*/ 	.short	(.L_861 - .L_860)
.L_860:
        /*006c*/ 	.word	0x00000000
        /*0070*/ 	.short	0x0000
        /*0072*/ 	.short	0x0000
        /*0074*/ 	.byte	0x00, 0xf0, 0x11, 0x00


	//----- nvinfo : EIATTR_SPARSE_MMA_MASK
	.align		4
.L_861:
        /*0078*/ 	.byte	0x03, 0x50
        /*007a*/ 	.short	0x0000


	//----- nvinfo : EIATTR_MAXREG_COUNT
	.align		4
        /*007c*/ 	.byte	0x03, 0x1b
        /*007e*/ 	.short	0x00ff


	//----- nvinfo : EIATTR_EXTERNS
	.align		4
        /*0080*/ 	.byte	0x04, 0x0f
        /*0082*/ 	.short	(.L_863 - .L_862)


	//   ....[0]....
	.align		4
.L_862:
        /*0084*/ 	.word	index@(__assertfail)


	//----- nvinfo : EIATTR_MERCURY_ISA_VERSION
	.align		4
.L_863:
        /*0088*/ 	.byte	0x03, 0x5f
        /*008a*/ 	.short	0x0101


	//----- nvinfo : EIATTR_SYSCALL_OFFSETS
	.align		4
        /*008c*/ 	.byte	0x04, 0x46
        /*008e*/ 	.short	(.L_865 - .L_864)


	//   ....[0]....
.L_864:
        /*0090*/ 	.word	0x00000fa0


	//   ....[1]....
        /*0094*/ 	.word	0x00001ec0


	//   ....[2]....
        /*0098*/ 	.word	0x00002e60


	//   ....[3]....
        /*009c*/ 	.word	0x00003d80


	//   ....[4]....
        /*00a0*/ 	.word	0x00004d30


	//   ....[5]....
        /*00a4*/ 	.word	0x00005c50


	//   ....[6]....
        /*00a8*/ 	.word	0x00006be0


	//   ....[7]....
        /*00ac*/ 	.word	0x00007b10


	//   ....[8]....
        /*00b0*/ 	.word	0x00009810


	//   ....[9]....
        /*00b4*/ 	.word	0x0000a9f0


	//   ....[10]....
        /*00b8*/ 	.word	0x0000bb70


	//   ....[11]....
        /*00bc*/ 	.word	0x0000cd20


	//----- nvinfo : EIATTR_EXIT_INSTR_OFFSETS
	.align		4
.L_865:
        /*00c0*/ 	.byte	0x04, 0x1c
        /*00c2*/ 	.short	(.L_867 - .L_866)


	//   ....[0]....
.L_866:
        /*00c4*/ 	.word	0x0000bc10


	//   ....[1]....
        /*00c8*/ 	.word	0x0000bd60


	//   ....[2]....
        /*00cc*/ 	.word	0x0000bda0


	//   ....[3]....
        /*00d0*/ 	.word	0x0000be30


	//   ....[4]....
        /*00d4*/ 	.word	0x0000be60


	//   ....[5]....
        /*00d8*/ 	.word	0x0000be90


	//   ....[6]....
        /*00dc*/ 	.word	0x0000bf60


	//   ....[7]....
        /*00e0*/ 	.word	0x0000bfe0


	//   ....[8]....
        /*00e4*/ 	.word	0x0000c0c0


	//   ....[9]....
        /*00e8*/ 	.word	0x0000c150


	//   ....[10]....
        /*00ec*/ 	.word	0x0000c170


	//   ....[11]....
        /*00f0*/ 	.word	0x0000c230


	//   ....[12]....
        /*00f4*/ 	.word	0x0000c260


	//   ....[13]....
        /*00f8*/ 	.word	0x0000c430


	//   ....[14]....
        /*00fc*/ 	.word	0x0000c5d0


	//   ....[15]....
        /*0100*/ 	.word	0x0000c650


	//   ....[16]....
        /*0104*/ 	.word	0x0000c700


	//   ....[17]....
        /*0108*/ 	.word	0x0000c8c0


	//   ....[18]....
        /*010c*/ 	.word	0x0000ca80


	//   ....[19]....
        /*0110*/ 	.word	0x0000cc20


	//   ....[20]....
        /*0114*/ 	.word	0x0000cd30


	//   ....[21]....
        /*0118*/ 	.word	0x0000cd60


	//   ....[22]....
        /*011c*/ 	.word	0x0000cd90


	//----- nvinfo : EIATTR_MAX_THREADS
	.align		4
.L_867:
        /*0120*/ 	.byte	0x04, 0x05
        /*0122*/ 	.short	(.L_869 - .L_868)
.L_868:
        /*0124*/ 	.word	0x00000080
        /*0128*/ 	.word	0x00000001
        /*012c*/ 	.word	0x00000001


	//----- nvinfo : EIATTR_CRS_STACK_SIZE
	.align		4
.L_869:
        /*0130*/ 	.byte	0x04, 0x1e
        /*0132*/ 	.short	(.L_871 - .L_870)
.L_870:
        /*0134*/ 	.word	0x00000000


	//----- nvinfo : EIATTR_CBANK_PARAM_SIZE
	.align		4
.L_871:
        /*0138*/ 	.byte	0x03, 0x19
        /*013a*/ 	.short	0x0060


	//----- nvinfo : EIATTR_PARAM_CBANK
	.align		4
        /*013c*/ 	.byte	0x04, 0x0a
        /*013e*/ 	.short	(.L_873 - .L_872)
	.align		4
.L_872:
        /*0140*/ 	.word	index@(.nv.constant0._ZN2at6native27unrolled_elementwise_kernelIZZZNS0_66_GLOBAL__N__a0cfb035_28_ActivationHardswishKernel_cu_9e10b42f_292525hardswish_backward_kernelERNS_14TensorIteratorEENKUlvE_clEvENKUlvE_clEvEUlddE_St5arrayIPcLm3EELi4E23TrivialOffsetCalculatorILi2EjESB_ILi1EjENS0_6memory12LoadWithCastILi2EEENSE_13StoreWithCastILi1EEEEEviT_T0_T2_T3_T4_T5_)
        /*0144*/ 	.short	0x0210
        /*0146*/ 	.short	0x0060


	//----- nvinfo : EIATTR_SW_WAR
	.align		4
.L_873:
        /*0148*/ 	.byte	0x04, 0x36
        /*014a*/ 	.short	(.L_875 - .L_874)
.L_874:
        /*014c*/ 	.word	0x00000008
.L_875:


//--------------------- .nv.info._ZN2at6native18elementwise_kernelILi128ELi2EZNS0_22gpu_kernel_impl_nocastIZZZNS0_66_GLOBAL__N__a0cfb035_28_ActivationHardswishKernel_cu_9e10b42f_292525hardswish_backward_kernelERNS_14TensorIteratorEENKUlvE_clEvENKUlvE_clEvEUlddE_EEvRNS_18TensorIteratorBaseERKT_EUliE_EEviT1_ --------------------------
	.section	.nv.info._ZN2at6native18elementwise_kernelILi128ELi2EZNS0_22gpu_kernel_impl_nocastIZZZNS0_66_GLOBAL__N__a0cfb035_28_ActivationHardswishKernel_cu_9e10b42f_292525hardswish_backward_kernelERNS_14TensorIteratorEENKUlvE_clEvENKUlvE_clEvEUlddE_EEvRNS_18TensorIteratorBaseERKT_EUliE_EEviT1_,"",@"SHT_CUDA_INFO"
	.sectionflags	@""
	.align	4


	//----- nvinfo : EIATTR_CUDA_API_VERSION
	.align		4
        /*0000*/ 	.byte	0x04, 0x37
        /*0002*/ 	.short	(.L_877 - .L_876)
.L_876:
        /*0004*/ 	.word	0x00000082


	//----- nvinfo : EIATTR_KPARAM_INFO
	.align		4
.L_877:
        /*0008*/ 	.byte	0x04, 0x17
        /*000a*/ 	.short	(.L_879 - .L_878)
.L_878:
        /*000c*/ 	.word	0x00000000
        /*0010*/ 	.short	0x0001
        /*0012*/ 	.short	0x0008
        /*0014*/ 	.byte	0x00, 0xf0, 0xa1, 0x0a


	//----- nvinfo : EIATTR_KPARAM_INFO
	.align		4
.L_879:
        /*0018*/ 	.byte	0x04, 0x17
        /*001a*/ 	.short	(.L_881 - .L_880)
.L_880:
        /*001c*/ 	.word	0x00000000
        /*0020*/ 	.short	0x0000
        /*0022*/ 	.short	0x0000
        /*0024*/ 	.byte	0x00, 0xf0, 0x11, 0x00


	//----- nvinfo : EIATTR_SPARSE_MMA_MASK
	.align		4
.L_881:
        /*0028*/ 	.byte	0x03, 0x50
        /*002a*/ 	.short	0x0000


	//----- nvinfo : EIATTR_MAXREG_COUNT
	.align		4
        /*002c*/ 	.byte	0x03, 0x1b
        /*002e*/ 	.short	0x0080


	//----- nvinfo : EIATTR_MERCURY_ISA_VERSION
	.align		4
        /*0030*/ 	.byte	0x03, 0x5f
        /*0032*/ 	.short	0x0101


	//----- nvinfo : EIATTR_EXIT_INSTR_OFFSETS
	.align		4
        /*0034*/ 	.byte	0x04, 0x1c
        /*0036*/ 	.short	(.L_883 - .L_882)


	//   ....[0]....
.L_882:
        /*0038*/ 	.word	0x000019e0


	//   ....[1]....
        /*003c*/ 	.word	0x000032d0


	//----- nvinfo : EIATTR_MAX_THREADS
	.align		4
.L_883:
        /*0040*/ 	.byte	0x04, 0x05
        /*0042*/ 	.short	(.L_885 - .L_884)
.L_884:
        /*0044*/ 	.word	0x00000080
        /*0048*/ 	.word	0x00000001
        /*004c*/ 	.word	0x00000001


	//----- nvinfo : EIATTR_CRS_STACK_SIZE
	.align		4
.L_885:
        /*0050*/ 	.byte	0x04, 0x1e
        /*0052*/ 	.short	(.L_887 - .L_886)
.L_886:
        /*0054*/ 	.word	0x00000000


	//----- nvinfo : EIATTR_CBANK_PARAM_SIZE
	.align		4
.L_887:
        /*0058*/ 	.byte	0x03, 0x19
        /*005a*/ 	.short	0x02b0


	//----- nvinfo : EIATTR_PARAM_CBANK
	.align		4
        /*005c*/ 	.byte	0x04, 0x0a
        /*005e*/ 	.short	(.L_889 - .L_888)
	.align		4
.L_888:
        /*0060*/ 	.word	index@(.nv.constant0._ZN2at6native18elementwise_kernelILi128ELi2EZNS0_22gpu_kernel_impl_nocastIZZZNS0_66_GLOBAL__N__a0cfb035_28_ActivationHardswishKernel_cu_9e10b42f_292525hardswish_backward_kernelERNS_14TensorIteratorEENKUlvE_clEvENKUlvE_clEvEUlddE_EEvRNS_18TensorIteratorBaseERKT_EUliE_EEviT1_)
        /*0064*/ 	.short	0x0210
        /*0066*/ 	.short	0x02b0


	//----- nvinfo : EIATTR_SW_WAR
	.align		4
.L_889:
        /*0068*/ 	.byte	0x04, 0x36
        /*006a*/ 	.short	(.L_891 - .L_890)
.L_890:
        /*006c*/ 	.word	0x00000008
.L_891:


//--------------------- .nv.info._ZN2at6native27unrolled_elementwise_kernelIZZZNS0_66_GLOBAL__N__a0cfb035_28_ActivationHardswishKernel_cu_9e10b42f_292525hardswish_backward_kernelERNS_14TensorIteratorEENKUlvE_clEvENKUlvE_clEvEUlddE_St5arrayIPcLm3EELi4E23TrivialOffsetCalculatorILi2EjESB_ILi1EjENS0_6memory15LoadWithoutCastENSE_16StoreWithoutCastEEEviT_T0_T2_T3_T4_T5_ --------------------------
	.section	.nv.info._ZN2at6native27unrolled_elementwise_kernelIZZZNS0_66_GLOBAL__N__a0cfb035_28_ActivationHardswishKernel_cu_9e10b42f_292525hardswish_backward_kernelERNS_14TensorIteratorEENKUlvE_clEvENKUlvE_clEvEUlddE_St5arrayIPcLm3EELi4E23TrivialOffsetCalculatorILi2EjESB_ILi1EjENS0_6memory15LoadWithoutCastENSE_16StoreWithoutCastEEEviT_T0_T2_T3_T4_T5_,"",@"SHT_CUDA_INFO"
	.sectionflags	@""
	.align	4


	//----- nvinfo : EIATTR_CUDA_API_VERSION
	.align		4
        /*0000*/ 	.byte	0x04, 0x37
        /*0002*/ 	.short	(.L_893 - .L_892)
.L_892:
        /*0004*/ 	.word	0x00000082


	//----- nvinfo : EIATTR_KPARAM_INFO
	.align		4
.L_893:
        /*0008*/ 	.byte	0x04, 0x17
        /*000a*/ 	.short	(.L_895 - .L_894)
.L_894:
        /*000c*/ 	.word	0x00000000
        /*0010*/ 	.short	0x0006
        /*0012*/ 	.short	0x004b
        /*0014*/ 	.byte	0x00, 0xf0, 0x05, 0x00


	//----- nvinfo : EIATTR_KPARAM_INFO
	.align		4
.L_895:
        /*0018*/ 	.byte	0x04, 0x17
        /*001a*/ 	.short	(.L_897 - .L_896)
.L_896:
        /*001c*/ 	.word	0x00000000
        /*0020*/ 	.short	0x0005
        /*0022*/ 	.short	0x004a
        /*0024*/ 	.byte	0x00, 0xf0, 0x05, 0x00


	//----- nvinfo : EIATTR_KPARAM_INFO
	.align		4
.L_897:
        /*0028*/ 	.byte	0x04, 0x17
        /*002a*/ 	.short	(.L_899 - .L_898)
.L_898:
        /*002c*/ 	.word	0x00000000
        /*0030*/ 	.short	0x0004
        /*0032*/ 	.short	0x0049
        /*0034*/ 	.byte	0x00, 0xf0, 0x05, 0x00


	//----- nvinfo : EIATTR_KPARAM_INFO
	.align		4
.L_899:
        /*0038*/ 	.byte	0x04, 0x17
        /*003a*/ 	.short	(.L_901 - .L_900)
.L_900:
        /*003c*/ 	.word	0x00000000
        /*0040*/ 	.short	0x0003
        /*0042*/ 	.short	0x0048
        /*0044*/ 	.byte	0x00, 0xf0, 0x05, 0x00


	//----- nvinfo : EIATTR_KPARAM_INFO
	.align		4
.L_901:
        /*0048*/ 	.byte	0x04, 0x17
        /*004a*/ 	.short	(.L_903 - .L_902)
.L_902:
        /*004c*/ 	.word	0x00000000
        /*0050*/ 	.short	0x0002
        /*0052*/ 	.short	0x0030
        /*0054*/ 	.byte	0x00, 0xf0, 0x61, 0x00


	//----- nvinfo : EIATTR_KPARAM_INFO
	.align		4
.L_903:
        /*0058*/ 	.byte	0x04, 0x17
        /*005a*/ 	.short	(.L_905 - .L_904)
.L_904:
        /*005c*/ 	.word	0x00000000
        /*0060*/ 	.short	0x0001
        /*0062*/ 	.short	0x0008
        /*0064*/ 	.byte	0x00, 0xf0, 0xa1, 0x00


	//----- nvinfo : EIATTR_KPARAM_INFO
	.align		4
.L_905:
        /*0068*/ 	.byte	0x04, 0x17
        /*006a*/ 	.short	(.L_907 - .L_906)
.L_906:
        /*006c*/ 	.word	0x00000000
        /*0070*/ 	.short	0x0000
        /*0072*/ 	.short	0x0000
        /*0074*/ 	.byte	0x00, 0xf0, 0x11, 0x00


	//----- nvinfo : EIATTR_SPARSE_MMA_MASK
	.align		4
.L_907:
        /*0078*/ 	.byte	0x03, 0x50
        /*007a*/ 	.short	0x0000


	//----- nvinfo : EIATTR_MAXREG_COUNT
	.align		4
        /*007c*/ 	.byte	0x03, 0x1b
        /*007e*/ 	.short	0x00ff


	//----- nvinfo : EIATTR_MERCURY_ISA_VERSION
	.align		4
        /*0080*/ 	.byte	0x03, 0x5f
        /*0082*/ 	.short	0x0101


	//----- nvinfo : EIATTR_EXIT_INSTR_OFFSETS
	.align		4
        /*0084*/ 	.byte	0x04, 0x1c
        /*0086*/ 	.short	(.L_909 - .L_908)


	//   ....[0]....
.L_908:
        /*0088*/ 	.word	0x00000df0


	//   ....[1]....
        /*008c*/ 	.word	0x00000e40


	//----- nvinfo : EIATTR_MAX_THREADS
	.align		4
.L_909:
        /*0090*/ 	.byte	0x04, 0x05
        /*0092*/ 	.short	(.L_911 - .L_910)
.L_910:
        /*0094*/ 	.word	0x00000080
        /*0098*/ 	.word	0x00000001
        /*009c*/ 	.word	0x00000001


	//----- nvinfo : EIATTR_CRS_STACK_SIZE
	.align		4
.L_911:
        /*00a0*/ 	.byte	0x04, 0x1e
        /*00a2*/ 	.short	(.L_913 - .L_912)
.L_912:
        /*00a4*/ 	.word	0x00000000


	//----- nvinfo : EIATTR_CBANK_PARAM_SIZE
	.align		4
.L_913:
        /*00a8*/ 	.byte	0x03, 0x19
        /*00aa*/ 	.short	0x004c


	//----- nvinfo : EIATTR_PARAM_CBANK
	.align		4
        /*00ac*/ 	.byte	0x04, 0x0a
        /*00ae*/ 	.short	(.L_915 - .L_914)
	.align		4
.L_914:
        /*00b0*/ 	.word	index@(.nv.constant0._ZN2at6native27unrolled_elementwise_kernelIZZZNS0_66_GLOBAL__N__a0cfb035_28_ActivationHardswishKernel_cu_9e10b42f_292525hardswish_backward_kernelERNS_14TensorIteratorEENKUlvE_clEvENKUlvE_clEvEUlddE_St5arrayIPcLm3EELi4E23TrivialOffsetCalculatorILi2EjESB_ILi1EjENS0_6memory15LoadWithoutCastENSE_16StoreWithoutCastEEEviT_T0_T2_T3_T4_T5_)
        /*00b4*/ 	.short	0x0210
        /*00b6*/ 	.short	0x004c


	//----- nvinfo : EIATTR_SW_WAR
	.align		4
.L_915:
        /*00b8*/ 	.byte	0x04, 0x36
        /*00ba*/ 	.short	(.L_917 - .L_916)
.L_916:
        /*00bc*/ 	.word	0x00000008
.L_917:


//--------------------- .nv.info._ZN2at6native29vectorized_elementwise_kernelILi2EZZZNS0_66_GLOBAL__N__a0cfb035_28_ActivationHardswishKernel_cu_9e10b42f_292525hardswish_backward_kernelERNS_14TensorIteratorEENKUlvE_clEvENKUlvE_clEvEUlddE_St5arrayIPcLm3EEEEviT0_T1_ --------------------------
	.section	.nv.info._ZN2at6native29vectorized_elementwise_kernelILi2EZZZNS0_66_GLOBAL__N__a0cfb035_28_ActivationHardswishKernel_cu_9e10b42f_292525hardswish_backward_kernelERNS_14TensorIteratorEENKUlvE_clEvENKUlvE_clEvEUlddE_St5arrayIPcLm3EEEEviT0_T1_,"",@"SHT_CUDA_INFO"
	.sectionflags	@""
	.align	4


	//----- nvinfo : EIATTR_CUDA_API_VERSION
	.align		4
        /*0000*/ 	.byte	0x04, 0x37
        /*0002*/ 	.short	(.L_919 - .L_918)
.L_918:
        /*0004*/ 	.word	0x00000082


	//----- nvinfo : EIATTR_KPARAM_INFO
	.align		4
.L_919:
        /*0008*/ 	.byte	0x04, 0x17
        /*000a*/ 	.short	(.L_921 - .L_920)
.L_920:
        /*000c*/ 	.word	0x00000000
        /*0010*/ 	.short	0x0002
        /*0012*/ 	.short	0x0030
        /*0014*/ 	.byte	0x00, 0xf0, 0x61, 0x00


	//----- nvinfo : EIATTR_KPARAM_INFO
	.align		4
.L_921:
        /*0018*/ 	.byte	0x04, 0x17
        /*001a*/ 	.short	(.L_923 - .L_922)
.L_922:
        /*001c*/ 	.word	0x00000000
        /*0020*/ 	.short	0x0001
        /*0022*/ 	.short	0x0008
        /*0024*/ 	.byte	0x00, 0xf0, 0xa1, 0x00


	//----- nvinfo : EIATTR_KPARAM_INFO
	.align		4
.L_923:
        /*0028*/ 	.byte	0x04, 0x17
        /*002a*/ 	.short	(.L_925 - .L_924)
.L_924:
        /*002c*/ 	.word	0x00000000
        /*0030*/ 	.short	0x0000
        /*0032*/ 	.short	0x0000
        /*0034*/ 	.byte	0x00, 0xf0, 0x11, 0x00


	//----- nvinfo : EIATTR_SPARSE_MMA_MASK
	.align		4
.L_925:
        /*0038*/ 	.byte	0x03, 0x50
        /*003a*/ 	.short	0x0000


	//----- nvinfo : EIATTR_MAXREG_COUNT
	.align		4
        /*003c*/ 	.byte	0x03, 0x1b
        /*003e*/ 	.short	0x00ff


	//----- nvinfo : EIATTR_MERCURY_ISA_VERSION
	.align		4
        /*0040*/ 	.byte	0x03, 0x5f
        /*0042*/ 	.short	0x0101


	//----- nvinfo : EIATTR_EXIT_INSTR_OFFSETS
	.align		4
        /*0044*/ 	.byte	0x04, 0x1c
        /*0046*/ 	.short	(.L_927 - .L_926)


	//   ....[0]....
.L_926:
        /*0048*/ 	.word	0x00001280


	//   ....[1]....
        /*004c*/ 	.word	0x00002d60


	//   ....[2]....
        /*0050*/ 	.word	0x00002db0


	//----- nvinfo : EIATTR_MAX_THREADS
	.align		4
.L_927:
        /*0054*/ 	.byte	0x04, 0x05
        /*0056*/ 	.short	(.L_929 - .L_928)
.L_928:
        /*0058*/ 	.word	0x00000080
        /*005c*/ 	.word	0x00000001
        /*0060*/ 	.word	0x00000001


	//----- nvinfo : EIATTR_CRS_STACK_SIZE
	.align		4
.L_929:
        /*0064*/ 	.byte	0x04, 0x1e
        /*0066*/ 	.short	(.L_931 - .L_930)
.L_930:
        /*0068*/ 	.word	0x00000000


	//----- nvinfo : EIATTR_CBANK_PARAM_SIZE
	.align		4
.L_931:
        /*006c*/ 	.byte	0x03, 0x19
        /*006e*/ 	.short	0x0048


	//----- nvinfo : EIATTR_PARAM_CBANK
	.align		4
        /*0070*/ 	.byte	0x04, 0x0a
        /*0072*/ 	.short	(.L_933 - .L_932)
	.align		4
.L_932:
        /*0074*/ 	.word	index@(.nv.constant0._ZN2at6native29vectorized_elementwise_kernelILi2EZZZNS0_66_GLOBAL__N__a0cfb035_28_ActivationHardswishKernel_cu_9e10b42f_292525hardswish_backward_kernelERNS_14TensorIteratorEENKUlvE_clEvENKUlvE_clEvEUlddE_St5arrayIPcLm3EEEEviT0_T1_)
        /*0078*/ 	.short	0x0210
        /*007a*/ 	.short	0x0048


	//----- nvinfo : EIATTR_SW_WAR
	.align		4
.L_933:
        /*007c*/ 	.byte	0x04, 0x36
        /*007e*/ 	.short	(.L_935 - .L_934)
.L_934:
        /*0080*/ 	.word	0x00000008
.L_935:


//--------------------- .nv.info._ZN2at6native29vectorized_elementwise_kernelILi4EZZZNS0_66_GLOBAL__N__a0cfb035_28_ActivationHardswishKernel_cu_9e10b42f_292525hardswish_backward_kernelERNS_14TensorIteratorEENKUlvE_clEvENKUlvE_clEvEUlddE_St5arrayIPcLm3EEEEviT0_T1_ --------------------------
	.section	.nv.info._ZN2at6native29vectorized_elementwise_kernelILi4EZZZNS0_66_GLOBAL__N__a0cfb035_28_ActivationHardswishKernel_cu_9e10b42f_292525hardswish_backward_kernelERNS_14TensorIteratorEENKUlvE_clEvENKUlvE_clEvEUlddE_St5arrayIPcLm3EEEEviT0_T1_,"",@"SHT_CUDA_INFO"
	.sectionflags	@""
	.align	4


	//----- nvinfo : EIATTR_CUDA_API_VERSION
	.align		4
        /*0000*/ 	.byte	0x04, 0x37
        /*0002*/ 	.short	(.L_937 - .L_936)
.L_936:
        /*0004*/ 	.word	0x00000082


	//----- nvinfo : EIATTR_KPARAM_INFO
	.align		4
.L_937:
        /*0008*/ 	.byte	0x04, 0x17
        /*000a*/ 	.short	(.L_939 - .L_938)
.L_938:
        /*000c*/ 	.word	0x00000000
        /*0010*/ 	.short	0x0002
        /*0012*/ 	.short	0x0030
        /*0014*/ 	.byte	0x00, 0xf0, 0x61, 0x00


	//----- nvinfo : EIATTR_KPARAM_INFO
	.align		4
.L_939:
        /*0018*/ 	.byte	0x04, 0x17
        /*001a*/ 	.short	(.L_941 - .L_940)
.L_940:
        /*001c*/ 	.word	0x00000000
        /*0020*/ 	.short	0x0001
        /*0022*/ 	.short	0x0008
        /*0024*/ 	.byte	0x00, 0xf0, 0xa1, 0x00


	//----- nvinfo : EIATTR_KPARAM_INFO
	.align		4
.L_941:
        /*0028*/ 	.byte	0x04, 0x17
        /*002a*/ 	.short	(.L_943 - .L_942)
.L_942:
        /*002c*/ 	.word	0x00000000
        /*0030*/ 	.short	0x0000
        /*0032*/ 	.short	0x0000
        /*0034*/ 	.byte	0x00, 0xf0, 0x11, 0x00


	//----- nvinfo : EIATTR_SPARSE_MMA_MASK
	.align		4
.L_943:
        /*0038*/ 	.byte	0x03, 0x50
        /*003a*/ 	.short	0x0000


	//----- nvinfo : EIATTR_MAXREG_COUNT
	.align		4
        /*003c*/ 	.byte	0x03, 0x1b
        /*003e*/ 	.short	0x00ff


	//----- nvinfo : EIATTR_MERCURY_ISA_VERSION
	.align		4
        /*0040*/ 	.byte	0x03, 0x5f
        /*0042*/ 	.short	0x0101


	//----- nvinfo : EIATTR_EXIT_INSTR_OFFSETS
	.align		4
        /*0044*/ 	.byte	0x04, 0x1c
        /*0046*/ 	.short	(.L_945 - .L_944)


	//   ....[0]....
.L_944:
        /*0048*/ 	.word	0x00001280


	//   ....[1]....
        /*004c*/ 	.word	0x00002d60


	//   ....[2]....
        /*0050*/ 	.word	0x00002db0


	//----- nvinfo : EIATTR_MAX_THREADS
	.align		4
.L_945:
        /*0054*/ 	.byte	0x04, 0x05
        /*0056*/ 	.short	(.L_947 - .L_946)
.L_946:
        /*0058*/ 	.word	0x00000080
        /*005c*/ 	.word	0x00000001
        /*0060*/ 	.word	0x00000001


	//----- nvinfo : EIATTR_CRS_STACK_SIZE
	.align		4
.L_947:
        /*0064*/ 	.byte	0x04, 0x1e
        /*0066*/ 	.short	(.L_949 - .L_948)
.L_948:
        /*0068*/ 	.word	0x00000000


	//----- nvinfo : EIATTR_CBANK_PARAM_SIZE
	.align		4
.L_949:
        /*006c*/ 	.byte	0x03, 0x19
        /*006e*/ 	.short	0x0048


	//----- nvinfo : EIATTR_PARAM_CBANK
	.align		4
        /*0070*/ 	.byte	0x04, 0x0a
        /*0072*/ 	.short	(.L_951 - .L_950)
	.align		4
.L_950:
        /*0074*/ 	.word	index@(.nv.constant0._ZN2at6native29vectorized_elementwise_kernelILi4EZZZNS0_66_GLOBAL__N__a0cfb035_28_ActivationHardswishKernel_cu_9e10b42f_292525hardswish_backward_kernelERNS_14TensorIteratorEENKUlvE_clEvENKUlvE_clEvEUlddE_St5arrayIPcLm3EEEEviT0_T1_)
        /*0078*/ 	.short	0x0210
        /*007a*/ 	.short	0x0048


	//----- nvinfo : EIATTR_SW_WAR
	.align		4
.L_951:
        /*007c*/ 	.byte	0x04, 0x36
        /*007e*/ 	.short	(.L_953 - .L_952)
.L_952:
        /*0080*/ 	.word	0x00000008
.L_953:


//--------------------- .nv.info._ZN2at6native29vectorized_elementwise_kernelILi8EZZZNS0_66_GLOBAL__N__a0cfb035_28_ActivationHardswishKernel_cu_9e10b42f_292525hardswish_backward_kernelERNS_14TensorIteratorEENKUlvE_clEvENKUlvE_clEvEUlddE_St5arrayIPcLm3EEEEviT0_T1_ --------------------------
	.section	.nv.info._ZN2at6native29vectorized_elementwise_kernelILi8EZZZNS0_66_GLOBAL__N__a0cfb035_28_ActivationHardswishKernel_cu_9e10b42f_292525hardswish_backward_kernelERNS_14TensorIteratorEENKUlvE_clEvENKUlvE_clEvEUlddE_St5arrayIPcLm3EEEEviT0_T1_,"",@"SHT_CUDA_INFO"
	.sectionflags	@""
	.align	4


	//----- nvinfo : EIATTR_CUDA_API_VERSION
	.align		4
        /*0000*/ 	.byte	0x04, 0x37
        /*0002*/ 	.short	(.L_955 - .L_954)
.L_954:
        /*0004*/ 	.word	0x00000082


	//----- nvinfo : EIATTR_KPARAM_INFO
	.align		4
.L_955:
        /*0008*/ 	.byte	0x04, 0x17
        /*000a*/ 	.short	(.L_957 - .L_956)
.L_956:
        /*000c*/ 	.word	0x00000000
        /*0010*/ 	.short	0x0002
        /*0012*/ 	.short	0x0030
        /*0014*/ 	.byte	0x00, 0xf0, 0x61, 0x00


	//----- nvinfo : EIATTR_KPARAM_INFO
	.align		4
.L_957:
        /*0018*/ 	.byte	0x04, 0x17
        /*001a*/ 	.short	(.L_959 - .L_958)
.L_958:
        /*001c*/ 	.word	0x00000000
        /*0020*/ 	.short	0x0001
        /*0022*/ 	.short	0x0008
        /*0024*/ 	.byte	0x00, 0xf0, 0xa1, 0x00


	//----- nvinfo : EIATTR_KPARAM_INFO
	.align		4
.L_959:
        /*0028*/ 	.byte	0x04, 0x17
        /*002a*/ 	.short	(.L_961 - .L_960)
.L_960:
        /*002c*/ 	.word	0x00000000
        /*0030*/ 	.short	0x0000
        /*0032*/ 	.short	0x0000
        /*0034*/ 	.byte	0x00, 0xf0, 0x11, 0x00


	//----- nvinfo : EIATTR_SPARSE_MMA_MASK
	.align		4
.L_961:
        /*0038*/ 	.byte	0x03, 0x50
        /*003a*/ 	.short	0x0000


	//----- nvinfo : EIATTR_MAXREG_COUNT
	.align		4
        /*003c*/ 	.byte	0x03, 0x1b
        /*003e*/ 	.short	0x00ff


	//----- nvinfo : EIATTR_MERCURY_ISA_VERSION
	.align		4
        /*0040*/ 	.byte	0x03, 0x5f
        /*0042*/ 	.short	0x0101


	//----- nvinfo : EIATTR_EXIT_INSTR_OFFSETS
	.align		4
        /*0044*/ 	.byte	0x04, 0x1c
        /*0046*/ 	.short	(.L_963 - .L_962)


	//   ....[0]....
.L_962:
        /*0048*/ 	.word	0x00001280


	//   ....[1]....
        /*004c*/ 	.word	0x00002d60


	//   ....[2]....
        /*0050*/ 	.word	0x00002db0


	//----- nvinfo : EIATTR_MAX_THREADS
	.align		4
.L_963:
        /*0054*/ 	.byte	0x04, 0x05
        /*0056*/ 	.short	(.L_965 - .L_964)
.L_964:
        /*0058*/ 	.word	0x00000080
        /*005c*/ 	.word	0x00000001
        /*0060*/ 	.word	0x00000001


	//----- nvinfo : EIATTR_CRS_STACK_SIZE
	.align		4
.L_965:
        /*0064*/ 	.byte	0x04, 0x1e
        /*0066*/ 	.short	(.L_967 - .L_966)
.L_966:
        /*0068*/ 	.word	0x00000000


	//----- nvinfo : EIATTR_CBANK_PARAM_SIZE
	.align		4
.L_967:
        /*006c*/ 	.byte	0x03, 0x19
        /*006e*/ 	.short	0x0048


	//----- nvinfo : EIATTR_PARAM_CBANK
	.align		4
        /*0070*/ 	.byte	0x04, 0x0a
        /*0072*/ 	.short	(.L_969 - .L_968)
	.align		4
.L_968:
        /*0074*/ 	.word	index@(.nv.constant0._ZN2at6native29vectorized_elementwise_kernelILi8EZZZNS0_66_GLOBAL__N__a0cfb035_28_ActivationHardswishKernel_cu_9e10b42f_292525hardswish_backward_kernelERNS_14TensorIteratorEENKUlvE_clEvENKUlvE_clEvEUlddE_St5arrayIPcLm3EEEEviT0_T1_)
        /*0078*/ 	.short	0x0210
        /*007a*/ 	.short	0x0048


	//----- nvinfo : EIATTR_SW_WAR
	.align		4
.L_969:
        /*007c*/ 	.byte	0x04, 0x36
        /*007e*/ 	.short	(.L_971 - .L_970)
.L_970:
        /*0080*/ 	.word	0x00000008
.L_971:


//--------------------- .nv.info._ZN2at6native18elementwise_kernelILi128ELi4EZNS0_15gpu_kernel_implIZZZNS0_66_GLOBAL__N__a0cfb035_28_ActivationHardswishKernel_cu_9e10b42f_292516hardswish_kernelERNS_14TensorIteratorEENKUlvE_clEvENKUlvE2_clEvEUlN3c108BFloat16EE_EEvRNS_18TensorIteratorBaseERKT_EUliE_EEviT1_ --------------------------
	.section	.nv.info._ZN2at6native18elementwise_kernelILi128ELi4EZNS0_15gpu_kernel_implIZZZNS0_66_GLOBAL__N__a0cfb035_28_ActivationHardswishKernel_cu_9e10b42f_292516hardswish_kernelERNS_14TensorIteratorEENKUlvE_clEvENKUlvE2_clEvEUlN3c108BFloat16EE_EEvRNS_18TensorIteratorBaseERKT_EUliE_EEviT1_,"",@"SHT_CUDA_INFO"
	.sectionflags	@""
	.align	4


	//----- nvinfo : EIATTR_CUDA_API_VERSION
	.align		4
        /*0000*/ 	.byte	0x04, 0x37
        /*0002*/ 	.short	(.L_973 - .L_972)
.L_972:
        /*0004*/ 	.word	0x00000082


	//----- nvinfo : EIATTR_KPARAM_INFO
	.align		4
.L_973:
        /*0008*/ 	.byte	0x04, 0x17
        /*000a*/ 	.short	(.L_975 - .L_974)
.L_974:
        /*000c*/ 	.word	0x00000000
        /*0010*/ 	.short	0x0001
        /*0012*/ 	.short	0x0008
        /*0014*/ 	.byte	0x00, 0xf0, 0xc1, 0x08


	//----- nvinfo : EIATTR_KPARAM_INFO
	.align		4
.L_975:
        /*0018*/ 	.byte	0x04, 0x17
        /*001a*/ 	.short	(.L_977 - .L_976)
.L_976:
        /*001c*/ 	.word	0x00000000
        /*0020*/ 	.short	0x0000
        /*0022*/ 	.short	0x0000
        /*0024*/ 	.byte	0x00, 0xf0, 0x11, 0x00


	//----- nvinfo : EIATTR_SPARSE_MMA_MASK
	.align		4
.L_977:
        /*0028*/ 	.byte	0x03, 0x50
        /*002a*/ 	.short	0x0000


	//----- nvinfo : EIATTR_MAXREG_COUNT
	.align		4
        /*002c*/ 	.byte	0x03, 0x1b
        /*002e*/ 	.short	0x0080


	//----- nvinfo : EIATTR_EXTERNS
	.align		4
        /*0030*/ 	.byte	0x04, 0x0f
        /*0032*/ 	.short	(.L_979 - .L_978)


	//   ....[0]....
	.align		4
.L_978:
        /*0034*/ 	.word	index@(__assertfail)


	//----- nvinfo : EIATTR_MERCURY_ISA_VERSION
	.align		4
.L_979:
        /*0038*/ 	.byte	0x03, 0x5f
        /*003a*/ 	.short	0x0101


	//----- nvinfo : EIATTR_SYSCALL_OFFSETS
	.align		4
        /*003c*/ 	.byte	0x04, 0x46
        /*003e*/ 	.short	(.L_981 - .L_980)


	//   ....[0]....
.L_980:
        /*0040*/ 	.word	0x000022f0


	//   ....[1]....
        /*0044*/ 	.word	0x00003300


	//   ....[2]....
        /*0048*/ 	.word	0x00005630


	//   ....[3]....
        /*004c*/ 	.word	0x00006640


	//   ....[4]....
        /*0050*/ 	.word	0x00008960


	//   ....[5]....
        /*0054*/ 	.word	0x00009970


	//   ....[6]....
        /*0058*/ 	.word	0x0000bc80


	//   ....[7]....
        /*005c*/ 	.word	0x0000cc90


	//----- nvinfo : EIATTR_EXIT_INSTR_OFFSETS
	.align		4
.L_981:
        /*0060*/ 	.byte	0x04, 0x1c
        /*0062*/ 	.short	(.L_983 - .L_982)


	//   ....[0]....
.L_982:
        /*0064*/ 	.word	0x00009a40


	//   ....[1]....
        /*0068*/ 	.word	0x0000bec0


	//   ....[2]....
        /*006c*/ 	.word	0x0000bf00


	//   ....[3]....
        /*0070*/ 	.word	0x0000bfa0


	//   ....[4]....
        /*0074*/ 	.word	0x0000bfe0


	//   ....[5]....
        /*0078*/ 	.word	0x0000c020


	//   ....[6]....
        /*007c*/ 	.word	0x0000c0b0


	//   ....[7]....
        /*0080*/ 	.word	0x0000c0f0


	//   ....[8]....
        /*0084*/ 	.word	0x0000c190


	//   ....[9]....
        /*0088*/ 	.word	0x0000c1e0


	//   ....[10]....
        /*008c*/ 	.word	0x0000c230


	//   ....[11]....
        /*0090*/ 	.word	0x0000c300


	//   ....[12]....
        /*0094*/ 	.word	0x0000c360


	//   ....[13]....
        /*0098*/ 	.word	0x0000c4f0


	//   ....[14]....
        /*009c*/ 	.word	0x0000c650


	//   ....[15]....
        /*00a0*/ 	.word	0x0000c670


	//   ....[16]....
        /*00a4*/ 	.word	0x0000c730


	//   ....[17]....
        /*00a8*/ 	.word	0x0000c8b0


	//   ....[18]....
        /*00ac*/ 	.word	0x0000ca30


	//   ....[19]....
        /*00b0*/ 	.word	0x0000cb90


	//   ....[20]....
        /*00b4*/ 	.word	0x0000cca0


	//   ....[21]....
        /*00b8*/ 	.word	0x0000cce0


	//   ....[22]....
        /*00bc*/ 	.word	0x0000cd20


	//----- nvinfo : EIATTR_MAX_THREADS
	.align		4
.L_983:
        /*00c0*/ 	.byte	0x04, 0x05
        /*00c2*/ 	.short	(.L_985 - .L_984)
.L_984:
        /*00c4*/ 	.word	0x00000080
        /*00c8*/ 	.word	0x00000001
        /*00cc*/ 	.word	0x00000001


	//----- nvinfo : EIATTR_CRS_STACK_SIZE
	.align		4
.L_985:
        /*00d0*/ 	.byte	0x04, 0x1e
        /*00d2*/ 	.short	(.L_987 - .L_986)
.L_986:
        /*00d4*/ 	.word	0x00000000


	//----- nvinfo : EIATTR_CBANK_PARAM_SIZE
	.align		4
.L_987:
        /*00d8*/ 	.byte	0x03, 0x19
        /*00da*/ 	.short	0x0238


	//----- nvinfo : EIATTR_PARAM_CBANK
	.align		4
        /*00dc*/ 	.byte	0x04, 0x0a
        /*00de*/ 	.short	(.L_989 - .L_988)
	.align		4
.L_988:
        /*00e0*/ 	.word	index@(.nv.constant0._ZN2at6native18elementwise_kernelILi128ELi4EZNS0_15gpu_kernel_implIZZZNS0_66_GLOBAL__N__a0cfb035_28_ActivationHardswishKernel_cu_9e10b42f_292516hardswish_kernelERNS_14TensorIteratorEENKUlvE_clEvENKUlvE2_clEvEUlN3c108BFloat16EE_EEvRNS_18TensorIteratorBaseERKT_EUliE_EEviT1_)
        /*00e4*/ 	.short	0x0210
        /*00e6*/ 	.short	0x0238


	//----- nvinfo : EIATTR_SW_WAR
	.align		4
.L_989:
        /*00e8*/ 	.byte	0x04, 0x36
        /*00ea*/ 	.short	(.L_991 - .L_990)
.L_990:
        /*00ec*/ 	.word	0x00000008
.L_991:


//--------------------- .nv.info._ZN2at6native27unrolled_elementwise_kernelIZZZNS0_66_GLOBAL__N__a0cfb035_28_ActivationHardswishKernel_cu_9e10b42f_292516hardswish_kernelERNS_14TensorIteratorEENKUlvE_clEvENKUlvE2_clEvEUlN3c108BFloat16EE_St5arrayIPcLm2EELi4E23TrivialOffsetCalculatorILi1EjESE_NS0_6memory12LoadWithCastILi1EEENSF_13StoreWithCastILi1EEEEEviT_T0_T2_T3_T4_T5_ --------------------------
	.section	.nv.info._ZN2at6native27unrolled_elementwise_kernelIZZZNS0_66_GLOBAL__N__a0cfb035_28_ActivationHardswishKernel_cu_9e10b42f_292516hardswish_kernelERNS_14TensorIteratorEENKUlvE_clEvENKUlvE2_clEvEUlN3c108BFloat16EE_St5arrayIPcLm2EELi4E23TrivialOffsetCalculatorILi1EjESE_NS0_6memory12LoadWithCastILi1EEENSF_13StoreWithCastILi1EEEEEviT_T0_T2_T3_T4_T5_,"",@"SHT_CUDA_INFO"
	.sectionflags	@""
	.align	4


	//----- nvinfo : EIATTR_CUDA_API_VERSION
	.align		4
        /*0000*/ 	.byte	0x04, 0x37
        /*0002*/ 	.short	(.L_993 - .L_992)
.L_992:
        /*0004*/ 	.word	0x00000082


	//----- nvinfo : EIATTR_KPARAM_INFO
	.align		4
.L_993:
        /*0008*/ 	.byte	0x04, 0x17
        /*000a*/ 	.short	(.L_995 - .L_994)
.L_994:
        /*000c*/ 	.word	0x00000000
        /*0010*/ 	.short	0x0006
        /*0012*/ 	.short	0x003c
        /*0014*/ 	.byte	0x00, 0xf0, 0x21, 0x00


	//----- nvinfo : EIATTR_KPARAM_INFO
	.align		4
.L_995:
        /*0018*/ 	.byte	0x04, 0x17
        /*001a*/ 	.short	(.L_997 - .L_996)
.L_996:
        /*001c*/ 	.word	0x00000000
        /*0020*/ 	.short	0x0005
        /*0022*/ 	.short	0x0034
        /*0024*/ 	.byte	0x00, 0xf0, 0x21, 0x00


	//----- nvinfo : EIATTR_KPARAM_INFO
	.align		4
.L_997:
        /*0028*/ 	.byte	0x04, 0x17
        /*002a*/ 	.short	(.L_999 - .L_998)
.L_998:
        /*002c*/ 	.word	0x00000000
        /*0030*/ 	.short	0x0004
        /*0032*/ 	.short	0x0031
        /*0034*/ 	.byte	0x00, 0xf0, 0x05, 0x00


	//----- nvinfo : EIATTR_KPARAM_INFO
	.align		4
.L_999:
        /*0038*/ 	.byte	0x04, 0x17
        /*003a*/ 	.short	(.L_1001 - .L_1000)
.L_1000:
        /*003c*/ 	.word	0x00000000
        /*0040*/ 	.short	0x0003
        /*0042*/ 	.short	0x0030
        /*0044*/ 	.byte	0x00, 0xf0, 0x05, 0x00


	//----- nvinfo : EIATTR_KPARAM_INFO
	.align		4
.L_1001:
        /*0048*/ 	.byte	0x04, 0x17
        /*004a*/ 	.short	(.L_1003 - .L_1002)
.L_1002:
        /*004c*/ 	.word	0x00000000
        /*0050*/ 	.short	0x0002
        /*0052*/ 	.short	0x0020
        /*0054*/ 	.byte	0x00, 0xf0, 0x41, 0x00


	//----- nvinfo : EIATTR_KPARAM_INFO
	.align		4
.L_1003:
        /*0058*/ 	.byte	0x04, 0x17
        /*005a*/ 	.short	(.L_1005 - .L_1004)
.L_1004:
        /*005c*/ 	.word	0x00000000
        /*0060*/ 	.short	0x0001
        /*0062*/ 	.short	0x0008
        /*0064*/ 	.byte	0x00, 0xf0, 0x61, 0x00


	//----- nvinfo : EIATTR_KPARAM_INFO
	.align		4
.L_1005:
        /*0068*/ 	.byte	0x04, 0x17
        /*006a*/ 	.short	(.L_1007 - .L_1006)
.L_1006:
        /*006c*/ 	.word	0x00000000
        /*0070*/ 	.short	0x0000
        /*0072*/ 	.short	0x0000
        /*0074*/ 	.byte	0x00, 0xf0, 0x11, 0x00


	//----- nvinfo : EIATTR_SPARSE_MMA_MASK
	.align		4
.L_1007:
        /*0078*/ 	.byte	0x03, 0x50
        /*007a*/ 	.short	0x0000


	//----- nvinfo : EIATTR_MAXREG_COUNT
	.align		4
        /*007c*/ 	.byte	0x03, 0x1b
        /*007e*/ 	.short	0x00ff


	//----- nvinfo : EIATTR_EXTERNS
	.align		4
        /*0080*/ 	.byte	0x04, 0x0f
        /*0082*/ 	.short	(.L_1009 - .L_1008)


	//   ....[0]....
	.align		4
.L_1008:
        /*0084*/ 	.word	index@(__assertfail)


	//----- nvinfo : EIATTR_MERCURY_ISA_VERSION
	.align		4
.L_1009:
        /*0088*/ 	.byte	0x03, 0x5f
        /*008a*/ 	.short	0x0101


	//----- nvinfo : EIATTR_SYSCALL_OFFSETS
	.align		4
        /*008c*/ 	.byte	0x04, 0x46
        /*008e*/ 	.short	(.L_1011 - .L_1010)


	//   ....[0]....
.L_1010:
        /*0090*/ 	.word	0x000010e0


	//   ....[1]....
        /*0094*/ 	.word	0x00002220


	//   ....[2]....
        /*0098*/ 	.word	0x00003370


	//   ....[3]....
        /*009c*/ 	.word	0x00004490


	//   ....[4]....
        /*00a0*/ 	.word	0x000059d0


	//   ....[5]....
        /*00a4*/ 	.word	0x000069f0


	//   ....[6]....
        /*00a8*/ 	.word	0x000079d0


	//   ....[7]....
        /*00ac*/ 	.word	0x000089b0


	//----- nvinfo : EIATTR_EXIT_INSTR_OFFSETS
	.align		4
.L_1011:
        /*00b0*/ 	.byte	0x04, 0x1c
        /*00b2*/ 	.short	(.L_1013 - .L_1012)


	//   ....[0]....
.L_1012:
        /*00b4*/ 	.word	0x00007a90


	//   ....[1]....
        /*00b8*/ 	.word	0x00007be0


	//   ....[2]....
        /*00bc*/ 	.word	0x00007c20


	//   ....[3]....
        /*00c0*/ 	.word	0x00007cc0


	//   ....[4]....
        /*00c4*/ 	.word	0x00007d00


	//   ....[5]....
        /*00c8*/ 	.word	0x00007d40


	//   ....[6]....
        /*00cc*/ 	.word	0x00007dd0


	//   ....[7]....
        /*00d0*/ 	.word	0x00007e10


	//   ....[8]....
        /*00d4*/ 	.word	0x00007eb0


	//   ....[9]....
        /*00d8*/ 	.word	0x00007f00


	//   ....[10]....
        /*00dc*/ 	.word	0x00007f50


	//   ....[11]....
        /*00e0*/ 	.word	0x00008020


	//   ....[12]....
        /*00e4*/ 	.word	0x00008080


	//   ....[13]....
        /*00e8*/ 	.word	0x00008210


	//   ....[14]....
        /*00ec*/ 	.word	0x00008370


	//   ....[15]....
        /*00f0*/ 	.word	0x00008390


	//   ....[16]....
        /*00f4*/ 	.word	0x00008450


	//   ....[17]....
        /*00f8*/ 	.word	0x000085d0


	//   ....[18]....
        /*00fc*/ 	.word	0x00008750


	//   ....[19]....
        /*0100*/ 	.word	0x000088b0


	//   ....[20]....
        /*0104*/ 	.word	0x000089c0


	//   ....[21]....
        /*0108*/ 	.word	0x00008a00


	//   ....[22]....
        /*010c*/ 	.word	0x00008a40


	//----- nvinfo : EIATTR_MAX_THREADS
	.align		4
.L_1013:
        /*0110*/ 	.byte	0x04, 0x05
        /*0112*/ 	.short	(.L_1015 - .L_1014)
.L_1014:
        /*0114*/ 	.word	0x00000080
        /*0118*/ 	.word	0x00000001
        /*011c*/ 	.word	0x00000001


	//----- nvinfo : EIATTR_CRS_STACK_SIZE
	.align		4
.L_1015:
        /*0120*/ 	.byte	0x04, 0x1e
        /*0122*/ 	.short	(.L_1017 - .L_1016)
.L_1016:
        /*0124*/ 	.word	0x00000000


	//----- nvinfo : EIATTR_CBANK_PARAM_SIZE
	.align		4
.L_1017:
        /*0128*/ 	.byte	0x03, 0x19
        /*012a*/ 	.short	0x0044


	//----- nvinfo : EIATTR_PARAM_CBANK
	.align		4
        /*012c*/ 	.byte	0x04, 0x0a
        /*012e*/ 	.short	(.L_1019 - .L_1018)
	.align		4
.L_1018:
        /*0130*/ 	.word	index@(.nv.constant0._ZN2at6native27unrolled_elementwise_kernelIZZZNS0_66_GLOBAL__N__a0cfb035_28_ActivationHardswishKernel_cu_9e10b42f_292516hardswish_kernelERNS_14TensorIteratorEENKUlvE_clEvENKUlvE2_clEvEUlN3c108BFloat16EE_St5arrayIPcLm2EELi4E23TrivialOffsetCalculatorILi1EjESE_NS0_6memory12LoadWithCastILi1EEENSF_13StoreWithCastILi1EEEEEviT_T0_T2_T3_T4_T5_)
        /*0134*/ 	.short	0x0210
        /*0136*/ 	.short	0x0044


	//----- nvinfo : EIATTR_SW_WAR
	.align		4
.L_1019:
        /*0138*/ 	.byte	0x04, 0x36
        /*013a*/ 	.short	(.L_1021 - .L_1020)
.L_1020:
        /*013c*/ 	.word	0x00000008
.L_1021:


//--------------------- .nv.info._ZN2at6native18elementwise_kernelILi128ELi4EZNS0_22gpu_kernel_impl_nocastIZZZNS0_66_GLOBAL__N__a0cfb035_28_ActivationHardswishKernel_cu_9e10b42f_292516hardswish_kernelERNS_14TensorIteratorEENKUlvE_clEvENKUlvE2_clEvEUlN3c108BFloat16EE_EEvRNS_18TensorIteratorBaseERKT_EUliE_EEviT1_ --------------------------
	.section	.nv.info._ZN2at6native18elementwise_kernelILi128ELi4EZNS0_22gpu_kernel_impl_nocastIZZZNS0_66_GLOBAL__N__a0cfb035_28_ActivationHardswishKernel_cu_9e10b42f_292516hardswish_kernelERNS_14TensorIteratorEENKUlvE_clEvENKUlvE2_clEvEUlN3c108BFloat16EE_EEvRNS_18TensorIteratorBaseERKT_EUliE_EEviT1_,"",@"SHT_CUDA_INFO"
	.sectionflags	@""
	.align	4


	//----- nvinfo : EIATTR_CUDA_API_VERSION
	.align		4
        /*0000*/ 	.byte	0x04, 0x37
        /*0002*/ 	.short	(.L_1023 - .L_1022)
.L_1022:
        /*0004*/ 	.word	0x00000082


	//----- nvinfo : EIATTR_KPARAM_INFO
	.align		4
.L_1023:
        /*0008*/ 	.byte	0x04, 0x17
        /*000a*/ 	.short	(.L_1025 - .L_1024)
.L_1024:
        /*000c*/ 	.word	0x00000000
        /*0010*/ 	.short	0x0001
        /*0012*/ 	.short	0x0008
        /*0014*/ 	.byte	0x00, 0xf0, 0xa1, 0x08


	//----- nvinfo : EIATTR_KPARAM_INFO
	.align		4
.L_1025:
        /*0018*/ 	.byte	0x04, 0x17
        /*001a*/ 	.short	(.L_1027 - .L_1026)
.L_1026:
        /*001c*/ 	.word	0x00000000
        /*0020*/ 	.short	0x0000
        /*0022*/ 	.short	0x0000
        /*0024*/ 	.byte	0x00, 0xf0, 0x11, 0x00


	//----- nvinfo : EIATTR_SPARSE_MMA_MASK
	.align		4
.L_1027:
        /*0028*/ 	.byte	0x03, 0x50
        /*002a*/ 	.short	0x0000


	//----- nvinfo : EIATTR_MAXREG_COUNT
	.align		4
        /*002c*/ 	.byte	0x03, 0x1b
        /*002e*/ 	.short	0x0080


	//----- nvinfo : EIATTR_MERCURY_ISA_VERSION
	.align		4
        /*0030*/ 	.byte	0x03, 0x5f
        /*0032*/ 	.short	0x0101


	//----- nvinfo : EIATTR_EXIT_INSTR_OFFSETS
	.align		4
        /*0034*/ 	.byte	0x04, 0x1c
        /*0036*/ 	.short	(.L_1029 - .L_1028)


	//   ....[0]....
.L_1028:
        /*0038*/ 	.word	0x00003d70


	//   ....[1]....
        /*003c*/ 	.word	0x00005190


	//----- nvinfo : EIATTR_MAX_THREADS
	.align		4
.L_1029:
        /*0040*/ 	.byte	0x04, 0x05
        /*0042*/ 	.short	(.L_1031 - .L_1030)
.L_1030:
        /*0044*/ 	.word	0x00000080
        /*0048*/ 	.word	0x00000001
        /*004c*/ 	.word	0x00000001


	//----- nvinfo : EIATTR_CRS_STACK_SIZE
	.align		4
.L_1031:
        /*0050*/ 	.byte	0x04, 0x1e
        /*0052*/ 	.short	(.L_1033 - .L_1032)
.L_1032:
        /*0054*/ 	.word	0x00000000


	//----- nvinfo : EIATTR_CBANK_PARAM_SIZE
	.align		4
.L_1033:
        /*0058*/ 	.byte	0x03, 0x19
        /*005a*/ 	.short	0x0230


	//----- nvinfo : EIATTR_PARAM_CBANK
	.align		4
        /*005c*/ 	.byte	0x04, 0x0a
        /*005e*/ 	.short	(.L_1035 - .L_1034)
	.align		4
.L_1034:
        /*0060*/ 	.word	index@(.nv.constant0._ZN2at6native18elementwise_kernelILi128ELi4EZNS0_22gpu_kernel_impl_nocastIZZZNS0_66_GLOBAL__N__a0cfb035_28_ActivationHardswishKernel_cu_9e10b42f_292516hardswish_kernelERNS_14TensorIteratorEENKUlvE_clEvENKUlvE2_clEvEUlN3c108BFloat16EE_EEvRNS_18TensorIteratorBaseERKT_EUliE_EEviT1_)
        /*0064*/ 	.short	0x0210
        /*0066*/ 	.short	0x0230


	//----- nvinfo : EIATTR_SW_WAR
	.align		4
.L_1035:
        /*0068*/ 	.byte	0x04, 0x36
        /*006a*/ 	.short	(.L_1037 - .L_1036)
.L_1036:
        /*006c*/ 	.word	0x00000008
.L_1037:


//--------------------- .nv.info._ZN2at6native27unrolled_elementwise_kernelIZZZNS0_66_GLOBAL__N__a0cfb035_28_ActivationHardswishKernel_cu_9e10b42f_292516hardswish_kernelERNS_14TensorIteratorEENKUlvE_clEvENKUlvE2_clEvEUlN3c108BFloat16EE_St5arrayIPcLm2EELi4E23TrivialOffsetCalculatorILi1EjESE_NS0_6memory15LoadWithoutCastENSF_16StoreWithoutCastEEEviT_T0_T2_T3_T4_T5_ --------------------------
	.section	.nv.info._ZN2at6native27unrolled_elementwise_kernelIZZZNS0_66_GLOBAL__N__a0cfb035_28_ActivationHardswishKernel_cu_9e10b42f_292516hardswish_kernelERNS_14TensorIteratorEENKUlvE_clEvENKUlvE2_clEvEUlN3c108BFloat16EE_St5arrayIPcLm2EELi4E23TrivialOffsetCalculatorILi1EjESE_NS0_6memory15LoadWithoutCastENSF_16StoreWithoutCastEEEviT_T0_T2_T3_T4_T5_,"",@"SHT_CUDA_INFO"
	.sectionflags	@""
	.align	4


	//----- nvinfo : EIATTR_CUDA_API_VERSION
	.align		4
        /*0000*/ 	.byte	0x04, 0x37
        /*0002*/ 	.short	(.L_1039 - .L_1038)
.L_1038:
        /*0004*/ 	.word	0x00000082


	//----- nvinfo : EIATTR_KPARAM_INFO
	.align		4
.L_1039:
        /*0008*/ 	.byte	0x04, 0x17
        /*000a*/ 	.short	(.L_1041 - .L_1040)
.L_1040:
        /*000c*/ 	.word	0x00000000
        /*0010*/ 	.short	0x0006
        /*0012*/ 	.short	0x0033
        /*0014*/ 	.byte	0x00, 0xf0, 0x05, 0x00


	//----- nvinfo : EIATTR_KPARAM_INFO
	.align		4
.L_1041:
        /*0018*/ 	.byte	0x04, 0x17
        /*001a*/ 	.short	(.L_1043 - .L_1042)
.L_1042:
        /*001c*/ 	.word	0x00000000
        /*0020*/ 	.short	0x0005
        /*0022*/ 	.short	0x0032
        /*0024*/ 	.byte	0x00, 0xf0, 0x05, 0x00


	//----- nvinfo : EIATTR_KPARAM_INFO
	.align		4
.L_1043:
        /*0028*/ 	.byte	0x04, 0x17
        /*002a*/ 	.short	(.L_1045 - .L_1044)
.L_1044:
        /*002c*/ 	.word	0x00000000
        /*0030*/ 	.short	0x0004
        /*0032*/ 	.short	0x0031
        /*0034*/ 	.byte	0x00, 0xf0, 0x05, 0x00


	//----- nvinfo : EIATTR_KPARAM_INFO
	.align		4
.L_1045:
        /*0038*/ 	.byte	0x04, 0x17
        /*003a*/ 	.short	(.L_1047 - .L_1046)
.L_1046:
        /*003c*/ 	.word	0x00000000
        /*0040*/ 	.short	0x0003
        /*0042*/ 	.short	0x0030
        /*0044*/ 	.byte	0x00, 0xf0, 0x05, 0x00


	//----- nvinfo : EIATTR_KPARAM_INFO
	.align		4
.L_1047:
        /*0048*/ 	.byte	0x04, 0x17
        /*004a*/ 	.short	(.L_1049 - .L_1048)
.L_1048:
        /*004c*/ 	.word	0x00000000
        /*0050*/ 	.short	0x0002
        /*0052*/ 	.short	0x0020
        /*0054*/ 	.byte	0x00, 0xf0, 0x41, 0x00


	//----- nvinfo : EIATTR_KPARAM_INFO
	.align		4
.L_1049:
        /*0058*/ 	.byte	0x04, 0x17
        /*005a*/ 	.short	(.L_1051 - .L_1050)
.L_1050:
        /*005c*/ 	.word	0x00000000
        /*0060*/ 	.short	0x0001
        /*0062*/ 	.short	0x0008
        /*0064*/ 	.byte	0x00, 0xf0, 0x61, 0x00


	//----- nvinfo : EIATTR_KPARAM_INFO
	.align		4
.L_1051:
        /*0068*/ 	.byte	0x04, 0x17
        /*006a*/ 	.short	(.L_1053 - .L_1052)
.L_1052:
        /*006c*/ 	.word	0x00000000
        /*0070*/ 	.short	0x0000
        /*0072*/ 	.short	0x0000
        /*0074*/ 	.byte	0x00, 0xf0, 0x11, 0x00


	//----- nvinfo : EIATTR_SPARSE_MMA_MASK
	.align		4
.L_1053:
        /*0078*/ 	.byte	0x03, 0x50
        /*007a*/ 	.short	0x0000


	//----- nvinfo : EIATTR_MAXREG_COUNT
	.align		4
        /*007c*/ 	.byte	0x03, 0x1b
        /*007e*/ 	.short	0x00ff


	//----- nvinfo : EIATTR_MERCURY_ISA_VERSION
	.align		4
        /*0080*/ 	.byte	0x03, 0x5f
        /*0082*/ 	.short	0x0101


	//----- nvinfo : EIATTR_EXIT_INSTR_OFFSETS
	.align		4
        /*0084*/ 	.byte	0x04, 0x1c
        /*0086*/ 	.short	(.L_1055 - .L_1054)


	//   ....[0]....
.L_1054:
        /*0088*/ 	.word	0x00000750


	//   ....[1]....
        /*008c*/ 	.word	0x000007a0


	//----- nvinfo : EIATTR_MAX_THREADS
	.align		4
.L_1055:
        /*0090*/ 	.byte	0x04, 0x05
        /*0092*/ 	.short	(.L_1057 - .L_1056)
.L_1056:
        /*0094*/ 	.word	0x00000080
        /*0098*/ 	.word	0x00000001
        /*009c*/ 	.word	0x00000001


	//----- nvinfo : EIATTR_CRS_STACK_SIZE
	.align		4
.L_1057:
        /*00a0*/ 	.byte	0x04, 0x1e
        /*00a2*/ 	.short	(.L_1059 - .L_1058)
.L_1058:
        /*00a4*/ 	.word	0x00000000


	//----- nvinfo : EIATTR_CBANK_PARAM_SIZE
	.align		4
.L_1059:
        /*00a8*/ 	.byte	0x03, 0x19
        /*00aa*/ 	.short	0x0034


	//----- nvinfo : EIATTR_PARAM_CBANK
	.align		4
        /*00ac*/ 	.byte	0x04, 0x0a
        /*00ae*/ 	.short	(.L_1061 - .L_1060)
	.align		4
.L_1060:
        /*00b0*/ 	.word	index@(.nv.constant0._ZN2at6native27unrolled_elementwise_kernelIZZZNS0_66_GLOBAL__N__a0cfb035_28_ActivationHardswishKernel_cu_9e10b42f_292516hardswish_kernelERNS_14TensorIteratorEENKUlvE_clEvENKUlvE2_clEvEUlN3c108BFloat16EE_St5arrayIPcLm2EELi4E23TrivialOffsetCalculatorILi1EjESE_NS0_6memory15LoadWithoutCastENSF_16StoreWithoutCastEEEviT_T0_T2_T3_T4_T5_)
        /*00b4*/ 	.short	0x0210
        /*00b6*/ 	.short	0x0034


	//----- nvinfo : EIATTR_SW_WAR
	.align		4
.L_1061:
        /*00b8*/ 	.byte	0x04, 0x36
        /*00ba*/ 	.short	(.L_1063 - .L_1062)
.L_1062:
        /*00bc*/ 	.word	0x00000008
.L_1063:


//--------------------- .nv.info._ZN2at6native29vectorized_elementwise_kernelILi2EZZZNS0_66_GLOBAL__N__a0cfb035_28_ActivationHardswishKernel_cu_9e10b42f_292516hardswish_kernelERNS_14TensorIteratorEENKUlvE_clEvENKUlvE2_clEvEUlN3c108BFloat16EE_St5arrayIPcLm2EEEEviT0_T1_ --------------------------
	.section	.nv.info._ZN2at6native29vectorized_elementwise_kernelILi2EZZZNS0_66_GLOBAL__N__a0cfb035_28_ActivationHardswishKernel_cu_9e10b42f_292516hardswish_kernelERNS_14TensorIteratorEENKUlvE_clEvENKUlvE2_clEvEUlN3c108BFloat16EE_St5arrayIPcLm2EEEEviT0_T1_,"",@"SHT_CUDA_INFO"
	.sectionflags	@""
	.align	4


	//----- nvinfo : EIATTR_CUDA_API_VERSION
	.align		4
        /*0000*/ 	.byte	0x04, 0x37
        /*0002*/ 	.short	(.L_1065 - .L_1064)
.L_1064:
        /*0004*/ 	.word	0x00000082


	//----- nvinfo : EIATTR_KPARAM_INFO
	.align		4
.L_1065:
        /*0008*/ 	.byte	0x04, 0x17
        /*000a*/ 	.short	(.L_1067 - .L_1066)
.L_1066:
        /*000c*/ 	.word	0x00000000
        /*0010*/ 	.short	0x0002
        /*0012*/ 	.short	0x0020
        /*0014*/ 	.byte	0x00, 0xf0, 0x41, 0x00


	//----- nvinfo : EIATTR_KPARAM_INFO
	.align		4
.L_1067:
        /*0018*/ 	.byte	0x04, 0x17
        /*001a*/ 	.short	(.L_1069 - .L_1068)
.L_1068:
        /*001c*/ 	.word	0x00000000
        /*0020*/ 	.short	0x0001
        /*0022*/ 	.short	0x0008
        /*0024*/ 	.byte	0x00, 0xf0, 0x61, 0x00


	//----- nvinfo : EIATTR_KPARAM_INFO
	.align		4
.L_1069:
        /*0028*/ 	.byte	0x04, 0x17
        /*002a*/ 	.short	(.L_1071 - .L_1070)
.L_1070:
        /*002c*/ 	.word	0x00000000
        /*0030*/ 	.short	0x0000
        /*0032*/ 	.short	0x0000
        /*0034*/ 	.byte	0x00, 0xf0, 0x11, 0x00


	//----- nvinfo : EIATTR_SPARSE_MMA_MASK
	.align		4
.L_1071:
        /*0038*/ 	.byte	0x03, 0x50
        /*003a*/ 	.short	0x0000


	//----- nvinfo : EIATTR_MAXREG_COUNT
	.align		4
        /*003c*/ 	.byte	0x03, 0x1b
        /*003e*/ 	.short	0x00ff


	//----- nvinfo : EIATTR_MERCURY_ISA_VERSION
	.align		4
        /*0040*/ 	.byte	0x03, 0x5f
        /*0042*/ 	.short	0x0101


	//----- nvinfo : EIATTR_EXIT_INSTR_OFFSETS
	.align		4
        /*0044*/ 	.byte	0x04, 0x1c
        /*0046*/ 	.short	(.L_1073 - .L_1072)


	//   ....[0]....
.L_1072:
        /*0048*/ 	.word	0x00000610


	//   ....[1]....
        /*004c*/ 	.word	0x000014e0


	//   ....[2]....
        /*0050*/ 	.word	0x00001530


	//----- nvinfo : EIATTR_MAX_THREADS
	.align		4
.L_1073:
        /*0054*/ 	.byte	0x04, 0x05
        /*0056*/ 	.short	(.L_1075 - .L_1074)
.L_1074:
        /*0058*/ 	.word	0x00000080
        /*005c*/ 	.word	0x00000001
        /*0060*/ 	.word	0x00000001


	//----- nvinfo : EIATTR_CRS_STACK_SIZE
	.align		4
.L_1075:
        /*0064*/ 	.byte	0x04, 0x1e
        /*0066*/ 	.short	(.L_1077 - .L_1076)
.L_1076:
        /*0068*/ 	.word	0x00000000


	//----- nvinfo : EIATTR_CBANK_PARAM_SIZE
	.align		4
.L_1077:
        /*006c*/ 	.byte	0x03, 0x19
        /*006e*/ 	.short	0x0030


	//----- nvinfo : EIATTR_PARAM_CBANK
	.align		4
        /*0070*/ 	.byte	0x04, 0x0a
        /*0072*/ 	.short	(.L_1079 - .L_1078)
	.align		4
.L_1078:
        /*0074*/ 	.word	index@(.nv.constant0._ZN2at6native29vectorized_elementwise_kernelILi2EZZZNS0_66_GLOBAL__N__a0cfb035_28_ActivationHardswishKernel_cu_9e10b42f_292516hardswish_kernelERNS_14TensorIteratorEENKUlvE_clEvENKUlvE2_clEvEUlN3c108BFloat16EE_St5arrayIPcLm2EEEEviT0_T1_)
        /*0078*/ 	.short	0x0210
        /*007a*/ 	.short	0x0030


	//----- nvinfo : EIATTR_SW_WAR
	.align		4
.L_1079:
        /*007c*/ 	.byte	0x04, 0x36
        /*007e*/ 	.short	(.L_1081 - .L_1080)
.L_1080:
        /*0080*/ 	.word	0x00000008
.L_1081:


//--------------------- .nv.info._ZN2at6native29vectorized_elementwise_kernelILi4EZZZNS0_66_GLOBAL__N__a0cfb035_28_ActivationHardswishKernel_cu_9e10b42f_292516hardswish_kernelERNS_14TensorIteratorEENKUlvE_clEvENKUlvE2_clEvEUlN3c108BFloat16EE_St5arrayIPcLm2EEEEviT0_T1_ --------------------------
	.section	.nv.info._ZN2at6native29vectorized_elementwise_kernelILi4EZZZNS0_66_GLOBAL__N__a0cfb035_28_ActivationHardswishKernel_cu_9e10b42f_292516hardswish_kernelERNS_14TensorIteratorEENKUlvE_clEvENKUlvE2_clEvEUlN3c108BFloat16EE_St5arrayIPcLm2EEEEviT0_T1_,"",@"SHT_CUDA_INFO"
	.sectionflags	@""
	.align	4


	//----- nvinfo : EIATTR_CUDA_API_VERSION
	.align		4
        /*0000*/ 	.byte	0x04, 0x37
        /*0002*/ 	.short	(.L_1083 - .L_1082)
.L_1082:
        /*0004*/ 	.word	0x00000082


	//----- nvinfo : EIATTR_KPARAM_INFO
	.align		4
.L_1083:
        /*0008*/ 	.byte	0x04, 0x17
        /*000a*/ 	.short	(.L_1085 - .L_1084)
.L_1084:
        /*000c*/ 	.word	0x00000000
        /*0010*/ 	.short	0x0002
        /*0012*/ 	.short	0x0020
        /*0014*/ 	.byte	0x00, 0xf0, 0x41, 0x00


	//----- nvinfo : EIATTR_KPARAM_INFO
	.align		4
.L_1085:
        /*0018*/ 	.byte	0x04, 0x17
        /*001a*/ 	.short	(.L_1087 - .L_1086)
.L_1086:
        /*001c*/ 	.word	0x00000000
        /*0020*/ 	.short	0x0001
        /*0022*/ 	.short	0x0008
        /*0024*/ 	.byte	0x00, 0xf0, 0x61, 0x00


	//----- nvinfo : EIATTR_KPARAM_INFO
	.align		4
.L_1087:
        /*0028*/ 	.byte	0x04, 0x17
        /*002a*/ 	.short	(.L_1089 - .L_1088)
.L_1088:
        /*002c*/ 	.word	0x00000000
        /*0030*/ 	.short	0x0000
        /*0032*/ 	.short	0x0000
        /*0034*/ 	.byte	0x00, 0xf0, 0x11, 0x00


	//----- nvinfo : EIATTR_SPARSE_MMA_MASK
	.align		4
.L_1089:
        /*0038*/ 	.byte	0x03, 0x50
        /*003a*/ 	.short	0x0000


	//----- nvinfo : EIATTR_MAXREG_COUNT
	.align		4
        /*003c*/ 	.byte	0x03, 0x1b
        /*003e*/ 	.short	0x00ff


	//----- nvinfo : EIATTR_MERCURY_ISA_VERSION
	.align		4
        /*0040*/ 	.byte	0x03, 0x5f
        /*0042*/ 	.short	0x0101


	//----- nvinfo : EIATTR_EXIT_INSTR_OFFSETS
	.align		4
        /*0044*/ 	.byte	0x04, 0x1c
        /*0046*/ 	.short	(.L_1091 - .L_1090)


	//   ....[0]....
.L_1090:
        /*0048*/ 	.word	0x000005d0


	//   ....[1]....
        /*004c*/ 	.word	0x000014a0


	//   ....[2]....
        /*0050*/ 	.word	0x000014f0


	//----- nvinfo : EIATTR_MAX_THREADS
	.align		4
.L_1091:
        /*0054*/ 	.byte	0x04, 0x05
        /*0056*/ 	.short	(.L_1093 - .L_1092)
.L_1092:
        /*0058*/ 	.word	0x00000080
        /*005c*/ 	.word	0x00000001
        /*0060*/ 	.word	0x00000001


	//----- nvinfo : EIATTR_CRS_STACK_SIZE
	.align		4
.L_1093:
        /*0064*/ 	.byte	0x04, 0x1e
        /*0066*/ 	.short	(.L_1095 - .L_1094)
.L_1094:
        /*0068*/ 	.word	0x00000000


	//----- nvinfo : EIATTR_CBANK_PARAM_SIZE
	.align		4
.L_1095:
        /*006c*/ 	.byte	0x03, 0x19
        /*006e*/ 	.short	0x0030


	//----- nvinfo : EIATTR_PARAM_CBANK
	.align		4
        /*0070*/ 	.byte	0x04, 0x0a
        /*0072*/ 	.short	(.L_1097 - .L_1096)
	.align		4
.L_1096:
        /*0074*/ 	.word	index@(.nv.constant0._ZN2at6native29vectorized_elementwise_kernelILi4EZZZNS0_66_GLOBAL__N__a0cfb035_28_ActivationHardswishKernel_cu_9e10b42f_292516hardswish_kernelERNS_14TensorIteratorEENKUlvE_clEvENKUlvE2_clEvEUlN3c108BFloat16EE_St5arrayIPcLm2EEEEviT0_T1_)
        /*0078*/ 	.short	0x0210
        /*007a*/ 	.short	0x0030


	//----- nvinfo : EIATTR_SW_WAR
	.align		4
.L_1097:
        /*007c*/ 	.byte	0x04, 0x36
        /*007e*/ 	.short	(.L_1099 - .L_1098)
.L_1098:
        /*0080*/ 	.word	0x00000008
.L_1099:


//--------------------- .nv.info._ZN2at6native29vectorized_elementwise_kernelILi8EZZZNS0_66_GLOBAL__N__a0cfb035_28_ActivationHardswishKernel_cu_9e10b42f_292516hardswish_kernelERNS_14TensorIteratorEENKUlvE_clEvENKUlvE2_clEvEUlN3c108BFloat16EE_St5arrayIPcLm2EEEEviT0_T1_ --------------------------
	.section	.nv.info._ZN2at6native29vectorized_elementwise_kernelILi8EZZZNS0_66_GLOBAL__N__a0cfb035_28_ActivationHardswishKernel_cu_9e10b42f_292516hardswish_kernelERNS_14TensorIteratorEENKUlvE_clEvENKUlvE2_clEvEUlN3c108BFloat16EE_St5arrayIPcLm2EEEEviT0_T1_,"",@"SHT_CUDA_INFO"
	.sectionflags	@""
	.align	4


	//----- nvinfo : EIATTR_CUDA_API_VERSION
	.align		4
        /*0000*/ 	.byte	0x04, 0x37
        /*0002*/ 	.short	(.L_1101 - .L_1100)
.L_1100:
        /*0004*/ 	.word	0x00000082


	//----- nvinfo : EIATTR_KPARAM_INFO
	.align		4
.L_1101:
        /*0008*/ 	.byte	0x04, 0x17
        /*000a*/ 	.short	(.L_1103 - .L_1102)
.L_1102:
        /*000c*/ 	.word	0x00000000
        /*0010*/ 	.short	0x0002
        /*0012*/ 	.short	0x0020
        /*0014*/ 	.byte	0x00, 0xf0, 0x41, 0x00


	//----- nvinfo : EIATTR_KPARAM_INFO
	.align		4
.L_1103:
        /*0018*/ 	.byte	0x04, 0x17
        /*001a*/ 	.short	(.L_1105 - .L_1104)
.L_1104:
        /*001c*/ 	.word	0x00000000
        /*0020*/ 	.short	0x0001
        /*0022*/ 	.short	0x0008
        /*0024*/ 	.byte	0x00, 0xf0, 0x61, 0x00


	//----- nvinfo : EIATTR_KPARAM_INFO
	.align		4
.L_1105:
        /*0028*/ 	.byte	0x04, 0x17
        /*002a*/ 	.short	(.L_1107 - .L_1106)
.L_1106:
        /*002c*/ 	.word	0x00000000
        /*0030*/ 	.short	0x0000
        /*0032*/ 	.short	0x0000
        /*0034*/ 	.byte	0x00, 0xf0, 0x11, 0x00


	//----- nvinfo : EIATTR_SPARSE_MMA_MASK
	.align		4
.L_1107:
        /*0038*/ 	.byte	0x03, 0x50
        /*003a*/ 	.short	0x0000


	//----- nvinfo : EIATTR_MAXREG_COUNT
	.align		4
        /*003c*/ 	.byte	0x03, 0x1b
        /*003e*/ 	.short	0x00ff


	//----- nvinfo : EIATTR_MERCURY_ISA_VERSION
	.align		4
        /*0040*/ 	.byte	0x03, 0x5f
        /*0042*/ 	.short	0x0101


	//----- nvinfo : EIATTR_EXIT_INSTR_OFFSETS
	.align		4
        /*0044*/ 	.byte	0x04, 0x1c
        /*0046*/ 	.short	(.L_1109 - .L_1108)


	//   ....[0]....
.L_1108:
        /*0048*/ 	.word	0x000005b0


	//   ....[1]....
        /*004c*/ 	.word	0x00001480


	//   ....[2]....
        /*0050*/ 	.word	0x000014d0


	//----- nvinfo : EIATTR_MAX_THREADS
	.align		4
.L_1109:
        /*0054*/ 	.byte	0x04, 0x05
        /*0056*/ 	.short	(.L_1111 - .L_1110)
.L_1110:
        /*0058*/ 	.word	0x00000080
        /*005c*/ 	.word	0x00000001
        /*0060*/ 	.word	0x00000001


	//----- nvinfo : EIATTR_CRS_STACK_SIZE
	.align		4
.L_1111:
        /*0064*/ 	.byte	0x04, 0x1e
        /*0066*/ 	.short	(.L_1113 - .L_1112)
.L_1112:
        /*0068*/ 	.word	0x00000000


	//----- nvinfo : EIATTR_CBANK_PARAM_SIZE
	.align		4
.L_1113:
        /*006c*/ 	.byte	0x03, 0x19
        /*006e*/ 	.short	0x0030


	//----- nvinfo : EIATTR_PARAM_CBANK
	.align		4
        /*0070*/ 	.byte	0x04, 0x0a
        /*0072*/ 	.short	(.L_1115 - .L_1114)
	.align		4
.L_1114:
        /*0074*/ 	.word	index@(.nv.constant0._ZN2at6native29vectorized_elementwise_kernelILi8EZZZNS0_66_GLOBAL__N__a0cfb035_28_ActivationHardswishKernel_cu_9e10b42f_292516hardswish_kernelERNS_14TensorIteratorEENKUlvE_clEvENKUlvE2_clEvEUlN3c108BFloat16EE_St5arrayIPcLm2EEEEviT0_T1_)
        /*0078*/ 	.short	0x0210
        /*007a*/ 	.short	0x0030


	//----- nvinfo : EIATTR_SW_WAR
	.align		4
.L_1115:
        /*007c*/ 	.byte	0x04, 0x36
        /*007e*/ 	.short	(.L_1117 - .L_1116)
.L_1116:
        /*0080*/ 	.word	0x00000008
.L_1117:


//--------------------- .nv.info._ZN2at6native18elementwise_kernelILi128ELi4EZNS0_15gpu_kernel_implIZZZNS0_66_GLOBAL__N__a0cfb035_28_ActivationHardswishKernel_cu_9e10b42f_292516hardswish_kernelERNS_14TensorIteratorEENKUlvE_clEvENKUlvE1_clEvEUlN3c104HalfEE_EEvRNS_18TensorIteratorBaseERKT_EUliE_EEviT1_ --------------------------
	.section	.nv.info._ZN2at6native18elementwise_kernelILi128ELi4EZNS0_15gpu_kernel_implIZZZNS0_66_GLOBAL__N__a0cfb035_28_ActivationHardswishKernel_cu_9e10b42f_292516hardswish_kernelERNS_14TensorIteratorEENKUlvE_clEvENKUlvE1_clEvEUlN3c104HalfEE_EEvRNS_18TensorIteratorBaseERKT_EUliE_EEviT1_,"",@"SHT_CUDA_INFO"
	.sectionflags	@""
	.align	4


	//----- nvinfo : EIATTR_CUDA_API_VERSION
	.align		4
        /*0000*/ 	.byte	0x04, 0x37
        /*0002*/ 	.short	(.L_1119 - .L_1118)
.L_1118:
        /*0004*/ 	.word	0x00000082


	//----- nvinfo : EIATTR_KPARAM_INFO
	.align		4
.L_1119:
        /*0008*/ 	.byte	0x04, 0x17
        /*000a*/ 	.short	(.L_1121 - .L_1120)
.L_1120:
        /*000c*/ 	.word	0x00000000
        /*0010*/ 	.short	0x0001
        /*0012*/ 	.short	0x0008
        /*0014*/ 	.byte	0x00, 0xf0, 0xc1, 0x08


	//----- nvinfo : EIATTR_KPARAM_INFO
	.align		4
.L_1121:
        /*0018*/ 	.byte	0x04, 0x17
        /*001a*/ 	.short	(.L_1123 - .L_1122)
.L_1122:
        /*001c*/ 	.word	0x00000000
        /*0020*/ 	.short	0x0000
        /*0022*/ 	.short	0x0000
        /*0024*/ 	.byte	0x00, 0xf0, 0x11, 0x00


	//----- nvinfo : EIATTR_SPARSE_MMA_MASK
	.align		4
.L_1123:
        /*0028*/ 	.byte	0x03, 0x50
        /*002a*/ 	.short	0x0000


	//----- nvinfo : EIATTR_MAXREG_COUNT
	.align		4
        /*002c*/ 	.byte	0x03, 0x1b
        /*002e*/ 	.short	0x0080


	//----- nvinfo : EIATTR_EXTERNS
	.align		4
        /*0030*/ 	.byte	0x04, 0x0f
        /*0032*/ 	.short	(.L_1125 - .L_1124)


	//   ....[0]....
	.align		4
.L_1124:
        /*0034*/ 	.word	index@(__assertfail)


	//----- nvinfo : EIATTR_MERCURY_ISA_VERSION
	.align		4
.L_1125:
        /*0038*/ 	.byte	0x03, 0x5f
        /*003a*/ 	.short	0x0101


	//----- nvinfo : EIATTR_SYSCALL_OFFSETS
	.align		4
        /*003c*/ 	.byte	0x04, 0x46
        /*003e*/ 	.short	(.L_1127 - .L_1126)


	//   ....[0]....
.L_1126:
        /*0040*/ 	.word	0x000022d0


	//   ....[1]....
        /*0044*/ 	.word	0x000032f0


	//   ....[2]....
        /*0048*/ 	.word	0x00005600


	//   ....[3]....
        /*004c*/ 	.word	0x00006620


	//   ....[4]....
        /*0050*/ 	.word	0x00008920


	//   ....[5]....
        /*0054*/ 	.word	0x00009940


	//   ....[6]....
        /*0058*/ 	.word	0x0000bc30


	//   ....[7]....
        /*005c*/ 	.word	0x0000cc50


	//----- nvinfo : EIATTR_EXIT_INSTR_OFFSETS
	.align		4
.L_1127:
        /*0060*/ 	.byte	0x04, 0x1c
        /*0062*/ 	.short	(.L_1129 - .L_1128)


	//   ....[0]....
.L_1128:
        /*0064*/ 	.word	0x00009a10


	//   ....[1]....
        /*0068*/ 	.word	0x0000be80


	//   ....[2]....
        /*006c*/ 	.word	0x0000bec0


	//   ....[3]....
        /*0070*/ 	.word	0x0000bf60


	//   ....[4]....
        /*0074*/ 	.word	0x0000bfa0


	//   ....[5]....
        /*0078*/ 	.word	0x0000bfe0


	//   ....[6]....
        /*007c*/ 	.word	0x0000c070


	//   ....[7]....
        /*0080*/ 	.word	0x0000c090


	//   ....[8]....
        /*0084*/ 	.word	0x0000c130


	//   ....[9]....
        /*0088*/ 	.word	0x0000c180


	//   ....[10]....
        /*008c*/ 	.word	0x0000c1d0


	//   ....[11]....
        /*0090*/ 	.word	0x0000c2a0


	//   ....[12]....
        /*0094*/ 	.word	0x0000c300


	//   ....[13]....
        /*0098*/ 	.word	0x0000c490


	//   ....[14]....
        /*009c*/ 	.word	0x0000c5f0


	//   ....[15]....
        /*00a0*/ 	.word	0x0000c630


	//   ....[16]....
        /*00a4*/ 	.word	0x0000c6f0


	//   ....[17]....
        /*00a8*/ 	.word	0x0000c870


	//   ....[18]....
        /*00ac*/ 	.word	0x0000c9f0


	//   ....[19]....
        /*00b0*/ 	.word	0x0000cb50


	//   ....[20]....
        /*00b4*/ 	.word	0x0000cc60


	//   ....[21]....
        /*00b8*/ 	.word	0x0000cca0


	//   ....[22]....
        /*00bc*/ 	.word	0x0000cce0


	//----- nvinfo : EIATTR_MAX_THREADS
	.align		4
.L_1129:
        /*00c0*/ 	.byte	0x04, 0x05
        /*00c2*/ 	.short	(.L_1131 - .L_1130)
.L_1130:
        /*00c4*/ 	.word	0x00000080
        /*00c8*/ 	.word	0x00000001
        /*00cc*/ 	.word	0x00000001


	//----- nvinfo : EIATTR_CRS_STACK_SIZE
	.align		4
.L_1131:
        /*00d0*/ 	.byte	0x04, 0x1e
        /*00d2*/ 	.short	(.L_1133 - .L_1132)
.L_1132:
        /*00d4*/ 	.word	0x00000000


	//----- nvinfo : EIATTR_CBANK_PARAM_SIZE
	.align		4
.L_1133:
        /*00d8*/ 	.byte	0x03, 0x19
        /*00da*/ 	.short	0x0238


	//----- nvinfo : EIATTR_PARAM_CBANK
	.align		4
        /*00dc*/ 	.byte	0x04, 0x0a
        /*00de*/ 	.short	(.L_1135 - .L_1134)
	.align		4
.L_1134:
        /*00e0*/ 	.word	index@(.nv.constant0._ZN2at6native18elementwise_kernelILi128ELi4EZNS0_15gpu_kernel_implIZZZNS0_66_GLOBAL__N__a0cfb035_28_ActivationHardswishKernel_cu_9e10b42f_292516hardswish_kernelERNS_14TensorIteratorEENKUlvE_clEvENKUlvE1_clEvEUlN3c104HalfEE_EEvRNS_18TensorIteratorBaseERKT_EUliE_EEviT1_)
        /*00e4*/ 	.short	0x0210
        /*00e6*/ 	.short	0x0238


	//----- nvinfo : EIATTR_SW_WAR
	.align		4
.L_1135:
        /*00e8*/ 	.byte	0x04, 0x36
        /*00ea*/ 	.short	(.L_1137 - .L_1136)
.L_1136:
        /*00ec*/ 	.word	0x00000008
.L_1137:


//--------------------- .nv.info._ZN2at6native27unrolled_elementwise_kernelIZZZNS0_66_GLOBAL__N__a0cfb035_28_ActivationHardswishKernel_cu_9e10b42f_292516hardswish_kernelERNS_14TensorIteratorEENKUlvE_clEvENKUlvE1_clEvEUlN3c104HalfEE_St5arrayIPcLm2EELi4E23TrivialOffsetCalculatorILi1EjESE_NS0_6memory12LoadWithCastILi1EEENSF_13StoreWithCastILi1EEEEEviT_T0_T2_T3_T4_T5_ --------------------------
	.section	.nv.info._ZN2at6native27unrolled_elementwise_kernelIZZZNS0_66_GLOBAL__N__a0cfb035_28_ActivationHardswishKernel_cu_9e10b42f_292516hardswish_kernelERNS_14TensorIteratorEENKUlvE_clEvENKUlvE1_clEvEUlN3c104HalfEE_St5arrayIPcLm2EELi4E23TrivialOffsetCalculatorILi1EjESE_NS0_6memory12LoadWithCastILi1EEENSF_13StoreWithCastILi1EEEEEviT_T0_T2_T3_T4_T5_,"",@"SHT_CUDA_INFO"
	.sectionflags	@""
	.align	4


	//----- nvinfo : EIATTR_CUDA_API_VERSION
	.align		4
        /*0000*/ 	.byte	0x04, 0x37
        /*0002*/ 	.short	(.L_1139 - .L_1138)
.L_1138:
        /*0004*/ 	.word	0x00000082


	//----- nvinfo : EIATTR_KPARAM_INFO
	.align		4
.L_1139:
        /*0008*/ 	.byte	0x04, 0x17
        /*000a*/ 	.short	(.L_1141 - .L_1140)
.L_1140:
        /*000c*/ 	.word	0x00000000
        /*0010*/ 	.short	0x0006
        /*0012*/ 	.short	0x003c
        /*0014*/ 	.byte	0x00, 0xf0, 0x21, 0x00


	//----- nvinfo : EIATTR_KPARAM_INFO
	.align		4
.L_1141:
        /*0018*/ 	.byte	0x04, 0x17
        /*001a*/ 	.short	(.L_1143 - .L_1142)
.L_1142:
        /*001c*/ 	.word	0x00000000
        /*0020*/ 	.short	0x0005
        /*0022*/ 	.short	0x0034
        /*0024*/ 	.byte	0x00, 0xf0, 0x21, 0x00


	//----- nvinfo : EIATTR_KPARAM_INFO
	.align		4
.L_1143:
        /*0028*/ 	.byte	0x04, 0x17
        /*002a*/ 	.short	(.L_1145 - .L_1144)
.L_1144:
        /*002c*/ 	.word	0x00000000
        /*0030*/ 	.short	0x0004
        /*0032*/ 	.short	0x0031
        /*0034*/ 	.byte	0x00, 0xf0, 0x05, 0x00


	//----- nvinfo : EIATTR_KPARAM_INFO
	.align		4
.L_1145:
        /*0038*/ 	.byte	0x04, 0x17
        /*003a*/ 	.short	(.L_1147 - .L_1146)
.L_1146:
        /*003c*/ 	.word	0x00000000
        /*0040*/ 	.short	0x0003
        /*0042*/ 	.short	0x0030
        /*0044*/ 	.byte	0x00, 0xf0, 0x05, 0x00


	//----- nvinfo : EIATTR_KPARAM_INFO
	.align		4
.L_1147:
        /*0048*/ 	.byte	0x04, 0x17
        /*004a*/ 	.short	(.L_1149 - .L_1148)
.L_1148:
        /*004c*/ 	.word	0x00000000
        /*0050*/ 	.short	0x0002
        /*0052*/ 	.short	0x0020
        /*0054*/ 	.byte	0x00, 0xf0, 0x41, 0x00


	//----- nvinfo : EIATTR_KPARAM_INFO
	.align		4
.L_1149:
        /*0058*/ 	.byte	0x04, 0x17
        /*005a*/ 	.short	(.L_1151 - .L_1150)
.L_1150:
        /*005c*/ 	.word	0x00000000
        /*0060*/ 	.short	0x0001
        /*0062*/ 	.short	0x0008
        /*0064*/ 	.byte	0x00, 0xf0, 0x61, 0x00


	//----- nvinfo : EIATTR_KPARAM_INFO
	.align		4
.L_1151:
        /*0068*/ 	.byte	0x04, 0x17
        /*006a*/ 	.short	(.L_1153 - .L_1152)
.L_1152:
        /*006c*/ 	.word	0x00000000
        /*0070*/ 	.short	0x0000
        /*0072*/ 	.short	0x0000
        /*0074*/ 	.byte	0x00, 0xf0, 0x11, 0x00


	//----- nvinfo : EIATTR_SPARSE_MMA_MASK
	.align		4
.L_1153:
        /*0078*/ 	.byte	0x03, 0x50
        /*007a*/ 	.short	0x0000


	//----- nvinfo : EIATTR_MAXREG_COUNT
	.align		4
        /*007c*/ 	.byte	0x03, 0x1b
        /*007e*/ 	.short	0x00ff


	//----- nvinfo : EIATTR_EXTERNS
	.align		4
        /*0080*/ 	.byte	0x04, 0x0f
        /*0082*/ 	.short	(.L_1155 - .L_1154)


	//   ....[0]....
	.align		4
.L_1154:
        /*0084*/ 	.word	index@(__assertfail)


	//----- nvinfo : EIATTR_MERCURY_ISA_VERSION
	.align		4
.L_1155:
        /*0088*/ 	.byte	0x03, 0x5f
        /*008a*/ 	.short	0x0101


	//----- nvinfo : EIATTR_SYSCALL_OFFSETS
	.align		4
        /*008c*/ 	.byte	0x04, 0x46
        /*008e*/ 	.short	(.L_1157 - .L_1156)


	//   ....[0]....
.L_1156:
        /*0090*/ 	.word	0x000010b0


	//   ....[1]....
        /*0094*/ 	.word	0x000021c0


	//   ....[2]....
        /*0098*/ 	.word	0x000032d0


	//   ....[3]....
        /*009c*/ 	.word	0x000043c0


	//   ....[4]....
        /*00a0*/ 	.word	0x00005900


	//   ....[5]....
        /*00a4*/ 	.word	0x00006920


	//   ....[6]....
        /*00a8*/ 	.word	0x00007900


	//   ....[7]....
        /*00ac*/ 	.word	0x000088e0


	//----- nvinfo : EIATTR_EXIT_INSTR_OFFSETS
	.align		4
.L_1157:
        /*00b0*/ 	.byte	0x04, 0x1c
        /*00b2*/ 	.short	(.L_1159 - .L_1158)


	//   ....[0]....
.L_1158:
        /*00b4*/ 	.word	0x000079c0


	//   ....[1]....
        /*00b8*/ 	.word	0x00007b10


	//   ....[2]....
        /*00bc*/ 	.word	0x00007b50


	//   ....[3]....
        /*00c0*/ 	.word	0x00007bf0


	//   ....[4]....
        /*00c4*/ 	.word	0x00007c30


	//   ....[5]....
        /*00c8*/ 	.word	0x00007c70


	//   ....[6]....
        /*00cc*/ 	.word	0x00007d00


	//   ....[7]....
        /*00d0*/ 	.word	0x00007d20


	//   ....[8]....
        /*00d4*/ 	.word	0x00007dc0


	//   ....[9]....
        /*00d8*/ 	.word	0x00007e10


	//   ....[10]....
        /*00dc*/ 	.word	0x00007e60


	//   ....[11]....
        /*00e0*/ 	.word	0x00007f30


	//   ....[12]....
        /*00e4*/ 	.word	0x00007f90


	//   ....[13]....
        /*00e8*/ 	.word	0x00008120


	//   ....[14]....
        /*00ec*/ 	.word	0x00008280


	//   ....[15]....
        /*00f0*/ 	.word	0x000082c0


	//   ....[16]....
        /*00f4*/ 	.word	0x00008380


	//   ....[17]....
        /*00f8*/ 	.word	0x00008500


	//   ....[18]....
        /*00fc*/ 	.word	0x00008680


	//   ....[19]....
        /*0100*/ 	.word	0x000087e0


	//   ....[20]....
        /*0104*/ 	.word	0x000088f0


	//   ....[21]....
        /*0108*/ 	.word	0x00008930


	//   ....[22]....
        /*010c*/ 	.word	0x00008970


	//----- nvinfo : EIATTR_MAX_THREADS
	.align		4
.L_1159:
        /*0110*/ 	.byte	0x04, 0x05
        /*0112*/ 	.short	(.L_1161 - .L_1160)
.L_1160:
        /*0114*/ 	.word	0x00000080
        /*0118*/ 	.word	0x00000001
        /*011c*/ 	.word	0x00000001


	//----- nvinfo : EIATTR_CRS_STACK_SIZE
	.align		4
.L_1161:
        /*0120*/ 	.byte	0x04, 0x1e
        /*0122*/ 	.short	(.L_1163 - .L_1162)
.L_1162:
        /*0124*/ 	.word	0x00000000


	//----- nvinfo : EIATTR_CBANK_PARAM_SIZE
	.align		4
.L_1163:
        /*0128*/ 	.byte	0x03, 0x19
        /*012a*/ 	.short	0x0044


	//----- nvinfo : EIATTR_PARAM_CBANK
	.align		4
        /*012c*/ 	.byte	0x04, 0x0a
        /*012e*/ 	.short	(.L_1165 - .L_1164)
	.align		4
.L_1164:
        /*0130*/ 	.word	index@(.nv.constant0._ZN2at6native27unrolled_elementwise_kernelIZZZNS0_66_GLOBAL__N__a0cfb035_28_ActivationHardswishKernel_cu_9e10b42f_292516hardswish_kernelERNS_14TensorIteratorEENKUlvE_clEvENKUlvE1_clEvEUlN3c104HalfEE_St5arrayIPcLm2EELi4E23TrivialOffsetCalculatorILi1EjESE_NS0_6memory12LoadWithCastILi1EEENSF_13StoreWithCastILi1EEEEEviT_T0_T2_T3_T4_T5_)
        /*0134*/ 	.short	0x0210
        /*0136*/ 	.short	0x0044


	//----- nvinfo : EIATTR_SW_WAR
	.align		4
.L_1165:
        /*0138*/ 	.byte	0x04, 0x36
        /*013a*/ 	.short	(.L_1167 - .L_1166)
.L_1166:
        /*013c*/ 	.word	0x00000008
.L_1167:


//--------------------- .nv.info._ZN2at6native18elementwise_kernelILi128ELi4EZNS0_22gpu_kernel_impl_nocastIZZZNS0_66_GLOBAL__N__a0cfb035_28_ActivationHardswishKernel_cu_9e10b42f_292516hardswish_kernelERNS_14TensorIteratorEENKUlvE_clEvENKUlvE1_clEvEUlN3c104HalfEE_EEvRNS_18TensorIteratorBaseERKT_EUliE_EEviT1_ --------------------------
	.section	.nv.info._ZN2at6native18elementwise_kernelILi128ELi4EZNS0_22gpu_kernel_impl_nocastIZZZNS0_66_GLOBAL__N__a0cfb035_28_ActivationHardswishKernel_cu_9e10b42f_292516hardswish_kernelERNS_14TensorIteratorEENKUlvE_clEvENKUlvE1_clEvEUlN3c104HalfEE_EEvRNS_18TensorIteratorBaseERKT_EUliE_EEviT1_,"",@"SHT_CUDA_INFO"
	.sectionflags	@""
	.align	4


	//----- nvinfo : EIATTR_CUDA_API_VERSION
	.align		4
        /*0000*/ 	.byte	0x04, 0x37
        /*0002*/ 	.short	(.L_1169 - .L_1168)
.L_1168:
        /*0004*/ 	.word	0x00000082


	//----- nvinfo : EIATTR_KPARAM_INFO
	.align		4
.L_1169:
        /*0008*/ 	.byte	0x04, 0x17
        /*000a*/ 	.short	(.L_1171 - .L_1170)
.L_1170:
        /*000c*/ 	.word	0x00000000
        /*0010*/ 	.short	0x0001
        /*0012*/ 	.short	0x0008
        /*0014*/ 	.byte	0x00, 0xf0, 0xa1, 0x08


	//----- nvinfo : EIATTR_KPARAM_INFO
	.align		4
.L_1171:
        /*0018*/ 	.byte	0x04, 0x17
        /*001a*/ 	.short	(.L_1173 - .L_1172)
.L_1172:
        /*001c*/ 	.word	0x00000000
        /*0020*/ 	.short	0x0000
        /*0022*/ 	.short	0x0000
        /*0024*/ 	.byte	0x00, 0xf0, 0x11, 0x00


	//----- nvinfo : EIATTR_SPARSE_MMA_MASK
	.align		4
.L_1173:
        /*0028*/ 	.byte	0x03, 0x50
        /*002a*/ 	.short	0x0000


	//----- nvinfo : EIATTR_MAXREG_COUNT
	.align		4
        /*002c*/ 	.byte	0x03, 0x1b
        /*002e*/ 	.short	0x0080


	//----- nvinfo : EIATTR_MERCURY_ISA_VERSION
	.align		4
        /*0030*/ 	.byte	0x03, 0x5f
        /*0032*/ 	.short	0x0101


	//----- nvinfo : EIATTR_EXIT_INSTR_OFFSETS
	.align		4
        /*0034*/ 	.byte	0x04, 0x1c
        /*0036*/ 	.short	(.L_1175 - .L_1174)


	//   ....[0]....
.L_1174:
        /*0038*/ 	.word	0x00003d70


	//   ....[1]....
        /*003c*/ 	.word	0x00005190


	//----- nvinfo : EIATTR_MAX_THREADS
	.align		4
.L_1175:
        /*0040*/ 	.byte	0x04, 0x05
        /*0042*/ 	.short	(.L_1177 - .L_1176)
.L_1176:
        /*0044*/ 	.word	0x00000080
        /*0048*/ 	.word	0x00000001
        /*004c*/ 	.word	0x00000001


	//----- nvinfo : EIATTR_CRS_STACK_SIZE
	.align		4
.L_1177:
        /*0050*/ 	.byte	0x04, 0x1e
        /*0052*/ 	.short	(.L_1179 - .L_1178)
.L_1178:
        /*0054*/ 	.word	0x00000000


	//----- nvinfo : EIATTR_CBANK_PARAM_SIZE
	.align		4
.L_1179:
        /*0058*/ 	.byte	0x03, 0x19
        /*005a*/ 	.short	0x0230


	//----- nvinfo : EIATTR_PARAM_CBANK
	.align		4
        /*005c*/ 	.byte	0x04, 0x0a
        /*005e*/ 	.short	(.L_1181 - .L_1180)
	.align		4
.L_1180:
        /*0060*/ 	.word	index@(.nv.constant0._ZN2at6native18elementwise_kernelILi128ELi4EZNS0_22gpu_kernel_impl_nocastIZZZNS0_66_GLOBAL__N__a0cfb035_28_ActivationHardswishKernel_cu_9e10b42f_292516hardswish_kernelERNS_14TensorIteratorEENKUlvE_clEvENKUlvE1_clEvEUlN3c104HalfEE_EEvRNS_18TensorIteratorBaseERKT_EUliE_EEviT1_)
        /*0064*/ 	.short	0x0210
        /*0066*/ 	.short	0x0230


	//----- nvinfo : EIATTR_SW_WAR
	.align		4
.L_1181:
        /*0068*/ 	.byte	0x04, 0x36
        /*006a*/ 	.short	(.L_1183 - .L_1182)
.L_1182:
        /*006c*/ 	.word	0x00000008
.L_1183:


//--------------------- .nv.info._ZN2at6native27unrolled_elementwise_kernelIZZZNS0_66_GLOBAL__N__a0cfb035_28_ActivationHardswishKernel_cu_9e10b42f_292516hardswish_kernelERNS_14TensorIteratorEENKUlvE_clEvENKUlvE1_clEvEUlN3c104HalfEE_St5arrayIPcLm2EELi4E23TrivialOffsetCalculatorILi1EjESE_NS0_6memory15LoadWithoutCastENSF_16StoreWithoutCastEEEviT_T0_T2_T3_T4_T5_ --------------------------
	.section	.nv.info._ZN2at6native27unrolled_elementwise_kernelIZZZNS0_66_GLOBAL__N__a0cfb035_28_ActivationHardswishKernel_cu_9e10b42f_292516hardswish_kernelERNS_14TensorIteratorEENKUlvE_clEvENKUlvE1_clEvEUlN3c104HalfEE_St5arrayIPcLm2EELi4E23TrivialOffsetCalculatorILi1EjESE_NS0_6memory15LoadWithoutCastENSF_16StoreWithoutCastEEEviT_T0_T2_T3_T4_T5_,"",@"SHT_CUDA_INFO"
	.sectionflags	@""
	.align	4


	//----- nvinfo : EIATTR_CUDA_API_VERSION
	.align		4
        /*0000*/ 	.byte	0x04, 0x37
        /*0002*/ 	.short	(.L_1185 - .L_1184)
.L_1184:
        /*0004*/ 	.word	0x00000082


	//----- nvinfo : EIATTR_KPARAM_INFO
	.align		4
.L_1185:
        /*0008*/ 	.byte	0x04, 0x17
        /*000a*/ 	.short	(.L_1187 - .L_1186)
.L_1186:
        /*000c*/ 	.word	0x00000000
        /*0010*/ 	.short	0x0006
        /*0012*/ 	.short	0x0033
        /*0014*/ 	.byte	0x00, 0xf0, 0x05, 0x00


	//----- nvinfo : EIATTR_KPARAM_INFO
	.align		4
.L_1187:
        /*0018*/ 	.byte	0x04, 0x17
        /*001a*/ 	.short	(.L_1189 - .L_1188)
.L_1188:
        /*001c*/ 	.word	0x00000000
        /*0020*/ 	.short	0x0005
        /*0022*/ 	.short	0x0032
        /*0024*/ 	.byte	0x00, 0xf0, 0x05, 0x00


	//----- nvinfo : EIATTR_KPARAM_INFO
	.align		4
.L_1189:
        /*0028*/ 	.byte	0x04, 0x17
        /*002a*/ 	.short	(.L_1191 - .L_1190)
.L_1190:
        /*002c*/ 	.word	0x00000000
        /*0030*/ 	.short	0x0004
        /*0032*/ 	.short	0x0031
        /*0034*/ 	.byte	0x00, 0xf0, 0x05, 0x00


	//----- nvinfo : EIATTR_KPARAM_INFO
	.align		4
.L_1191:
        /*0038*/ 	.byte	0x04, 0x17
        /*003a*/ 	.short	(.L_1193 - .L_1192)
.L_1192:
        /*003c*/ 	.word	0x00000000
        /*0040*/ 	.short	0x0003
        /*0042*/ 	.short	0x0030
        /*0044*/ 	.byte	0x00, 0xf0, 0x05, 0x00


	//----- nvinfo : EIATTR_KPARAM_INFO
	.align		4
.L_1193:
        /*0048*/ 	.byte	0x04, 0x17
        /*004a*/ 	.short	(.L_1195 - .L_1194)
.L_1194:
        /*004c*/ 	.word	0x00000000
        /*0050*/ 	.short	0x0002
        /*0052*/ 	.short	0x0020
        /*0054*/ 	.byte	0x00, 0xf0, 0x41, 0x00


	//----- nvinfo : EIATTR_KPARAM_INFO
	.align		4
.L_1195:
        /*0058*/ 	.byte	0x04, 0x17
        /*005a*/ 	.short	(.L_1197 - .L_1196)
.L_1196:
        /*005c*/ 	.word	0x00000000
        /*0060*/ 	.short	0x0001
        /*0062*/ 	.short	0x0008
        /*0064*/ 	.byte	0x00, 0xf0, 0x61, 0x00


	//----- nvinfo : EIATTR_KPARAM_INFO
	.align		4
.L_1197:
        /*0068*/ 	.byte	0x04, 0x17
        /*006a*/ 	.short	(.L_1199 - .L_1198)
.L_1198:
        /*006c*/ 	.word	0x00000000
        /*0070*/ 	.short	0x0000
        /*0072*/ 	.short	0x0000
        /*0074*/ 	.byte	0x00, 0xf0, 0x11, 0x00


	//----- nvinfo : EIATTR_SPARSE_MMA_MASK
	.align		4
.L_1199:
        /*0078*/ 	.byte	0x03, 0x50
        /*007a*/ 	.short	0x0000


	//----- nvinfo : EIATTR_MAXREG_COUNT
	.align		4
        /*007c*/ 	.byte	0x03, 0x1b
        /*007e*/ 	.short	0x00ff


	//----- nvinfo : EIATTR_MERCURY_ISA_VERSION
	.align		4
        /*0080*/ 	.byte	0x03, 0x5f
        /*0082*/ 	.short	0x0101


	//----- nvinfo : EIATTR_EXIT_INSTR_OFFSETS
	.align		4
        /*0084*/ 	.byte	0x04, 0x1c
        /*0086*/ 	.short	(.L_1201 - .L_1200)


	//   ....[0]....
.L_1200:
        /*0088*/ 	.word	0x00000750


	//   ....[1]....
        /*008c*/ 	.word	0x000007a0


	//----- nvinfo : EIATTR_MAX_THREADS
	.align		4
.L_1201:
        /*0090*/ 	.byte	0x04, 0x05
        /*0092*/ 	.short	(.L_1203 - .L_1202)
.L_1202:
        /*0094*/ 	.word	0x00000080
        /*0098*/ 	.word	0x00000001
        /*009c*/ 	.word	0x00000001


	//----- nvinfo : EIATTR_CRS_STACK_SIZE
	.align		4
.L_1203:
        /*00a0*/ 	.byte	0x04, 0x1e
        /*00a2*/ 	.short	(.L_1205 - .L_1204)
.L_1204:
        /*00a4*/ 	.word	0x00000000


	//----- nvinfo : EIATTR_CBANK_PARAM_SIZE
	.align		4
.L_1205:
        /*00a8*/ 	.byte	0x03, 0x19
        /*00aa*/ 	.short	0x0034


	//----- nvinfo : EIATTR_PARAM_CBANK
	.align		4
        /*00ac*/ 	.byte	0x04, 0x0a
        /*00ae*/ 	.short	(.L_1207 - .L_1206)
	.align		4
.L_1206:
        /*00b0*/ 	.word	index@(.nv.constant0._ZN2at6native27unrolled_elementwise_kernelIZZZNS0_66_GLOBAL__N__a0cfb035_28_ActivationHardswishKernel_cu_9e10b42f_292516hardswish_kernelERNS_14TensorIteratorEENKUlvE_clEvENKUlvE1_clEvEUlN3c104HalfEE_St5arrayIPcLm2EELi4E23TrivialOffsetCalculatorILi1EjESE_NS0_6memory15LoadWithoutCastENSF_16StoreWithoutCastEEEviT_T0_T2_T3_T4_T5_)
        /*00b4*/ 	.short	0x0210
        /*00b6*/ 	.short	0x0034


	//----- nvinfo : EIATTR_SW_WAR
	.align		4
.L_1207:
        /*00b8*/ 	.byte	0x04, 0x36
        /*00ba*/ 	.short	(.L_1209 - .L_1208)
.L_1208:
        /*00bc*/ 	.word	0x00000008
.L_1209:


//--------------------- .nv.info._ZN2at6native29vectorized_elementwise_kernelILi2EZZZNS0_66_GLOBAL__N__a0cfb035_28_ActivationHardswishKernel_cu_9e10b42f_292516hardswish_kernelERNS_14TensorIteratorEENKUlvE_clEvENKUlvE1_clEvEUlN3c104HalfEE_St5arrayIPcLm2EEEEviT0_T1_ --------------------------
	.section	.nv.info._ZN2at6native29vectorized_elementwise_kernelILi2EZZZNS0_66_GLOBAL__N__a0cfb035_28_ActivationHardswishKernel_cu_9e10b42f_292516hardswish_kernelERNS_14TensorIteratorEENKUlvE_clEvENKUlvE1_clEvEUlN3c104HalfEE_St5arrayIPcLm2EEEEviT0_T1_,"",@"SHT_CUDA_INFO"
	.sectionflags	@""
	.align	4


	//----- nvinfo : EIATTR_CUDA_API_VERSION
	.align		4
        /*0000*/ 	.byte	0x04, 0x37
        /*0002*/ 	.short	(.L_1211 - .L_1210)
.L_1210:
        /*0004*/ 	.word	0x00000082


	//----- nvinfo : EIATTR_KPARAM_INFO
	.align		4
.L_1211:
        /*0008*/ 	.byte	0x04, 0x17
        /*000a*/ 	.short	(.L_1213 - .L_1212)
.L_1212:
        /*000c*/ 	.word	0x00000000
        /*0010*/ 	.short	0x0002
        /*0012*/ 	.short	0x0020
        /*0014*/ 	.byte	0x00, 0xf0, 0x41, 0x00


	//----- nvinfo : EIATTR_KPARAM_INFO
	.align		4
.L_1213:
        /*0018*/ 	.byte	0x04, 0x17
        /*001a*/ 	.short	(.L_1215 - .L_1214)
.L_1214:
        /*001c*/ 	.word	0x00000000
        /*0020*/ 	.short	0x0001
        /*0022*/ 	.short	0x0008
        /*0024*/ 	.byte	0x00, 0xf0, 0x61, 0x00


	//----- nvinfo : EIATTR_KPARAM_INFO
	.align		4
.L_1215:
        /*0028*/ 	.byte	0x04, 0x17
        /*002a*/ 	.short	(.L_1217 - .L_1216)
.L_1216:
        /*002c*/ 	.word	0x00000000
        /*0030*/ 	.short	0x0000
        /*0032*/ 	.short	0x0000
        /*0034*/ 	.byte	0x00, 0xf0, 0x11, 0x00


	//----- nvinfo : EIATTR_SPARSE_MMA_MASK
	.align		4
.L_1217:
        /*0038*/ 	.byte	0x03, 0x50
        /*003a*/ 	.short	0x0000


	//----- nvinfo : EIATTR_MAXREG_COUNT
	.align		4
        /*003c*/ 	.byte	0x03, 0x1b
        /*003e*/ 	.short	0x00ff


	//----- nvinfo : EIATTR_MERCURY_ISA_VERSION
	.align		4
        /*0040*/ 	.byte	0x03, 0x5f
        /*0042*/ 	.short	0x0101


	//----- nvinfo : EIATTR_EXIT_INSTR_OFFSETS
	.align		4
        /*0044*/ 	.byte	0x04, 0x1c
        /*0046*/ 	.short	(.L_1219 - .L_1218)


	//   ....[0]....
.L_1218:
        /*0048*/ 	.word	0x000005d0


	//   ....[1]....
        /*004c*/ 	.word	0x000014a0


	//   ....[2]....
        /*0050*/ 	.word	0x000014f0


	//----- nvinfo : EIATTR_MAX_THREADS
	.align		4
.L_1219:
        /*0054*/ 	.byte	0x04, 0x05
        /*0056*/ 	.short	(.L_1221 - .L_1220)
.L_1220:
        /*0058*/ 	.word	0x00000080
        /*005c*/ 	.word	0x00000001
        /*0060*/ 	.word	0x00000001


	//----- nvinfo : EIATTR_CRS_STACK_SIZE
	.align		4
.L_1221:
        /*0064*/ 	.byte	0x04, 0x1e
        /*0066*/ 	.short	(.L_1223 - .L_1222)
.L_1222:
        /*0068*/ 	.word	0x00000000


	//----- nvinfo : EIATTR_CBANK_PARAM_SIZE
	.align		4
.L_1223:
        /*006c*/ 	.byte	0x03, 0x19
        /*006e*/ 	.short	0x0030


	//----- nvinfo : EIATTR_PARAM_CBANK
	.align		4
        /*0070*/ 	.byte	0x04, 0x0a
        /*0072*/ 	.short	(.L_1225 - .L_1224)
	.align		4
.L_1224:
        /*0074*/ 	.word	index@(.nv.constant0._ZN2at6native29vectorized_elementwise_kernelILi2EZZZNS0_66_GLOBAL__N__a0cfb035_28_ActivationHardswishKernel_cu_9e10b42f_292516hardswish_kernelERNS_14TensorIteratorEENKUlvE_clEvENKUlvE1_clEvEUlN3c104HalfEE_St5arrayIPcLm2EEEEviT0_T1_)
        /*0078*/ 	.short	0x0210
        /*007a*/ 	.short	0x0030


	//----- nvinfo : EIATTR_SW_WAR
	.align		4
.L_1225:
        /*007c*/ 	.byte	0x04, 0x36
        /*007e*/ 	.short	(.L_1227 - .L_1226)
.L_1226:
        /*0080*/ 	.word	0x00000008
.L_1227:


//--------------------- .nv.info._ZN2at6native29vectorized_elementwise_kernelILi4EZZZNS0_66_GLOBAL__N__a0cfb035_28_ActivationHardswishKernel_cu_9e10b42f_292516hardswish_kernelERNS_14TensorIteratorEENKUlvE_clEvENKUlvE1_clEvEUlN3c104HalfEE_St5arrayIPcLm2EEEEviT0_T1_ --------------------------
	.section	.nv.info._ZN2at6native29vectorized_elementwise_kernelILi4EZZZNS0_66_GLOBAL__N__a0cfb035_28_ActivationHardswishKernel_cu_9e10b42f_292516hardswish_kernelERNS_14TensorIteratorEENKUlvE_clEvENKUlvE1_clEvEUlN3c104HalfEE_St5arrayIPcLm2EEEEviT0_T1_,"",@"SHT_CUDA_INFO"
	.sectionflags	@""
	.align	4


	//----- nvinfo : EIATTR_CUDA_API_VERSION
	.align		4
        /*0000*/ 	.byte	0x04, 0x37
        /*0002*/ 	.short	(.L_1229 - .L_1228)
.L_1228:
        /*0004*/ 	.word	0x00000082


	//----- nvinfo : EIATTR_KPARAM_INFO
	.align		4
.L_1229:
        /*0008*/ 	.byte	0x04, 0x17
        /*000a*/ 	.short	(.L_1231 - .L_1230)
.L_1230:
        /*000c*/ 	.word	0x00000000
        /*0010*/ 	.short	0x0002
        /*0012*/ 	.short	0x0020
        /*0014*/ 	.byte	0x00, 0xf0, 0x41, 0x00


	//----- nvinfo : EIATTR_KPARAM_INFO
	.align		4
.L_1231:
        /*0018*/ 	.byte	0x04, 0x17
        /*001a*/ 	.short	(.L_1233 - .L_1232)
.L_1232:
        /*001c*/ 	.word	0x00000000
        /*0020*/ 	.short	0x0001
        /*0022*/ 	.short	0x0008
        /*0024*/ 	.byte	0x00, 0xf0, 0x61, 0x00


	//----- nvinfo : EIATTR_KPARAM_INFO
	.align		4
.L_1233:
        /*0028*/ 	.byte	0x04, 0x17
        /*002a*/ 	.short	(.L_1235 - .L_1234)
.L_1234:
        /*002c*/ 	.word	0x00000000
        /*0030*/ 	.short	0x0000
        /*0032*/ 	.short	0x0000
        /*0034*/ 	.byte	0x00, 0xf0, 0x11, 0x00


	//----- nvinfo : EIATTR_SPARSE_MMA_MASK
	.align		4
.L_1235:
        /*0038*/ 	.byte	0x03, 0x50
        /*003a*/ 	.short	0x0000


	//----- nvinfo : EIATTR_MAXREG_COUNT
	.align		4
        /*003c*/ 	.byte	0x03, 0x1b
        /*003e*/ 	.short	0x00ff


	//----- nvinfo : EIATTR_MERCURY_ISA_VERSION
	.align		4
        /*0040*/ 	.byte	0x03, 0x5f
        /*0042*/ 	.short	0x0101


	//----- nvinfo : EIATTR_EXIT_INSTR_OFFSETS
	.align		4
        /*0044*/ 	.byte	0x04, 0x1c
        /*0046*/ 	.short	(.L_1237 - .L_1236)


	//   ....[0]....
.L_1236:
        /*0048*/ 	.word	0x00000590


	//   ....[1]....
        /*004c*/ 	.word	0x00001460


	//   ....[2]....
        /*0050*/ 	.word	0x000014b0


	//----- nvinfo : EIATTR_MAX_THREADS
	.align		4
.L_1237:
        /*0054*/ 	.byte	0x04, 0x05
        /*0056*/ 	.short	(.L_1239 - .L_1238)
.L_1238:
        /*0058*/ 	.word	0x00000080
        /*005c*/ 	.word	0x00000001
        /*0060*/ 	.word	0x00000001


	//----- nvinfo : EIATTR_CRS_STACK_SIZE
	.align		4
.L_1239:
        /*0064*/ 	.byte	0x04, 0x1e
        /*0066*/ 	.short	(.L_1241 - .L_1240)
.L_1240:
        /*0068*/ 	.word	0x00000000


	//----- nvinfo : EIATTR_CBANK_PARAM_SIZE
	.align		4
.L_1241:
        /*006c*/ 	.byte	0x03, 0x19
        /*006e*/ 	.short	0x0030


	//----- nvinfo : EIATTR_PARAM_CBANK
	.align		4
        /*0070*/ 	.byte	0x04, 0x0a
        /*0072*/ 	.short	(.L_1243 - .L_1242)
	.align		4
.L_1242:
        /*0074*/ 	.word	index@(.nv.constant0._ZN2at6native29vectorized_elementwise_kernelILi4EZZZNS0_66_GLOBAL__N__a0cfb035_28_ActivationHardswishKernel_cu_9e10b42f_292516hardswish_kernelERNS_14TensorIteratorEENKUlvE_clEvENKUlvE1_clEvEUlN3c104HalfEE_St5arrayIPcLm2EEEEviT0_T1_)
        /*0078*/ 	.short	0x0210
        /*007a*/ 	.short	0x0030


	//----- nvinfo : EIATTR_SW_WAR
	.align		4
.L_1243:
        /*007c*/ 	.byte	0x04, 0x36
        /*007e*/ 	.short	(.L_1245 - .L_1244)
.L_1244:
        /*0080*/ 	.word	0x00000008
.L_1245:


//--------------------- .nv.info._ZN2at6native29vectorized_elementwise_kernelILi8EZZZNS0_66_GLOBAL__N__a0cfb035_28_ActivationHardswishKernel_cu_9e10b42f_292516hardswish_kernelERNS_14TensorIteratorEENKUlvE_clEvENKUlvE1_clEvEUlN3c104HalfEE_St5arrayIPcLm2EEEEviT0_T1_ --------------------------
	.section	.nv.info._ZN2at6native29vectorized_elementwise_kernelILi8EZZZNS0_66_GLOBAL__N__a0cfb035_28_ActivationHardswishKernel_cu_9e10b42f_292516hardswish_kernelERNS_14TensorIteratorEENKUlvE_clEvENKUlvE1_clEvEUlN3c104HalfEE_St5arrayIPcLm2EEEEviT0_T1_,"",@"SHT_CUDA_INFO"
	.sectionflags	@""
	.align	4


	//----- nvinfo : EIATTR_CUDA_API_VERSION
	.align		4
        /*0000*/ 	.byte	0x04, 0x37
        /*0002*/ 	.short	(.L_1247 - .L_1246)
.L_1246:
        /*0004*/ 	.word	0x00000082


	//----- nvinfo : EIATTR_KPARAM_INFO
	.align		4
.L_1247:
        /*0008*/ 	.byte	0x04, 0x17
        /*000a*/ 	.short	(.L_1249 - .L_1248)
.L_1248:
        /*000c*/ 	.word	0x00000000
        /*0010*/ 	.short	0x0002
        /*0012*/ 	.short	0x0020
        /*0014*/ 	.byte	0x00, 0xf0, 0x41, 0x00


	//----- nvinfo : EIATTR_KPARAM_INFO
	.align		4
.L_1249:
        /*0018*/ 	.byte	0x04, 0x17
        /*001a*/ 	.short	(.L_1251 - .L_1250)
.L_1250:
        /*001c*/ 	.word	0x00000000
        /*0020*/ 	.short	0x0001
        /*0022*/ 	.short	0x0008
        /*0024*/ 	.byte	0x00, 0xf0, 0x61, 0x00


	//----- nvinfo : EIATTR_KPARAM_INFO
	.align		4
.L_1251:
        /*0028*/ 	.byte	0x04, 0x17
        /*002a*/ 	.short	(.L_1253 - .L_1252)
.L_1252:
        /*002c*/ 	.word	0x00000000
        /*0030*/ 	.short	0x0000
        /*0032*/ 	.short	0x0000
        /*0034*/ 	.byte	0x00, 0xf0, 0x11, 0x00


	//----- nvinfo : EIATTR_SPARSE_MMA_MASK
	.align		4
.L_1253:
        /*0038*/ 	.byte	0x03, 0x50
        /*003a*/ 	.short	0x0000


	//----- nvinfo : EIATTR_MAXREG_COUNT
	.align		4
        /*003c*/ 	.byte	0x03, 0x1b
        /*003e*/ 	.short	0x00ff


	//----- nvinfo : EIATTR_MERCURY_ISA_VERSION
	.align		4
        /*0040*/ 	.byte	0x03, 0x5f
        /*0042*/ 	.short	0x0101


	//----- nvinfo : EIATTR_EXIT_INSTR_OFFSETS
	.align		4
        /*0044*/ 	.byte	0x04, 0x1c
        /*0046*/ 	.short	(.L_1255 - .L_1254)


	//   ....[0]....
.L_1254:
        /*0048*/ 	.word	0x00000570


	//   ....[1]....
        /*004c*/ 	.word	0x00001440


	//   ....[2]....
        /*0050*/ 	.word	0x00001490


	//----- nvinfo : EIATTR_MAX_THREADS
	.align		4
.L_1255:
        /*0054*/ 	.byte	0x04, 0x05
        /*0056*/ 	.short	(.L_1257 - .L_1256)
.L_1256:
        /*0058*/ 	.word	0x00000080
        /*005c*/ 	.word	0x00000001
        /*0060*/ 	.word	0x00000001


	//----- nvinfo : EIATTR_CRS_STACK_SIZE
	.align		4
.L_1257:
        /*0064*/ 	.byte	0x04, 0x1e
        /*0066*/ 	.short	(.L_1259 - .L_1258)
.L_1258:
        /*0068*/ 	.word	0x00000000


	//----- nvinfo : EIATTR_CBANK_PARAM_SIZE
	.align		4
.L_1259:
        /*006c*/ 	.byte	0x03, 0x19
        /*006e*/ 	.short	0x0030


	//----- nvinfo : EIATTR_PARAM_CBANK
	.align		4
        /*0070*/ 	.byte	0x04, 0x0a
        /*0072*/ 	.short	(.L_1261 - .L_1260)
	.align		4
.L_1260:
        /*0074*/ 	.word	index@(.nv.constant0._ZN2at6native29vectorized_elementwise_kernelILi8EZZZNS0_66_GLOBAL__N__a0cfb035_28_ActivationHardswishKernel_cu_9e10b42f_292516hardswish_kernelERNS_14TensorIteratorEENKUlvE_clEvENKUlvE1_clEvEUlN3c104HalfEE_St5arrayIPcLm2EEEEviT0_T1_)
        /*0078*/ 	.short	0x0210
        /*007a*/ 	.short	0x0030


	//----- nvinfo : EIATTR_SW_WAR
	.align		4
.L_1261:
        /*007c*/ 	.byte	0x04, 0x36
        /*007e*/ 	.short	(.L_1263 - .L_1262)
.L_1262:
        /*0080*/ 	.word	0x00000008
.L_1263:


//--------------------- .nv.info._ZN2at6native18elementwise_kernelILi128ELi4EZNS0_15gpu_kernel_implIZZZNS0_66_GLOBAL__N__a0cfb035_28_ActivationHardswishKernel_cu_9e10b42f_292516hardswish_kernelERNS_14TensorIteratorEENKUlvE_clEvENKUlvE0_clEvEUlfE_EEvRNS_18TensorIteratorBaseERKT_EUliE_EEviT1_ --------------------------
	.section	.nv.info._ZN2at6native18elementwise_kernelILi128ELi4EZNS0_15gpu_kernel_implIZZZNS0_66_GLOBAL__N__a0cfb035_28_ActivationHardswishKernel_cu_9e10b42f_292516hardswish_kernelERNS_14TensorIteratorEENKUlvE_clEvENKUlvE0_clEvEUlfE_EEvRNS_18TensorIteratorBaseERKT_EUliE_EEviT1_,"",@"SHT_CUDA_INFO"
	.sectionflags	@""
	.align	4


	//----- nvinfo : EIATTR_CUDA_API_VERSION
	.align		4
        /*0000*/ 	.byte	0x04, 0x37
        /*0002*/ 	.short	(.L_1265 - .L_1264)
.L_1264:
        /*0004*/ 	.word	0x00000082


	//----- nvinfo : EIATTR_KPARAM_INFO
	.align		4
.L_1265:
        /*0008*/ 	.byte	0x04, 0x17
        /*000a*/ 	.short	(.L_1267 - .L_1266)
.L_1266:
        /*000c*/ 	.word	0x00000000
        /*0010*/ 	.short	0x0001
        /*0012*/ 	.short	0x0008
        /*0014*/ 	.byte	0x00, 0xf0, 0xc1, 0x08


	//----- nvinfo : EIATTR_KPARAM_INFO
	.align		4
.L_1267:
        /*0018*/ 	.byte	0x04, 0x17
        /*001a*/ 	.short	(.L_1269 - .L_1268)
.L_1268:
        /*001c*/ 	.word	0x00000000
        /*0020*/ 	.short	0x0000
        /*0022*/ 	.short	0x0000
        /*0024*/ 	.byte	0x00, 0xf0, 0x11, 0x00


	//----- nvinfo : EIATTR_SPARSE_MMA_MASK
	.align		4
.L_1269:
        /*0028*/ 	.byte	0x03, 0x50
        /*002a*/ 	.short	0x0000


	//----- nvinfo : EIATTR_MAXREG_COUNT
	.align		4
        /*002c*/ 	.byte	0x03, 0x1b
        /*002e*/ 	.short	0x0080


	//----- nvinfo : EIATTR_EXTERNS
	.align		4
        /*0030*/ 	.byte	0x04, 0x0f
        /*0032*/ 	.short	(.L_1271 - .L_1270)


	//   ....[0]....
	.align		4
.L_1270:
        /*0034*/ 	.word	index@(__assertfail)


	//----- nvinfo : EIATTR_MERCURY_ISA_VERSION
	.align		4
.L_1271:
        /*0038*/ 	.byte	0x03, 0x5f
        /*003a*/ 	.short	0x0101


	//----- nvinfo : EIATTR_SYSCALL_OFFSETS
	.align		4
        /*003c*/ 	.byte	0x04, 0x46
        /*003e*/ 	.short	(.L_1273 - .L_1272)


	//   ....[0]....
.L_1272:
        /*0040*/ 	.word	0x00002160


	//   ....[1]....
        /*0044*/ 	.word	0x00003040


	//   ....[2]....
        /*0048*/ 	.word	0x000051d0


	//   ....[3]....
        /*004c*/ 	.word	0x000060b0


	//   ....[4]....
        /*0050*/ 	.word	0x00008230


	//   ....[5]....
        /*0054*/ 	.word	0x00009110


	//   ....[6]....
        /*0058*/ 	.word	0x0000b280


	//   ....[7]....
        /*005c*/ 	.word	0x0000c160


	//----- nvinfo : EIATTR_EXIT_INSTR_OFFSETS
	.align		4
.L_1273:
        /*0060*/ 	.byte	0x04, 0x1c
        /*0062*/ 	.short	(.L_1275 - .L_1274)


	//   ....[0]....
.L_1274:
        /*0064*/ 	.word	0x000091c0


	//   ....[1]....
        /*0068*/ 	.word	0x0000b480


	//   ....[2]....
        /*006c*/ 	.word	0x0000b4c0


	//   ....[3]....
        /*0070*/ 	.word	0x0000b550


	//   ....[4]....
        /*0074*/ 	.word	0x0000b580


	//   ....[5]....
        /*0078*/ 	.word	0x0000b5b0


	//   ....[6]....
        /*007c*/ 	.word	0x0000b630


	//   ....[7]....
        /*0080*/ 	.word	0x0000b660


	//   ....[8]....
        /*0084*/ 	.word	0x0000b6f0


	//   ....[9]....
        /*0088*/ 	.word	0x0000b730


	//   ....[10]....
        /*008c*/ 	.word	0x0000b770


	//   ....[11]....
        /*0090*/ 	.word	0x0000b830


	//   ....[12]....
        /*0094*/ 	.word	0x0000b880


	//   ....[13]....
        /*0098*/ 	.word	0x0000ba00


	//   ....[14]....
        /*009c*/ 	.word	0x0000bb50


	//   ....[15]....
        /*00a0*/ 	.word	0x0000bb80


	//   ....[16]....
        /*00a4*/ 	.word	0x0000bc30


	//   ....[17]....
        /*00a8*/ 	.word	0x0000bda0


	//   ....[18]....
        /*00ac*/ 	.word	0x0000bf10


	//   ....[19]....
        /*00b0*/ 	.word	0x0000c060


	//   ....[20]....
        /*00b4*/ 	.word	0x0000c170


	//   ....[21]....
        /*00b8*/ 	.word	0x0000c1a0


	//   ....[22]....
        /*00bc*/ 	.word	0x0000c1d0


	//----- nvinfo : EIATTR_MAX_THREADS
	.align		4
.L_1275:
        /*00c0*/ 	.byte	0x04, 0x05
        /*00c2*/ 	.short	(.L_1277 - .L_1276)
.L_1276:
        /*00c4*/ 	.word	0x00000080
        /*00c8*/ 	.word	0x00000001
        /*00cc*/ 	.word	0x00000001


	//----- nvinfo : EIATTR_CRS_STACK_SIZE
	.align		4
.L_1277:
        /*00d0*/ 	.byte	0x04, 0x1e
        /*00d2*/ 	.short	(.L_1279 - .L_1278)
.L_1278:
        /*00d4*/ 	.word	0x00000000


	//----- nvinfo : EIATTR_CBANK_PARAM_SIZE
	.align		4
.L_1279:
        /*00d8*/ 	.byte	0x03, 0x19
        /*00da*/ 	.short	0x0238


	//----- nvinfo : EIATTR_PARAM_CBANK
	.align		4
        /*00dc*/ 	.byte	0x04, 0x0a
        /*00de*/ 	.short	(.L_1281 - .L_1280)
	.align		4
.L_1280:
        /*00e0*/ 	.word	index@(.nv.constant0._ZN2at6native18elementwise_kernelILi128ELi4EZNS0_15gpu_kernel_implIZZZNS0_66_GLOBAL__N__a0cfb035_28_ActivationHardswishKernel_cu_9e10b42f_292516hardswish_kernelERNS_14TensorIteratorEENKUlvE_clEvENKUlvE0_clEvEUlfE_EEvRNS_18TensorIteratorBaseERKT_EUliE_EEviT1_)
        /*00e4*/ 	.short	0x0210
        /*00e6*/ 	.short	0x0238


	//----- nvinfo : EIATTR_SW_WAR
	.align		4
.L_1281:
        /*00e8*/ 	.byte	0x04, 0x36
        /*00ea*/ 	.short	(.L_1283 - .L_1282)
.L_1282:
        /*00ec*/ 	.word	0x00000008
.L_1283:


//--------------------- .nv.info._ZN2at6native27unrolled_elementwise_kernelIZZZNS0_66_GLOBAL__N__a0cfb035_28_ActivationHardswishKernel_cu_9e10b42f_292516hardswish_kernelERNS_14TensorIteratorEENKUlvE_clEvENKUlvE0_clEvEUlfE_St5arrayIPcLm2EELi4E23TrivialOffsetCalculatorILi1EjESC_NS0_6memory12LoadWithCastILi1EEENSD_13StoreWithCastILi1EEEEEviT_T0_T2_T3_T4_T5_ --------------------------
	.section	.nv.info._ZN2at6native27unrolled_elementwise_kernelIZZZNS0_66_GLOBAL__N__a0cfb035_28_ActivationHardswishKernel_cu_9e10b42f_292516hardswish_kernelERNS_14TensorIteratorEENKUlvE_clEvENKUlvE0_clEvEUlfE_St5arrayIPcLm2EELi4E23TrivialOffsetCalculatorILi1EjESC_NS0_6memory12LoadWithCastILi1EEENSD_13StoreWithCastILi1EEEEEviT_T0_T2_T3_T4_T5_,"",@"SHT_CUDA_INFO"
	.sectionflags	@""
	.align	4


	//----- nvinfo : EIATTR_CUDA_API_VERSION
	.align		4
        /*0000*/ 	.byte	0x04, 0x37
        /*0002*/ 	.short	(.L_1285 - .L_1284)
.L_1284:
        /*0004*/ 	.word	0x00000082


	//----- nvinfo : EIATTR_KPARAM_INFO
	.align		4
.L_1285:
        /*0008*/ 	.byte	0x04, 0x17
        /*000a*/ 	.short	(.L_1287 - .L_1286)
.L_1286:
        /*000c*/ 	.word	0x00000000
        /*0010*/ 	.short	0x0006
        /*0012*/ 	.short	0x003c
        /*0014*/ 	.byte	0x00, 0xf0, 0x21, 0x00


	//----- nvinfo : EIATTR_KPARAM_INFO
	.align		4
.L_1287:
        /*0018*/ 	.byte	0x04, 0x17
        /*001a*/ 	.short	(.L_1289 - .L_1288)
.L_1288:
        /*001c*/ 	.word	0x00000000
        /*0020*/ 	.short	0x0005
        /*0022*/ 	.short	0x0034
        /*0024*/ 	.byte	0x00, 0xf0, 0x21, 0x00


	//----- nvinfo : EIATTR_KPARAM_INFO
	.align		4
.L_1289:
        /*0028*/ 	.byte	0x04, 0x17
        /*002a*/ 	.short	(.L_1291 - .L_1290)
.L_1290:
        /*002c*/ 	.word	0x00000000
        /*0030*/ 	.short	0x0004
        /*0032*/ 	.short	0x0031
        /*0034*/ 	.byte	0x00, 0xf0, 0x05, 0x00


	//----- nvinfo : EIATTR_KPARAM_INFO
	.align		4
.L_1291:
        /*0038*/ 	.byte	0x04, 0x17
        /*003a*/ 	.short	(.L_1293 - .L_1292)
.L_1292:
        /*003c*/ 	.word	0x00000000
        /*0040*/ 	.short	0x0003
        /*0042*/ 	.short	0x0030
        /*0044*/ 	.byte	0x00, 0xf0, 0x05, 0x00


	//----- nvinfo : EIATTR_KPARAM_INFO
	.align		4
.L_1293:
        /*0048*/ 	.byte	0x04, 0x17
        /*004a*/ 	.short	(.L_1295 - .L_1294)
.L_1294:
        /*004c*/ 	.word	0x00000000
        /*0050*/ 	.short	0x0002
        /*0052*/ 	.short	0x0020
        /*0054*/ 	.byte	0x00, 0xf0, 0x41, 0x00


	//----- nvinfo : EIATTR_KPARAM_INFO
	.align		4
.L_1295:
        /*0058*/ 	.byte	0x04, 0x17
        /*005a*/ 	.short	(.L_1297 - .L_1296)
.L_1296:
        /*005c*/ 	.word	0x00000000
        /*0060*/ 	.short	0x0001
        /*0062*/ 	.short	0x0008
        /*0064*/ 	.byte	0x00, 0xf0, 0x61, 0x00


	//----- nvinfo : EIATTR_KPARAM_INFO
	.align		4
.L_1297:
        /*0068*/ 	.byte	0x04, 0x17
        /*006a*/ 	.short	(.L_1299 - .L_1298)
.L_1298:
        /*006c*/ 	.word	0x00000000
        /*0070*/ 	.short	0x0000
        /*0072*/ 	.short	0x0000
        /*0074*/ 	.byte	0x00, 0xf0, 0x11, 0x00


	//----- nvinfo : EIATTR_SPARSE_MMA_MASK
	.align		4
.L_1299:
        /*0078*/ 	.byte	0x03, 0x50
        /*007a*/ 	.short	0x0000


	//----- nvinfo : EIATTR_MAXREG_COUNT
	.align		4
        /*007c*/ 	.byte	0x03, 0x1b
        /*007e*/ 	.short	0x00ff


	//----- nvinfo : EIATTR_EXTERNS
	.align		4
        /*0080*/ 	.byte	0x04, 0x0f
        /*0082*/ 	.short	(.L_1301 - .L_1300)


	//   ....[0]....
	.align		4
.L_1300:
        /*0084*/ 	.word	index@(__assertfail)


	//----- nvinfo : EIATTR_MERCURY_ISA_VERSION
	.align		4
.L_1301:
        /*0088*/ 	.byte	0x03, 0x5f
        /*008a*/ 	.short	0x0101


	//----- nvinfo : EIATTR_SYSCALL_OFFSETS
	.align		4
        /*008c*/ 	.byte	0x04, 0x46
        /*008e*/ 	.short	(.L_1303 - .L_1302)


	//   ....[0]....
.L_1302:
        /*0090*/ 	.word	0x00000e80


	//   ....[1]....
        /*0094*/ 	.word	0x00001d30


	//   ....[2]....
        /*0098*/ 	.word	0x00002bf0


	//   ....[3]....
        /*009c*/ 	.word	0x00003a50


	//   ....[4]....
        /*00a0*/ 	.word	0x00004dc0


	//   ....[5]....
        /*00a4*/ 	.word	0x00005cc0


	//   ....[6]....
        /*00a8*/ 	.word	0x00006b80


	//   ....[7]....
        /*00ac*/ 	.word	0x00007a40


	//----- nvinfo : EIATTR_EXIT_INSTR_OFFSETS
	.align		4
.L_1303:
        /*00b0*/ 	.byte	0x04, 0x1c
        /*00b2*/ 	.short	(.L_1305 - .L_1304)


	//   ....[0]....
.L_1304:
        /*00b4*/ 	.word	0x00006c20


	//   ....[1]....
        /*00b8*/ 	.word	0x00006d60


	//   ....[2]....
        /*00bc*/ 	.word	0x00006da0


	//   ....[3]....
        /*00c0*/ 	.word	0x00006e30


	//   ....[4]....
        /*00c4*/ 	.word	0x00006e60


	//   ....[5]....
        /*00c8*/ 	.word	0x00006e90


	//   ....[6]....
        /*00cc*/ 	.word	0x00006f10


	//   ....[7]....
        /*00d0*/ 	.word	0x00006f40


	//   ....[8]....
        /*00d4*/ 	.word	0x00006fd0


	//   ....[9]....
        /*00d8*/ 	.word	0x00007010


	//   ....[10]....
        /*00dc*/ 	.word	0x00007050


	//   ....[11]....
        /*00e0*/ 	.word	0x00007110


	//   ....[12]....
        /*00e4*/ 	.word	0x00007160


	//   ....[13]....
        /*00e8*/ 	.word	0x000072e0


	//   ....[14]....
        /*00ec*/ 	.word	0x00007430


	//   ....[15]....
        /*00f0*/ 	.word	0x00007460


	//   ....[16]....
        /*00f4*/ 	.word	0x00007510


	//   ....[17]....
        /*00f8*/ 	.word	0x00007680


	//   ....[18]....
        /*00fc*/ 	.word	0x000077f0


	//   ....[19]....
        /*0100*/ 	.word	0x00007940


	//   ....[20]....
        /*0104*/ 	.word	0x00007a50


	//   ....[21]....
        /*0108*/ 	.word	0x00007a80


	//   ....[22]....
        /*010c*/ 	.word	0x00007ab0


	//----- nvinfo : EIATTR_MAX_THREADS
	.align		4
.L_1305:
        /*0110*/ 	.byte	0x04, 0x05
        /*0112*/ 	.short	(.L_1307 - .L_1306)
.L_1306:
        /*0114*/ 	.word	0x00000080
        /*0118*/ 	.word	0x00000001
        /*011c*/ 	.word	0x00000001


	//----- nvinfo : EIATTR_CRS_STACK_SIZE
	.align		4
.L_1307:
        /*0120*/ 	.byte	0x04, 0x1e
        /*0122*/ 	.short	(.L_1309 - .L_1308)
.L_1308:
        /*0124*/ 	.word	0x00000000


	//----- nvinfo : EIATTR_CBANK_PARAM_SIZE
	.align		4
.L_1309:
        /*0128*/ 	.byte	0x03, 0x19
        /*012a*/ 	.short	0x0044


	//----- nvinfo : EIATTR_PARAM_CBANK
	.align		4
        /*012c*/ 	.byte	0x04, 0x0a
        /*012e*/ 	.short	(.L_1311 - .L_1310)
	.align		4
.L_1310:
        /*0130*/ 	.word	index@(.nv.constant0._ZN2at6native27unrolled_elementwise_kernelIZZZNS0_66_GLOBAL__N__a0cfb035_28_ActivationHardswishKernel_cu_9e10b42f_292516hardswish_kernelERNS_14TensorIteratorEENKUlvE_clEvENKUlvE0_clEvEUlfE_St5arrayIPcLm2EELi4E23TrivialOffsetCalculatorILi1EjESC_NS0_6memory12LoadWithCastILi1EEENSD_13StoreWithCastILi1EEEEEviT_T0_T2_T3_T4_T5_)
        /*0134*/ 	.short	0x0210
        /*0136*/ 	.short	0x0044


	//----- nvinfo : EIATTR_SW_WAR
	.align		4
.L_1311:
        /*0138*/ 	.byte	0x04, 0x36
        /*013a*/ 	.short	(.L_1313 - .L_1312)
.L_1312:
        /*013c*/ 	.word	0x00000008
.L_1313:


//--------------------- .nv.info._ZN2at6native18elementwise_kernelILi128ELi2EZNS0_22gpu_kernel_impl_nocastIZZZNS0_66_GLOBAL__N__a0cfb035_28_ActivationHardswishKernel_cu_9e10b42f_292516hardswish_kernelERNS_14TensorIteratorEENKUlvE_clEvENKUlvE0_clEvEUlfE_EEvRNS_18TensorIteratorBaseERKT_EUliE_EEviT1_ --------------------------
	.section	.nv.info._ZN2at6native18elementwise_kernelILi128ELi2EZNS0_22gpu_kernel_impl_nocastIZZZNS0_66_GLOBAL__N__a0cfb035_28_ActivationHardswishKernel_cu_9e10b42f_292516hardswish_kernelERNS_14TensorIteratorEENKUlvE_clEvENKUlvE0_clEvEUlfE_EEvRNS_18TensorIteratorBaseERKT_EUliE_EEviT1_,"",@"SHT_CUDA_INFO"
	.sectionflags	@""
	.align	4


	//----- nvinfo : EIATTR_CUDA_API_VERSION
	.align		4
        /*0000*/ 	.byte	0x04, 0x37
        /*0002*/ 	.short	(.L_1315 - .L_1314)
.L_1314:
        /*0004*/ 	.word	0x00000082


	//----- nvinfo : EIATTR_KPARAM_INFO
	.align		4
.L_1315:
        /*0008*/ 	.byte	0x04, 0x17
        /*000a*/ 	.short	(.L_1317 - .L_1316)
.L_1316:
        /*000c*/ 	.word	0x00000000
        /*0010*/ 	.short	0x0001
        /*0012*/ 	.short	0x0008
        /*0014*/ 	.byte	0x00, 0xf0, 0xa1, 0x08


	//----- nvinfo : EIATTR_KPARAM_INFO
	.align		4
.L_1317:
        /*0018*/ 	.byte	0x04, 0x17
        /*001a*/ 	.short	(.L_1319 - .L_1318)
.L_1318:
        /*001c*/ 	.word	0x00000000
        /*0020*/ 	.short	0x0000
        /*0022*/ 	.short	0x0000
        /*0024*/ 	.byte	0x00, 0xf0, 0x11, 0x00


	//----- nvinfo : EIATTR_SPARSE_MMA_MASK
	.align		4
.L_1319:
        /*0028*/ 	.byte	0x03, 0x50
        /*002a*/ 	.short	0x0000


	//----- nvinfo : EIATTR_MAXREG_COUNT
	.align		4
        /*002c*/ 	.byte	0x03, 0x1b
        /*002e*/ 	.short	0x0080


	//----- nvinfo : EIATTR_MERCURY_ISA_VERSION
	.align		4
        /*0030*/ 	.byte	0x03, 0x5f
        /*0032*/ 	.short	0x0101


	//----- nvinfo : EIATTR_EXIT_INSTR_OFFSETS
	.align		4
        /*0034*/ 	.byte	0x04, 0x1c
        /*0036*/ 	.short	(.L_1321 - .L_1320)


	//   ....[0]....
.L_1320:
        /*0038*/ 	.word	0x000014b0


	//   ....[1]....
        /*003c*/ 	.word	0x000028b0


	//----- nvinfo : EIATTR_MAX_THREADS
	.align		4
.L_1321:
        /*0040*/ 	.byte	0x04, 0x05
        /*0042*/ 	.short	(.L_1323 - .L_1322)
.L_1322:
        /*0044*/ 	.word	0x00000080
        /*0048*/ 	.word	0x00000001
        /*004c*/ 	.word	0x00000001


	//----- nvinfo : EIATTR_CRS_STACK_SIZE
	.align		4
.L_1323:
        /*0050*/ 	.byte	0x04, 0x1e
        /*0052*/ 	.short	(.L_1325 - .L_1324)
.L_1324:
        /*0054*/ 	.word	0x00000000


	//----- nvinfo : EIATTR_CBANK_PARAM_SIZE
	.align		4
.L_1325:
        /*0058*/ 	.byte	0x03, 0x19
        /*005a*/ 	.short	0x0230


	//----- nvinfo : EIATTR_PARAM_CBANK
	.align		4
        /*005c*/ 	.byte	0x04, 0x0a
        /*005e*/ 	.short	(.L_1327 - .L_1326)
	.align		4
.L_1326:
        /*0060*/ 	.word	index@(.nv.constant0._ZN2at6native18elementwise_kernelILi128ELi2EZNS0_22gpu_kernel_impl_nocastIZZZNS0_66_GLOBAL__N__a0cfb035_28_ActivationHardswishKernel_cu_9e10b42f_292516hardswish_kernelERNS_14TensorIteratorEENKUlvE_clEvENKUlvE0_clEvEUlfE_EEvRNS_18TensorIteratorBaseERKT_EUliE_EEviT1_)
        /*0064*/ 	.short	0x0210
        /*0066*/ 	.short	0x0230


	//----- nvinfo : EIATTR_SW_WAR
	.align		4
.L_1327:
        /*0068*/ 	.byte	0x04, 0x36
        /*006a*/ 	.short	(.L_1329 - .L_1328)
.L_1328:
        /*006c*/ 	.word	0x00000008
.L_1329:


//--------------------- .nv.info._ZN2at6native27unrolled_elementwise_kernelIZZZNS0_66_GLOBAL__N__a0cfb035_28_ActivationHardswishKernel_cu_9e10b42f_292516hardswish_kernelERNS_14TensorIteratorEENKUlvE_clEvENKUlvE0_clEvEUlfE_St5arrayIPcLm2EELi4E23TrivialOffsetCalculatorILi1EjESC_NS0_6memory15LoadWithoutCastENSD_16StoreWithoutCastEEEviT_T0_T2_T3_T4_T5_ --------------------------
	.section	.nv.info._ZN2at6native27unrolled_elementwise_kernelIZZZNS0_66_GLOBAL__N__a0cfb035_28_ActivationHardswishKernel_cu_9e10b42f_292516hardswish_kernelERNS_14TensorIteratorEENKUlvE_clEvENKUlvE0_clEvEUlfE_St5arrayIPcLm2EELi4E23TrivialOffsetCalculatorILi1EjESC_NS0_6memory15LoadWithoutCastENSD_16StoreWithoutCastEEEviT_T0_T2_T3_T4_T5_,"",@"SHT_CUDA_INFO"
	.sectionflags	@""
	.align	4


	//----- nvinfo : EIATTR_CUDA_API_VERSION
	.align		4
        /*0000*/ 	.byte	0x04, 0x37
        /*0002*/ 	.short	(.L_1331 - .L_1330)
.L_1330:
        /*0004*/ 	.word	0x00000082


	//----- nvinfo : EIATTR_KPARAM_INFO
	.align		4
.L_1331:
        /*0008*/ 	.byte	0x04, 0x17
        /*000a*/ 	.short	(.L_1333 - .L_1332)
.L_1332:
        /*000c*/ 	.word	0x00000000
        /*0010*/ 	.short	0x0006
        /*0012*/ 	.short	0x0033
        /*0014*/ 	.byte	0x00, 0xf0, 0x05, 0x00


	//----- nvinfo : EIATTR_KPARAM_INFO
	.align		4
.L_1333:
        /*0018*/ 	.byte	0x04, 0x17
        /*001a*/ 	.short	(.L_1335 - .L_1334)
.L_1334:
        /*001c*/ 	.word	0x00000000
        /*0020*/ 	.short	0x0005
        /*0022*/ 	.short	0x0032
        /*0024*/ 	.byte	0x00, 0xf0, 0x05, 0x00


	//----- nvinfo : EIATTR_KPARAM_INFO
	.align		4
.L_1335:
        /*0028*/ 	.byte	0x04, 0x17
        /*002a*/ 	.short	(.L_1337 - .L_1336)
.L_1336:
        /*002c*/ 	.word	0x00000000
        /*0030*/ 	.short	0x0004
        /*0032*/ 	.short	0x0031
        /*0034*/ 	.byte	0x00, 0xf0, 0x05, 0x00


	//----- nvinfo : EIATTR_KPARAM_INFO
	.align		4
.L_1337:
        /*0038*/ 	.byte	0x04, 0x17
        /*003a*/ 	.short	(.L_1339 - .L_1338)
.L_1338:
        /*003c*/ 	.word	0x00000000
        /*0040*/ 	.short	0x0003
        /*0042*/ 	.short	0x0030
        /*0044*/ 	.byte	0x00, 0xf0, 0x05, 0x00


	//----- nvinfo : EIATTR_KPARAM_INFO
	.align		4
.L_1339:
        /*0048*/ 	.byte	0x04, 0x17
        /*004a*/ 	.short	(.L_1341 - .L_1340)
.L_1340:
        /*004c*/ 	.word	0x00000000
        /*0050*/ 	.short	0x0002
        /*0052*/ 	.short	0x0020
        /*0054*/ 	.byte	0x00, 0xf0, 0x41, 0x00


	//----- nvinfo : EIATTR_KPARAM_INFO
	.align		4
.L_1341:
        /*0058*/ 	.byte	0x04, 0x17
        /*005a*/ 	.short	(.L_1343 - .L_1342)
.L_1342:
        /*005c*/ 	.word	0x00000000
        /*0060*/ 	.short	0x0001
        /*0062*/ 	.short	0x0008
        /*0064*/ 	.byte	0x00, 0xf0, 0x61, 0x00


	//----- nvinfo : EIATTR_KPARAM_INFO
	.align		4
.L_1343:
        /*0068*/ 	.byte	0x04, 0x17
        /*006a*/ 	.short	(.L_1345 - .L_1344)
.L_1344:
        /*006c*/ 	.word	0x00000000
        /*0070*/ 	.short	0x0000
        /*0072*/ 	.short	0x0000
        /*0074*/ 	.byte	0x00, 0xf0, 0x11, 0x00


	//----- nvinfo : EIATTR_SPARSE_MMA_MASK
	.align		4
.L_1345:
        /*0078*/ 	.byte	0x03, 0x50
        /*007a*/ 	.short	0x0000


	//----- nvinfo : EIATTR_MAXREG_COUNT
	.align		4
        /*007c*/ 	.byte	0x03, 0x1b
        /*007e*/ 	.short	0x00ff


	//----- nvinfo : EIATTR_MERCURY_ISA_VERSION
	.align		4
        /*0080*/ 	.byte	0x03, 0x5f
        /*0082*/ 	.short	0x0101


	//----- nvinfo : EIATTR_EXIT_INSTR_OFFSETS
	.align		4
        /*0084*/ 	.byte	0x04, 0x1c
        /*0086*/ 	.short	(.L_1347 - .L_1346)


	//   ....[0]....
.L_1346:
        /*0088*/ 	.word	0x000006b0


	//   ....[1]....
        /*008c*/ 	.word	0x00000700


	//----- nvinfo : EIATTR_MAX_THREADS
	.align		4
.L_1347:
        /*0090*/ 	.byte	0x04, 0x05
        /*0092*/ 	.short	(.L_1349 - .L_1348)
.L_1348:
        /*0094*/ 	.word	0x00000080
        /*0098*/ 	.word	0x00000001
        /*009c*/ 	.word	0x00000001


	//----- nvinfo : EIATTR_CRS_STACK_SIZE
	.align		4
.L_1349:
        /*00a0*/ 	.byte	0x04, 0x1e
        /*00a2*/ 	.short	(.L_1351 - .L_1350)
.L_1350:
        /*00a4*/ 	.word	0x00000000


	//----- nvinfo : EIATTR_CBANK_PARAM_SIZE
	.align		4
.L_1351:
        /*00a8*/ 	.byte	0x03, 0x19
        /*00aa*/ 	.short	0x0034


	//----- nvinfo : EIATTR_PARAM_CBANK
	.align		4
        /*00ac*/ 	.byte	0x04, 0x0a
        /*00ae*/ 	.short	(.L_1353 - .L_1352)
	.align		4
.L_1352:
        /*00b0*/ 	.word	index@(.nv.constant0._ZN2at6native27unrolled_elementwise_kernelIZZZNS0_66_GLOBAL__N__a0cfb035_28_ActivationHardswishKernel_cu_9e10b42f_292516hardswish_kernelERNS_14TensorIteratorEENKUlvE_clEvENKUlvE0_clEvEUlfE_St5arrayIPcLm2EELi4E23TrivialOffsetCalculatorILi1EjESC_NS0_6memory15LoadWithoutCastENSD_16StoreWithoutCastEEEviT_T0_T2_T3_T4_T5_)
        /*00b4*/ 	.short	0x0210
        /*00b6*/ 	.short	0x0034


	//----- nvinfo : EIATTR_SW_WAR
	.align		4
.L_1353:
        /*00b8*/ 	.byte	0x04, 0x36
        /*00ba*/ 	.short	(.L_1355 - .L_1354)
.L_1354:
        /*00bc*/ 	.word	0x00000008
.L_1355:


//--------------------- .nv.info._ZN2at6native29vectorized_elementwise_kernelILi2EZZZNS0_66_GLOBAL__N__a0cfb035_28_ActivationHardswishKernel_cu_9e10b42f_292516hardswish_kernelERNS_14TensorIteratorEENKUlvE_clEvENKUlvE0_clEvEUlfE_St5arrayIPcLm2EEEEviT0_T1_ --------------------------
	.section	.nv.info._ZN2at6native29vectorized_elementwise_kernelILi2EZZZNS0_66_GLOBAL__N__a0cfb035_28_ActivationHardswishKernel_cu_9e10b42f_292516hardswish_kernelERNS_14TensorIteratorEENKUlvE_clEvENKUlvE0_clEvEUlfE_St5arrayIPcLm2EEEEviT0_T1_,"",@"SHT_CUDA_INFO"
	.sectionflags	@""
	.align	4


	//----- nvinfo : EIATTR_CUDA_API_VERSION
	.align		4
        /*0000*/ 	.byte	0x04, 0x37
        /*0002*/ 	.short	(.L_1357 - .L_1356)
.L_1356:
        /*0004*/ 	.word	0x00000082


	//----- nvinfo : EIATTR_KPARAM_INFO
	.align		4
.L_1357:
        /*0008*/ 	.byte	0x04, 0x17
        /*000a*/ 	.short	(.L_1359 - .L_1358)
.L_1358:
        /*000c*/ 	.word	0x00000000
        /*0010*/ 	.short	0x0002
        /*0012*/ 	.short	0x0020
        /*0014*/ 	.byte	0x00, 0xf0, 0x41, 0x00


	//----- nvinfo : EIATTR_KPARAM_INFO
	.align		4
.L_1359:
        /*0018*/ 	.byte	0x04, 0x17
        /*001a*/ 	.short	(.L_1361 - .L_1360)
.L_1360:
        /*001c*/ 	.word	0x00000000
        /*0020*/ 	.short	0x0001
        /*0022*/ 	.short	0x0008
        /*0024*/ 	.byte	0x00, 0xf0, 0x61, 0x00


	//----- nvinfo : EIATTR_KPARAM_INFO
	.align		4
.L_1361:
        /*0028*/ 	.byte	0x04, 0x17
        /*002a*/ 	.short	(.L_1363 - .L_1362)
.L_1362:
        /*002c*/ 	.word	0x00000000
        /*0030*/ 	.short	0x0000
        /*0032*/ 	.short	0x0000
        /*0034*/ 	.byte	0x00, 0xf0, 0x11, 0x00


	//----- nvinfo : EIATTR_SPARSE_MMA_MASK
	.align		4
.L_1363:
        /*0038*/ 	.byte	0x03, 0x50
        /*003a*/ 	.short	0x0000


	//----- nvinfo : EIATTR_MAXREG_COUNT
	.align		4
        /*003c*/ 	.byte	0x03, 0x1b
        /*003e*/ 	.short	0x00ff


	//----- nvinfo : EIATTR_MERCURY_ISA_VERSION
	.align		4
        /*0040*/ 	.byte	0x03, 0x5f
        /*0042*/ 	.short	0x0101


	//----- nvinfo : EIATTR_EXIT_INSTR_OFFSETS
	.align		4
        /*0044*/ 	.byte	0x04, 0x1c
        /*0046*/ 	.short	(.L_1365 - .L_1364)


	//   ....[0]....
.L_1364:
        /*0048*/ 	.word	0x00000510


	//   ....[1]....
        /*004c*/ 	.word	0x000012b0


	//   ....[2]....
        /*0050*/ 	.word	0x00001300


	//----- nvinfo : EIATTR_MAX_THREADS
	.align		4
.L_1365:
        /*0054*/ 	.byte	0x04, 0x05
        /*0056*/ 	.short	(.L_1367 - .L_1366)
.L_1366:
        /*0058*/ 	.word	0x00000080
        /*005c*/ 	.word	0x00000001
        /*0060*/ 	.word	0x00000001


	//----- nvinfo : EIATTR_CRS_STACK_SIZE
	.align		4
.L_1367:
        /*0064*/ 	.byte	0x04, 0x1e
        /*0066*/ 	.short	(.L_1369 - .L_1368)
.L_1368:
        /*0068*/ 	.word	0x00000000


	//----- nvinfo : EIATTR_CBANK_PARAM_SIZE
	.align		4
.L_1369:
        /*006c*/ 	.byte	0x03, 0x19
        /*006e*/ 	.short	0x0030


	//----- nvinfo : EIATTR_PARAM_CBANK
	.align		4
        /*0070*/ 	.byte	0x04, 0x0a
        /*0072*/ 	.short	(.L_1371 - .L_1370)
	.align		4
.L_1370:
        /*0074*/ 	.word	index@(.nv.constant0._ZN2at6native29vectorized_elementwise_kernelILi2EZZZNS0_66_GLOBAL__N__a0cfb035_28_ActivationHardswishKernel_cu_9e10b42f_292516hardswish_kernelERNS_14TensorIteratorEENKUlvE_clEvENKUlvE0_clEvEUlfE_St5arrayIPcLm2EEEEviT0_T1_)
        /*0078*/ 	.short	0x0210
        /*007a*/ 	.short	0x0030


	//----- nvinfo : EIATTR_SW_WAR
	.align		4
.L_1371:
        /*007c*/ 	.byte	0x04, 0x36
        /*007e*/ 	.short	(.L_1373 - .L_1372)
.L_1372:
        /*0080*/ 	.word	0x00000008
.L_1373:


//--------------------- .nv.info._ZN2at6native29vectorized_elementwise_kernelILi4EZZZNS0_66_GLOBAL__N__a0cfb035_28_ActivationHardswishKernel_cu_9e10b42f_292516hardswish_kernelERNS_14TensorIteratorEENKUlvE_clEvENKUlvE0_clEvEUlfE_St5arrayIPcLm2EEEEviT0_T1_ --------------------------
	.section	.nv.info._ZN2at6native29vectorized_elementwise_kernelILi4EZZZNS0_66_GLOBAL__N__a0cfb035_28_ActivationHardswishKernel_cu_9e10b42f_292516hardswish_kernelERNS_14TensorIteratorEENKUlvE_clEvENKUlvE0_clEvEUlfE_St5arrayIPcLm2EEEEviT0_T1_,"",@"SHT_CUDA_INFO"
	.sectionflags	@""
	.align	4


	//----- nvinfo : EIATTR_CUDA_API_VERSION
	.align		4
        /*0000*/ 	.byte	0x04, 0x37
        /*0002*/ 	.short	(.L_1375 - .L_1374)
.L_1374:
        /*0004*/ 	.word	0x00000082


	//----- nvinfo : EIATTR_KPARAM_INFO
	.align		4
.L_1375:
        /*0008*/ 	.byte	0x04, 0x17
        /*000a*/ 	.short	(.L_1377 - .L_1376)
.L_1376:
        /*000c*/ 	.word	0x00000000
        /*0010*/ 	.short	0x0002
        /*0012*/ 	.short	0x0020
        /*0014*/ 	.byte	0x00, 0xf0, 0x41, 0x00


	//----- nvinfo : EIATTR_KPARAM_INFO
	.align		4
.L_1377:
        /*0018*/ 	.byte	0x04, 0x17
        /*001a*/ 	.short	(.L_1379 - .L_1378)
.L_1378:
        /*001c*/ 	.word	0x00000000
        /*0020*/ 	.short	0x0001
        /*0022*/ 	.short	0x0008
        /*0024*/ 	.byte	0x00, 0xf0, 0x61, 0x00


	//----- nvinfo : EIATTR_KPARAM_INFO
	.align		4
.L_1379:
        /*0028*/ 	.byte	0x04, 0x17
        /*002a*/ 	.short	(.L_1381 - .L_1380)
.L_1380:
        /*002c*/ 	.word	0x00000000
        /*0030*/ 	.short	0x0000
        /*0032*/ 	.short	0x0000
        /*0034*/ 	.byte	0x00, 0xf0, 0x11, 0x00


	//----- nvinfo : EIATTR_SPARSE_MMA_MASK
	.align		4
.L_1381:
        /*0038*/ 	.byte	0x03, 0x50
        /*003a*/ 	.short	0x0000


	//----- nvinfo : EIATTR_MAXREG_COUNT
	.align		4
        /*003c*/ 	.byte	0x03, 0x1b
        /*003e*/ 	.short	0x00ff


	//----- nvinfo : EIATTR_MERCURY_ISA_VERSION
	.align		4
        /*0040*/ 	.byte	0x03, 0x5f
        /*0042*/ 	.short	0x0101


	//----- nvinfo : EIATTR_EXIT_INSTR_OFFSETS
	.align		4
        /*0044*/ 	.byte	0x04, 0x1c
        /*0046*/ 	.short	(.L_1383 - .L_1382)


	//   ....[0]....
.L_1382:
        /*0048*/ 	.word	0x000004d0


	//   ....[1]....
        /*004c*/ 	.word	0x00001270


	//   ....[2]....
        /*0050*/ 	.word	0x000012c0


	//----- nvinfo : EIATTR_MAX_THREADS
	.align		4
.L_1383:
        /*0054*/ 	.byte	0x04, 0x05
        /*0056*/ 	.short	(.L_1385 - .L_1384)
.L_1384:
        /*0058*/ 	.word	0x00000080
        /*005c*/ 	.word	0x00000001
        /*0060*/ 	.word	0x00000001


	//----- nvinfo : EIATTR_CRS_STACK_SIZE
	.align		4
.L_1385:
        /*0064*/ 	.byte	0x04, 0x1e
        /*0066*/ 	.short	(.L_1387 - .L_1386)
.L_1386:
        /*0068*/ 	.word	0x00000000


	//----- nvinfo : EIATTR_CBANK_PARAM_SIZE
	.align		4
.L_1387:
        /*006c*/ 	.byte	0x03, 0x19
        /*006e*/ 	.short	0x0030


	//----- nvinfo : EIATTR_PARAM_CBANK
	.align		4
        /*0070*/ 	.byte	0x04, 0x0a
        /*0072*/ 	.short	(.L_1389 - .L_1388)
	.align		4
.L_1388:
        /*0074*/ 	.word	index@(.nv.constant0._ZN2at6native29vectorized_elementwise_kernelILi4EZZZNS0_66_GLOBAL__N__a0cfb035_28_ActivationHardswishKernel_cu_9e10b42f_292516hardswish_kernelERNS_14TensorIteratorEENKUlvE_clEvENKUlvE0_clEvEUlfE_St5arrayIPcLm2EEEEviT0_T1_)
        /*0078*/ 	.short	0x0210
        /*007a*/ 	.short	0x0030


	//----- nvinfo : EIATTR_SW_WAR
	.align		4
.L_1389:
        /*007c*/ 	.byte	0x04, 0x36
        /*007e*/ 	.short	(.L_1391 - .L_1390)
.L_1390:
        /*0080*/ 	.word	0x00000008
.L_1391:


//--------------------- .nv.info._ZN2at6native29vectorized_elementwise_kernelILi8EZZZNS0_66_GLOBAL__N__a0cfb035_28_ActivationHardswishKernel_cu_9e10b42f_292516hardswish_kernelERNS_14TensorIteratorEENKUlvE_clEvENKUlvE0_clEvEUlfE_St5arrayIPcLm2EEEEviT0_T1_ --------------------------
	.section	.nv.info._ZN2at6native29vectorized_elementwise_kernelILi8EZZZNS0_66_GLOBAL__N__a0cfb035_28_ActivationHardswishKernel_cu_9e10b42f_292516hardswish_kernelERNS_14TensorIteratorEENKUlvE_clEvENKUlvE0_clEvEUlfE_St5arrayIPcLm2EEEEviT0_T1_,"",@"SHT_CUDA_INFO"
	.sectionflags	@""
	.align	4


	//----- nvinfo : EIATTR_CUDA_API_VERSION
	.align		4
        /*0000*/ 	.byte	0x04, 0x37
        /*0002*/ 	.short	(.L_1393 - .L_1392)
.L_1392:
        /*0004*/ 	.word	0x00000082


	//----- nvinfo : EIATTR_KPARAM_INFO
	.align		4
.L_1393:
        /*0008*/ 	.byte	0x04, 0x17
        /*000a*/ 	.short	(.L_1395 - .L_1394)
.L_1394:
        /*000c*/ 	.word	0x00000000
        /*0010*/ 	.short	0x0002
        /*0012*/ 	.short	0x0020
        /*0014*/ 	.byte	0x00, 0xf0, 0x41, 0x00


	//----- nvinfo : EIATTR_KPARAM_INFO
	.align		4
.L_1395:
        /*0018*/ 	.byte	0x04, 0x17
        /*001a*/ 	.short	(.L_1397 - .L_1396)
.L_1396:
        /*001c*/ 	.word	0x00000000
        /*0020*/ 	.short	0x0001
        /*0022*/ 	.short	0x0008
        /*0024*/ 	.byte	0x00, 0xf0, 0x61, 0x00


	//----- nvinfo : EIATTR_KPARAM_INFO
	.align		4
.L_1397:
        /*0028*/ 	.byte	0x04, 0x17
        /*002a*/ 	.short	(.L_1399 - .L_1398)
.L_1398:
        /*002c*/ 	.word	0x00000000
        /*0030*/ 	.short	0x0000
        /*0032*/ 	.short	0x0000
        /*0034*/ 	.byte	0x00, 0xf0, 0x11, 0x00


	//----- nvinfo : EIATTR_SPARSE_MMA_MASK
	.align		4
.L_1399:
        /*0038*/ 	.byte	0x03, 0x50
        /*003a*/ 	.short	0x0000


	//----- nvinfo : EIATTR_MAXREG_COUNT
	.align		4
        /*003c*/ 	.byte	0x03, 0x1b
        /*003e*/ 	.short	0x00ff


	//----- nvinfo : EIATTR_MERCURY_ISA_VERSION
	.align		4
        /*0040*/ 	.byte	0x03, 0x5f
        /*0042*/ 	.short	0x0101


	//----- nvinfo : EIATTR_EXIT_INSTR_OFFSETS
	.align		4
        /*0044*/ 	.byte	0x04, 0x1c
        /*0046*/ 	.short	(.L_1401 - .L_1400)


	//   ....[0]....
.L_1400:
        /*0048*/ 	.word	0x000004d0


	//   ....[1]....
        /*004c*/ 	.word	0x00001270


	//   ....[2]....
        /*0050*/ 	.word	0x000012c0


	//----- nvinfo : EIATTR_MAX_THREADS
	.align		4
.L_1401:
        /*0054*/ 	.byte	0x04, 0x05
        /*0056*/ 	.short	(.L_1403 - .L_1402)
.L_1402:
        /*0058*/ 	.word	0x00000080
        /*005c*/ 	.word	0x00000001
        /*0060*/ 	.word	0x00000001


	//----- nvinfo : EIATTR_CRS_STACK_SIZE
	.align		4
.L_1403:
        /*0064*/ 	.byte	0x04, 0x1e
        /*0066*/ 	.short	(.L_1405 - .L_1404)
.L_1404:
        /*0068*/ 	.word	0x00000000


	//----- nvinfo : EIATTR_CBANK_PARAM_SIZE
	.align		4
.L_1405:
        /*006c*/ 	.byte	0x03, 0x19
        /*006e*/ 	.short	0x0030


	//----- nvinfo : EIATTR_PARAM_CBANK
	.align		4
        /*0070*/ 	.byte	0x04, 0x0a
        /*0072*/ 	.short	(.L_1407 - .L_1406)
	.align		4
.L_1406:
        /*0074*/ 	.word	index@(.nv.constant0._ZN2at6native29vectorized_elementwise_kernelILi8EZZZNS0_66_GLOBAL__N__a0cfb035_28_ActivationHardswishKernel_cu_9e10b42f_292516hardswish_kernelERNS_14TensorIteratorEENKUlvE_clEvENKUlvE0_clEvEUlfE_St5arrayIPcLm2EEEEviT0_T1_)
        /*0078*/ 	.short	0x0210
        /*007a*/ 	.short	0x0030


	//----- nvinfo : EIATTR_SW_WAR
	.align		4
.L_1407:
        /*007c*/ 	.byte	0x04, 0x36
        /*007e*/ 	.short	(.L_1409 - .L_1408)
.L_1408:
        /*0080*/ 	.word	0x00000008
.L_1409:


//--------------------- .nv.info._ZN2at6native18elementwise_kernelILi128ELi4EZNS0_15gpu_kernel_implIZZZNS0_66_GLOBAL__N__a0cfb035_28_ActivationHardswishKernel_cu_9e10b42f_292516hardswish_kernelERNS_14TensorIteratorEENKUlvE_clEvENKUlvE_clEvEUldE_EEvRNS_18TensorIteratorBaseERKT_EUliE_EEviT1_ --------------------------
	.section	.nv.info._ZN2at6native18elementwise_kernelILi128ELi4EZNS0_15gpu_kernel_implIZZZNS0_66_GLOBAL__N__a0cfb035_28_ActivationHardswishKernel_cu_9e10b42f_292516hardswish_kernelERNS_14TensorIteratorEENKUlvE_clEvENKUlvE_clEvEUldE_EEvRNS_18TensorIteratorBaseERKT_EUliE_EEviT1_,"",@"SHT_CUDA_INFO"
	.sectionflags	@""
	.align	4


	//----- nvinfo : EIATTR_CUDA_API_VERSION
	.align		4
        /*0000*/ 	.byte	0x04, 0x37
        /*0002*/ 	.short	(.L_1411 - .L_1410)
.L_1410:
        /*0004*/ 	.word	0x00000082


	//----- nvinfo : EIATTR_KPARAM_INFO
	.align		4
.L_1411:
        /*0008*/ 	.byte	0x04, 0x17
        /*000a*/ 	.short	(.L_1413 - .L_1412)
.L_1412:
        /*000c*/ 	.word	0x00000000
        /*0010*/ 	.short	0x0001
        /*0012*/ 	.short	0x0008
        /*0014*/ 	.byte	0x00, 0xf0, 0x01, 0x09


	//----- nvinfo : EIATTR_KPARAM_INFO
	.align		4
.L_1413:
        /*0018*/ 	.byte	0x04, 0x17
        /*001a*/ 	.short	(.L_1415 - .L_1414)
.L_1414:
        /*001c*/ 	.word	0x00000000
        /*0020*/ 	.short	0x0000
        /*0022*/ 	.short	0x0000
        /*0024*/ 	.byte	0x00, 0xf0, 0x11, 0x00


	//----- nvinfo : EIATTR_SPARSE_MMA_MASK
	.align		4
.L_1415:
        /*0028*/ 	.byte	0x03, 0x50
        /*002a*/ 	.short	0x0000


	//----- nvinfo : EIATTR_MAXREG_COUNT
	.align		4
        /*002c*/ 	.byte	0x03, 0x1b
        /*002e*/ 	.short	0x0080


	//----- nvinfo : EIATTR_EXTERNS
	.align		4
        /*0030*/ 	.byte	0x04, 0x0f
        /*0032*/ 	.short	(.L_1417 - .L_1416)


	//   ....[0]....
	.align		4
.L_1416:
        /*0034*/ 	.word	index@(__assertfail)


	//----- nvinfo : EIATTR_MERCURY_ISA_VERSION
	.align		4
.L_1417:
        /*0038*/ 	.byte	0x03, 0x5f
        /*003a*/ 	.short	0x0101


	//----- nvinfo : EIATTR_SYSCALL_OFFSETS
	.align		4
        /*003c*/ 	.byte	0x04, 0x46
        /*003e*/ 	.short	(.L_1419 - .L_1418)


	//   ....[0]....
.L_1418:
        /*0040*/ 	.word	0x00002260


	//   ....[1]....
        /*0044*/ 	.word	0x00003460


	//   ....[2]....
        /*0048*/ 	.word	0x000056f0


	//   ....[3]....
        /*004c*/ 	.word	0x000068f0


	//   ....[4]....
        /*0050*/ 	.word	0x00008b70


	//   ....[5]....
        /*0054*/ 	.word	0x00009d70


	//   ....[6]....
        /*0058*/ 	.word	0x0000bfe0


	//   ....[7]....
        /*005c*/ 	.word	0x0000d1e0


	//----- nvinfo : EIATTR_EXIT_INSTR_OFFSETS
	.align		4
.L_1419:
        /*0060*/ 	.byte	0x04, 0x1c
        /*0062*/ 	.short	(.L_1421 - .L_1420)


	//   ....[0]....
.L_1420:
        /*0064*/ 	.word	0x00009e20


	//   ....[1]....
        /*0068*/ 	.word	0x0000c220


	//   ....[2]....
        /*006c*/ 	.word	0x0000c260


	//   ....[3]....
        /*0070*/ 	.word	0x0000c2f0


	//   ....[4]....
        /*0074*/ 	.word	0x0000c320


	//   ....[5]....
        /*0078*/ 	.word	0x0000c350


	//   ....[6]....
        /*007c*/ 	.word	0x0000c420


	//   ....[7]....
        /*0080*/ 	.word	0x0000c4a0


	//   ....[8]....
        /*0084*/ 	.word	0x0000c580


	//   ....[9]....
        /*0088*/ 	.word	0x0000c610


	//   ....[10]....
        /*008c*/ 	.word	0x0000c630


	//   ....[11]....
        /*0090*/ 	.word	0x0000c6f0


	//   ....[12]....
        /*0094*/ 	.word	0x0000c720


	//   ....[13]....
        /*0098*/ 	.word	0x0000c8f0


	//   ....[14]....
        /*009c*/ 	.word	0x0000ca90


	//   ....[15]....
        /*00a0*/ 	.word	0x0000cb10


	//   ....[16]....
        /*00a4*/ 	.word	0x0000cbc0


	//   ....[17]....
        /*00a8*/ 	.word	0x0000cd80


	//   ....[18]....
        /*00ac*/ 	.word	0x0000cf40


	//   ....[19]....
        /*00b0*/ 	.word	0x0000d0e0


	//   ....[20]....
        /*00b4*/ 	.word	0x0000d1f0


	//   ....[21]....
        /*00b8*/ 	.word	0x0000d220


	//   ....[22]....
        /*00bc*/ 	.word	0x0000d250


	//----- nvinfo : EIATTR_MAX_THREADS
	.align		4
.L_1421:
        /*00c0*/ 	.byte	0x04, 0x05
        /*00c2*/ 	.short	(.L_1423 - .L_1422)
.L_1422:
        /*00c4*/ 	.word	0x00000080
        /*00c8*/ 	.word	0x00000001
        /*00cc*/ 	.word	0x00000001


	//----- nvinfo : EIATTR_CRS_STACK_SIZE
	.align		4
.L_1423:
        /*00d0*/ 	.byte	0x04, 0x1e
        /*00d2*/ 	.short	(.L_1425 - .L_1424)
.L_1424:
        /*00d4*/ 	.word	0x00000000


	//----- nvinfo : EIATTR_CBANK_PARAM_SIZE
	.align		4
.L_1425:
        /*00d8*/ 	.byte	0x03, 0x19
        /*00da*/ 	.short	0x0248


	//----- nvinfo : EIATTR_PARAM_CBANK
	.align		4
        /*00dc*/ 	.byte	0x04, 0x0a
        /*00de*/ 	.short	(.L_1427 - .L_1426)
	.align		4
.L_1426:
        /*00e0*/ 	.word	index@(.nv.constant0._ZN2at6native18elementwise_kernelILi128ELi4EZNS0_15gpu_kernel_implIZZZNS0_66_GLOBAL__N__a0cfb035_28_ActivationHardswishKernel_cu_9e10b42f_292516hardswish_kernelERNS_14TensorIteratorEENKUlvE_clEvENKUlvE_clEvEUldE_EEvRNS_18TensorIteratorBaseERKT_EUliE_EEviT1_)
        /*00e4*/ 	.short	0x0210
        /*00e6*/ 	.short	0x0248


	//----- nvinfo : EIATTR_SW_WAR
	.align		4
.L_1427:
        /*00e8*/ 	.byte	0x04, 0x36
        /*00ea*/ 	.short	(.L_1429 - .L_1428)
.L_1428:
        /*00ec*/ 	.word	0x00000008
.L_1429:


//--------------------- .nv.info._ZN2at6native27unrolled_elementwise_kernelIZZZNS0_66_GLOBAL__N__a0cfb035_28_ActivationHardswishKernel_cu_9e10b42f_292516hardswish_kernelERNS_14TensorIteratorEENKUlvE_clEvENKUlvE_clEvEUldE_St5arrayIPcLm2EELi4E23TrivialOffsetCalculatorILi1EjESC_NS0_6memory12LoadWithCastILi1EEENSD_13StoreWithCastILi1EEEEEviT_T0_T2_T3_T4_T5_ --------------------------
	.section	.nv.info._ZN2at6native27unrolled_elementwise_kernelIZZZNS0_66_GLOBAL__N__a0cfb035_28_ActivationHardswishKernel_cu_9e10b42f_292516hardswish_kernelERNS_14TensorIteratorEENKUlvE_clEvENKUlvE_clEvEUldE_St5arrayIPcLm2EELi4E23TrivialOffsetCalculatorILi1EjESC_NS0_6memory12LoadWithCastILi1EEENSD_13StoreWithCastILi1EEEEEviT_T0_T2_T3_T4_T5_,"",@"SHT_CUDA_INFO"
	.sectionflags	@""
	.align	4


	//----- nvinfo : EIATTR_CUDA_API_VERSION
	.align		4
        /*0000*/ 	.byte	0x04, 0x37
        /*0002*/ 	.short	(.L_1431 - .L_1430)
.L_1430:
        /*0004*/ 	.word	0x00000082


	//----- nvinfo : EIATTR_KPARAM_INFO
	.align		4
.L_1431:
        /*0008*/ 	.byte	0x04, 0x17
        /*000a*/ 	.short	(.L_1433 - .L_1432)
.L_1432:
        /*000c*/ 	.word	0x00000000
        /*0010*/ 	.short	0x0006
        /*0012*/ 	.short	0x004c
        /*0014*/ 	.byte	0x00, 0xf0, 0x21, 0x00


	//----- nvinfo : EIATTR_KPARAM_INFO
	.align		4
.L_1433:
        /*0018*/ 	.byte	0x04, 0x17
        /*001a*/ 	.short	(.L_1435 - .L_1434)
.L_1434:
        /*001c*/ 	.word	0x00000000
        /*0020*/ 	.short	0x0005
        /*0022*/ 	.short	0x0044
        /*0024*/ 	.byte	0x00, 0xf0, 0x21, 0x00


	//----- nvinfo : EIATTR_KPARAM_INFO
	.align		4
.L_1435:
        /*0028*/ 	.byte	0x04, 0x17
        /*002a*/ 	.short	(.L_1437 - .L_1436)
.L_1436:
        /*002c*/ 	.word	0x00000000
        /*0030*/ 	.short	0x0004
        /*0032*/ 	.short	0x0041
        /*0034*/ 	.byte	0x00, 0xf0, 0x05, 0x00


	//----- nvinfo : EIATTR_KPARAM_INFO
	.align		4
.L_1437:
        /*0038*/ 	.byte	0x04, 0x17
        /*003a*/ 	.short	(.L_1439 - .L_1438)
.L_1438:
        /*003c*/ 	.word	0x00000000
        /*0040*/ 	.short	0x0003
        /*0042*/ 	.short	0x0040
        /*0044*/ 	.byte	0x00, 0xf0, 0x05, 0x00


	//----- nvinfo : EIATTR_KPARAM_INFO
	.align		4
.L_1439:
        /*0048*/ 	.byte	0x04, 0x17
        /*004a*/ 	.short	(.L_1441 - .L_1440)
.L_1440:
        /*004c*/ 	.word	0x00000000
        /*0050*/ 	.short	0x0002
        /*0052*/ 	.short	0x0030
        /*0054*/ 	.byte	0x00, 0xf0, 0x41, 0x00


	//----- nvinfo : EIATTR_KPARAM_INFO
	.align		4
.L_1441:
        /*0058*/ 	.byte	0x04, 0x17
        /*005a*/ 	.short	(.L_1443 - .L_1442)
.L_1442:
        /*005c*/ 	.word	0x00000000
        /*0060*/ 	.short	0x0001
        /*0062*/ 	.short	0x0008
        /*0064*/ 	.byte	0x00, 0xf0, 0xa1, 0x00


	//----- nvinfo : EIATTR_KPARAM_INFO
	.align		4
.L_1443:
        /*0068*/ 	.byte	0x04, 0x17
        /*006a*/ 	.short	(.L_1445 - .L_1444)
.L_1444:
        /*006c*/ 	.word	0x00000000
        /*0070*/ 	.short	0x0000
        /*0072*/ 	.short	0x0000
        /*0074*/ 	.byte	0x00, 0xf0, 0x11, 0x00


	//----- nvinfo : EIATTR_SPARSE_MMA_MASK
	.align		4
.L_1445:
        /*0078*/ 	.byte	0x03, 0x50
        /*007a*/ 	.short	0x0000


	//----- nvinfo : EIATTR_MAXREG_COUNT
	.align		4
        /*007c*/ 	.byte	0x03, 0x1b
        /*007e*/ 	.short	0x00ff


	//----- nvinfo : EIATTR_EXTERNS
	.align		4
        /*0080*/ 	.byte	0x04, 0x0f
        /*0082*/ 	.short	(.L_1447 - .L_1446)


	//   ....[0]....
	.align		4
.L_1446:
        /*0084*/ 	.word	index@(__assertfail)


	//----- nvinfo : EIATTR_MERCURY_ISA_VERSION
	.align		4
.L_1447:
        /*0088*/ 	.byte	0x03, 0x5f
        /*008a*/ 	.short	0x0101


	//----- nvinfo : EIATTR_SYSCALL_OFFSETS
	.align		4
        /*008c*/ 	.byte	0x04, 0x46
        /*008e*/ 	.short	(.L_1449 - .L_1448)


	//   ....[0]....
.L_1448:
        /*0090*/ 	.word	0x00000f80


	//   ....[1]....
        /*0094*/ 	.word	0x00001f20


	//   ....[2]....
        /*0098*/ 	.word	0x00002ed0


	//   ....[3]....
        /*009c*/ 	.word	0x00003e50


	//   ....[4]....
        /*00a0*/ 	.word	0x000055c0


	//   ....[5]....
        /*00a4*/ 	.word	0x00006780


	//   ....[6]....
        /*00a8*/ 	.word	0x00007900


	//   ....[7]....
        /*00ac*/ 	.word	0x00008aa0


	//----- nvinfo : EIATTR_EXIT_INSTR_OFFSETS
	.align		4
.L_1449:
        /*00b0*/ 	.byte	0x04, 0x1c
        /*00b2*/ 	.short	(.L_1451 - .L_1450)


	//   ....[0]....
.L_1450:
        /*00b4*/ 	.word	0x000079a0


	//   ....[1]....
        /*00b8*/ 	.word	0x00007ae0


	//   ....[2]....
        /*00bc*/ 	.word	0x00007b20


	//   ....[3]....
        /*00c0*/ 	.word	0x00007bb0


	//   ....[4]....
        /*00c4*/ 	.word	0x00007be0


	//   ....[5]....
        /*00c8*/ 	.word	0x00007c10


	//   ....[6]....
        /*00cc*/ 	.word	0x00007ce0


	//   ....[7]....
        /*00d0*/ 	.word	0x00007d60


	//   ....[8]....
        /*00d4*/ 	.word	0x00007e40


	//   ....[9]....
        /*00d8*/ 	.word	0x00007ed0


	//   ....[10]....
        /*00dc*/ 	.word	0x00007ef0


	//   ....[11]....
        /*00e0*/ 	.word	0x00007fb0


	//   ....[12]....
        /*00e4*/ 	.word	0x00007fe0


	//   ....[13]....
        /*00e8*/ 	.word	0x000081b0


	//   ....[14]....
        /*00ec*/ 	.word	0x00008350


	//   ....[15]....
        /*00f0*/ 	.word	0x000083d0


	//   ....[16]....
        /*00f4*/ 	.word	0x00008480


	//   ....[17]....
        /*00f8*/ 	.word	0x00008640


	//   ....[18]....
        /*00fc*/ 	.word	0x00008800


	//   ....[19]....
        /*0100*/ 	.word	0x000089a0


	//   ....[20]....
        /*0104*/ 	.word	0x00008ab0


	//   ....[21]....
        /*0108*/ 	.word	0x00008ae0


	//   ....[22]....
        /*010c*/ 	.word	0x00008b10


	//----- nvinfo : EIATTR_MAX_THREADS
	.align		4
.L_1451:
        /*0110*/ 	.byte	0x04, 0x05
        /*0112*/ 	.short	(.L_1453 - .L_1452)
.L_1452:
        /*0114*/ 	.word	0x00000080
        /*0118*/ 	.word	0x00000001
        /*011c*/ 	.word	0x00000001


	//----- nvinfo : EIATTR_CRS_STACK_SIZE
	.align		4
.L_1453:
        /*0120*/ 	.byte	0x04, 0x1e
        /*0122*/ 	.short	(.L_1455 - .L_1454)
.L_1454:
        /*0124*/ 	.word	0x00000000


	//----- nvinfo : EIATTR_CBANK_PARAM_SIZE
	.align		4
.L_1455:
        /*0128*/ 	.byte	0x03, 0x19
        /*012a*/ 	.short	0x0054


	//----- nvinfo : EIATTR_PARAM_CBANK
	.align		4
        /*012c*/ 	.byte	0x04, 0x0a
        /*012e*/ 	.short	(.L_1457 - .L_1456)
	.align		4
.L_1456:
        /*0130*/ 	.word	index@(.nv.constant0._ZN2at6native27unrolled_elementwise_kernelIZZZNS0_66_GLOBAL__N__a0cfb035_28_ActivationHardswishKernel_cu_9e10b42f_292516hardswish_kernelERNS_14TensorIteratorEENKUlvE_clEvENKUlvE_clEvEUldE_St5arrayIPcLm2EELi4E23TrivialOffsetCalculatorILi1EjESC_NS0_6memory12LoadWithCastILi1EEENSD_13StoreWithCastILi1EEEEEviT_T0_T2_T3_T4_T5_)
        /*0134*/ 	.short	0x0210
        /*0136*/ 	.short	0x0054


	//----- nvinfo : EIATTR_SW_WAR
	.align		4
.L_1457:
        /*0138*/ 	.byte	0x04, 0x36
        /*013a*/ 	.short	(.L_1459 - .L_1458)
.L_1458:
        /*013c*/ 	.word	0x00000008
.L_1459:


//--------------------- .nv.info._ZN2at6native18elementwise_kernelILi128ELi2EZNS0_22gpu_kernel_impl_nocastIZZZNS0_66_GLOBAL__N__a0cfb035_28_ActivationHardswishKernel_cu_9e10b42f_292516hardswish_kernelERNS_14TensorIteratorEENKUlvE_clEvENKUlvE_clEvEUldE_EEvRNS_18TensorIteratorBaseERKT_EUliE_EEviT1_ --------------------------
	.section	.nv.info._ZN2at6native18elementwise_kernelILi128ELi2EZNS0_22gpu_kernel_impl_nocastIZZZNS0_66_GLOBAL__N__a0cfb035_28_ActivationHardswishKernel_cu_9e10b42f_292516hardswish_kernelERNS_14TensorIteratorEENKUlvE_clEvENKUlvE_clEvEUldE_EEvRNS_18TensorIteratorBaseERKT_EUliE_EEviT1_,"",@"SHT_CUDA_INFO"
	.sectionflags	@""
	.align	4


	//----- nvinfo : EIATTR_CUDA_API_VERSION
	.align		4
        /*0000*/ 	.byte	0x04, 0x37
        /*0002*/ 	.short	(.L_1461 - .L_1460)
.L_1460:
        /*0004*/ 	.word	0x00000082


	//----- nvinfo : EIATTR_KPARAM_INFO
	.align		4
.L_1461:
        /*0008*/ 	.byte	0x04, 0x17
        /*000a*/ 	.short	(.L_1463 - .L_1462)
.L_1462:
        /*000c*/ 	.word	0x00000000
        /*0010*/ 	.short	0x0001
        /*0012*/ 	.short	0x0008
        /*0014*/ 	.byte	0x00, 0xf0, 0xe1, 0x08


	//----- nvinfo : EIATTR_KPARAM_INFO
	.align		4
.L_1463:
        /*0018*/ 	.byte	0x04, 0x17
        /*001a*/ 	.short	(.L_1465 - .L_1464)
.L_1464:
        /*001c*/ 	.word	0x00000000
        /*0020*/ 	.short	0x0000
        /*0022*/ 	.short	0x0000
        /*0024*/ 	.byte	0x00, 0xf0, 0x11, 0x00


	//----- nvinfo : EIATTR_SPARSE_MMA_MASK
	.align		4
.L_1465:
        /*0028*/ 	.byte	0x03, 0x50
        /*002a*/ 	.short	0x0000


	//----- nvinfo : EIATTR_MAXREG_COUNT
	.align		4
        /*002c*/ 	.byte	0x03, 0x1b
        /*002e*/ 	.short	0x0080


	//----- nvinfo : EIATTR_MERCURY_ISA_VERSION
	.align		4
        /*0030*/ 	.byte	0x03, 0x5f
        /*0032*/ 	.short	0x0101


	//----- nvinfo : EIATTR_EXIT_INSTR_OFFSETS
	.align		4
        /*0034*/ 	.byte	0x04, 0x1c
        /*0036*/ 	.short	(.L_1467 - .L_1466)


	//   ....[0]....
.L_1466:
        /*0038*/ 	.word	0x00001510


	//   ....[1]....
        /*003c*/ 	.word	0x00002970


	//----- nvinfo : EIATTR_MAX_THREADS
	.align		4
.L_1467:
        /*0040*/ 	.byte	0x04, 0x05
        /*0042*/ 	.short	(.L_1469 - .L_1468)
.L_1468:
        /*0044*/ 	.word	0x00000080
        /*0048*/ 	.word	0x00000001
        /*004c*/ 	.word	0x00000001


	//----- nvinfo : EIATTR_CRS_STACK_SIZE
	.align		4
.L_1469:
        /*0050*/ 	.byte	0x04, 0x1e
        /*0052*/ 	.short	(.L_1471 - .L_1470)
.L_1470:
        /*0054*/ 	.word	0x00000000


	//----- nvinfo : EIATTR_CBANK_PARAM_SIZE
	.align		4
.L_1471:
        /*0058*/ 	.byte	0x03, 0x19
        /*005a*/ 	.short	0x0240


	//----- nvinfo : EIATTR_PARAM_CBANK
	.align		4
        /*005c*/ 	.byte	0x04, 0x0a
        /*005e*/ 	.short	(.L_1473 - .L_1472)
	.align		4
.L_1472:
        /*0060*/ 	.word	index@(.nv.constant0._ZN2at6native18elementwise_kernelILi128ELi2EZNS0_22gpu_kernel_impl_nocastIZZZNS0_66_GLOBAL__N__a0cfb035_28_ActivationHardswishKernel_cu_9e10b42f_292516hardswish_kernelERNS_14TensorIteratorEENKUlvE_clEvENKUlvE_clEvEUldE_EEvRNS_18TensorIteratorBaseERKT_EUliE_EEviT1_)
        /*0064*/ 	.short	0x0210
        /*0066*/ 	.short	0x0240


	//----- nvinfo : EIATTR_SW_WAR
	.align		4
.L_1473:
        /*0068*/ 	.byte	0x04, 0x36
        /*006a*/ 	.short	(.L_1475 - .L_1474)
.L_1474:
        /*006c*/ 	.word	0x00000008
.L_1475:


//--------------------- .nv.info._ZN2at6native27unrolled_elementwise_kernelIZZZNS0_66_GLOBAL__N__a0cfb035_28_ActivationHardswishKernel_cu_9e10b42f_292516hardswish_kernelERNS_14TensorIteratorEENKUlvE_clEvENKUlvE_clEvEUldE_St5arrayIPcLm2EELi4E23TrivialOffsetCalculatorILi1EjESC_NS0_6memory15LoadWithoutCastENSD_16StoreWithoutCastEEEviT_T0_T2_T3_T4_T5_ --------------------------
	.section	.nv.info._ZN2at6native27unrolled_elementwise_kernelIZZZNS0_66_GLOBAL__N__a0cfb035_28_ActivationHardswishKernel_cu_9e10b42f_292516hardswish_kernelERNS_14TensorIteratorEENKUlvE_clEvENKUlvE_clEvEUldE_St5arrayIPcLm2EELi4E23TrivialOffsetCalculatorILi1EjESC_NS0_6memory15LoadWithoutCastENSD_16StoreWithoutCastEEEviT_T0_T2_T3_T4_T5_,"",@"SHT_CUDA_INFO"
	.sectionflags	@""
	.align	4


	//----- nvinfo : EIATTR_CUDA_API_VERSION
	.align		4
        /*0000*/ 	.byte	0x04, 0x37
        /*0002*/ 	.short	(.L_1477 - .L_1476)
.L_1476:
        /*0004*/ 	.word	0x00000082


	//----- nvinfo : EIATTR_KPARAM_INFO
	.align		4
.L_1477:
        /*0008*/ 	.byte	0x04, 0x17
        /*000a*/ 	.short	(.L_1479 - .L_1478)
.L_1478:
        /*000c*/ 	.word	0x00000000
        /*0010*/ 	.short	0x0006
        /*0012*/ 	.short	0x0043
        /*0014*/ 	.byte	0x00, 0xf0, 0x05, 0x00


	//----- nvinfo : EIATTR_KPARAM_INFO
	.align		4
.L_1479:
        /*0018*/ 	.byte	0x04, 0x17
        /*001a*/ 	.short	(.L_1481 - .L_1480)
.L_1480:
        /*001c*/ 	.word	0x00000000
        /*0020*/ 	.short	0x0005
        /*0022*/ 	.short	0x0042
        /*0024*/ 	.byte	0x00, 0xf0, 0x05, 0x00


	//----- nvinfo : EIATTR_KPARAM_INFO
	.align		4
.L_1481:
        /*0028*/ 	.byte	0x04, 0x17
        /*002a*/ 	.short	(.L_1483 - .L_1482)
.L_1482:
        /*002c*/ 	.word	0x00000000
        /*0030*/ 	.short	0x0004
        /*0032*/ 	.short	0x0041
        /*0034*/ 	.byte	0x00, 0xf0, 0x05, 0x00


	//----- nvinfo : EIATTR_KPARAM_INFO
	.align		4
.L_1483:
        /*0038*/ 	.byte	0x04, 0x17
        /*003a*/ 	.short	(.L_1485 - .L_1484)
.L_1484:
        /*003c*/ 	.word	0x00000000
        /*0040*/ 	.short	0x0003
        /*0042*/ 	.short	0x0040
        /*0044*/ 	.byte	0x00, 0xf0, 0x05, 0x00


	//----- nvinfo : EIATTR_KPARAM_INFO
	.align		4
.L_1485:
        /*0048*/ 	.byte	0x04, 0x17
        /*004a*/ 	.short	(.L_1487 - .L_1486)
.L_1486:
        /*004c*/ 	.word	0x00000000
        /*0050*/ 	.short	0x0002
        /*0052*/ 	.short	0x0030
        /*0054*/ 	.byte	0x00, 0xf0, 0x41, 0x00


	//----- nvinfo : EIATTR_KPARAM_INFO
	.align		4
.L_1487:
        /*0058*/ 	.byte	0x04, 0x17
        /*005a*/ 	.short	(.L_1489 - .L_1488)
.L_1488:
        /*005c*/ 	.word	0x00000000
        /*0060*/ 	.short	0x0001
        /*0062*/ 	.short	0x0008
        /*0064*/ 	.byte	0x00, 0xf0, 0xa1, 0x00


	//----- nvinfo : EIATTR_KPARAM_INFO
	.align		4
.L_1489:
        /*0068*/ 	.byte	0x04, 0x17
        /*006a*/ 	.short	(.L_1491 - .L_1490)
.L_1490:
        /*006c*/ 	.word	0x00000000
        /*0070*/ 	.short	0x0000
        /*0072*/ 	.short	0x0000
        /*0074*/ 	.byte	0x00, 0xf0, 0x11, 0x00


	//----- nvinfo : EIATTR_SPARSE_MMA_MASK
	.align		4
.L_1491:
        /*0078*/ 	.byte	0x03, 0x50
        /*007a*/ 	.short	0x0000


	//----- nvinfo : EIATTR_MAXREG_COUNT
	.align		4
        /*007c*/ 	.byte	0x03, 0x1b
        /*007e*/ 	.short	0x00ff


	//----- nvinfo : EIATTR_MERCURY_ISA_VERSION
	.align		4
        /*0080*/ 	.byte	0x03, 0x5f
        /*0082*/ 	.short	0x0101


	//----- nvinfo : EIATTR_EXIT_INSTR_OFFSETS
	.align		4
        /*0084*/ 	.byte	0x04, 0x1c
        /*0086*/ 	.short	(.L_1493 - .L_1492)


	//   ....[0]....
.L_1492:
        /*0088*/ 	.word	0x00000800


	//   ....[1]....
        /*008c*/ 	.word	0x00000850


	//----- nvinfo : EIATTR_MAX_THREADS
	.align		4
.L_1493:
        /*0090*/ 	.byte	0x04, 0x05
        /*0092*/ 	.short	(.L_1495 - .L_1494)
.L_1494:
        /*0094*/ 	.word	0x00000080
        /*0098*/ 	.word	0x00000001
        /*009c*/ 	.word	0x00000001


	//----- nvinfo : EIATTR_CRS_STACK_SIZE
	.align		4
.L_1495:
        /*00a0*/ 	.byte	0x04, 0x1e
        /*00a2*/ 	.short	(.L_1497 - .L_1496)
.L_1496:
        /*00a4*/ 	.word	0x00000000


	//----- nvinfo : EIATTR_CBANK_PARAM_SIZE
	.align		4
.L_1497:
        /*00a8*/ 	.byte	0x03, 0x19
        /*00aa*/ 	.short	0x0044


	//----- nvinfo : EIATTR_PARAM_CBANK
	.align		4
        /*00ac*/ 	.byte	0x04, 0x0a
        /*00ae*/ 	.short	(.L_1499 - .L_1498)
	.align		4
.L_1498:
        /*00b0*/ 	.word	index@(.nv.constant0._ZN2at6native27unrolled_elementwise_kernelIZZZNS0_66_GLOBAL__N__a0cfb035_28_ActivationHardswishKernel_cu_9e10b42f_292516hardswish_kernelERNS_14TensorIteratorEENKUlvE_clEvENKUlvE_clEvEUldE_St5arrayIPcLm2EELi4E23TrivialOffsetCalculatorILi1EjESC_NS0_6memory15LoadWithoutCastENSD_16StoreWithoutCastEEEviT_T0_T2_T3_T4_T5_)
        /*00b4*/ 	.short	0x0210
        /*00b6*/ 	.short	0x0044


	//----- nvinfo : EIATTR_SW_WAR
	.align		4
.L_1499:
        /*00b8*/ 	.byte	0x04, 0x36
        /*00ba*/ 	.short	(.L_1501 - .L_1500)
.L_1500:
        /*00bc*/ 	.word	0x00000008
.L_1501:


//--------------------- .nv.info._ZN2at6native29vectorized_elementwise_kernelILi2EZZZNS0_66_GLOBAL__N__a0cfb035_28_ActivationHardswishKernel_cu_9e10b42f_292516hardswish_kernelERNS_14TensorIteratorEENKUlvE_clEvENKUlvE_clEvEUldE_St5arrayIPcLm2EEEEviT0_T1_ --------------------------
	.section	.nv.info._ZN2at6native29vectorized_elementwise_kernelILi2EZZZNS0_66_GLOBAL__N__a0cfb035_28_ActivationHardswishKernel_cu_9e10b42f_292516hardswish_kernelERNS_14TensorIteratorEENKUlvE_clEvENKUlvE_clEvEUldE_St5arrayIPcLm2EEEEviT0_T1_,"",@"SHT_CUDA_INFO"
	.sectionflags	@""
	.align	4


	//----- nvinfo : EIATTR_CUDA_API_VERSION
	.align		4
        /*0000*/ 	.byte	0x04, 0x37
        /*0002*/ 	.short	(.L_1503 - .L_1502)
.L_1502:
        /*0004*/ 	.word	0x00000082


	//----- nvinfo : EIATTR_KPARAM_INFO
	.align		4
.L_1503:
        /*0008*/ 	.byte	0x04, 0x17
        /*000a*/ 	.short	(.L_1505 - .L_1504)
.L_1504:
        /*000c*/ 	.word	0x00000000
        /*0010*/ 	.short	0x0002
        /*0012*/ 	.short	0x0030
        /*0014*/ 	.byte	0x00, 0xf0, 0x41, 0x00


	//----- nvinfo : EIATTR_KPARAM_INFO
	.align		4
.L_1505:
        /*0018*/ 	.byte	0x04, 0x17
        /*001a*/ 	.short	(.L_1507 - .L_1506)
.L_1506:
        /*001c*/ 	.word	0x00000000
        /*0020*/ 	.short	0x0001
        /*0022*/ 	.short	0x0008
        /*0024*/ 	.byte	0x00, 0xf0, 0xa1, 0x00


	//----- nvinfo : EIATTR_KPARAM_INFO
	.align		4
.L_1507:
        /*0028*/ 	.byte	0x04, 0x17
        /*002a*/ 	.short	(.L_1509 - .L_1508)
.L_1508:
        /*002c*/ 	.word	0x00000000
        /*0030*/ 	.short	0x0000
        /*0032*/ 	.short	0x0000
        /*0034*/ 	.byte	0x00, 0xf0, 0x11, 0x00


	//----- nvinfo : EIATTR_SPARSE_MMA_MASK
	.align		4
.L_1509:
        /*0038*/ 	.byte	0x03, 0x50
        /*003a*/ 	.short	0x0000


	//----- nvinfo : EIATTR_MAXREG_COUNT
	.align		4
        /*003c*/ 	.byte	0x03, 0x1b
        /*003e*/ 	.short	0x00ff


	//----- nvinfo : EIATTR_MERCURY_ISA_VERSION
	.align		4
        /*0040*/ 	.byte	0x03, 0x5f
        /*0042*/ 	.short	0x0101


	//----- nvinfo : EIATTR_EXIT_INSTR_OFFSETS
	.align		4
        /*0044*/ 	.byte	0x04, 0x1c
        /*0046*/ 	.short	(.L_1511 - .L_1510)


	//   ....[0]....
.L_1510:
        /*0048*/ 	.word	0x00000650


	//   ....[1]....
        /*004c*/ 	.word	0x000016a0


	//   ....[2]....
        /*0050*/ 	.word	0x000016f0


	//----- nvinfo : EIATTR_MAX_THREADS
	.align		4
.L_1511:
        /*0054*/ 	.byte	0x04, 0x05
        /*0056*/ 	.short	(.L_1513 - .L_1512)
.L_1512:
        /*0058*/ 	.word	0x00000080
        /*005c*/ 	.word	0x00000001
        /*0060*/ 	.word	0x00000001


	//----- nvinfo : EIATTR_CRS_STACK_SIZE
	.align		4
.L_1513:
        /*0064*/ 	.byte	0x04, 0x1e
        /*0066*/ 	.short	(.L_1515 - .L_1514)
.L_1514:
        /*0068*/ 	.word	0x00000000


	//----- nvinfo : EIATTR_CBANK_PARAM_SIZE
	.align		4
.L_1515:
        /*006c*/ 	.byte	0x03, 0x19
        /*006e*/ 	.short	0x0040


	//----- nvinfo : EIATTR_PARAM_CBANK
	.align		4
        /*0070*/ 	.byte	0x04, 0x0a
        /*0072*/ 	.short	(.L_1517 - .L_1516)
	.align		4
.L_1516:
        /*0074*/ 	.word	index@(.nv.constant0._ZN2at6native29vectorized_elementwise_kernelILi2EZZZNS0_66_GLOBAL__N__a0cfb035_28_ActivationHardswishKernel_cu_9e10b42f_292516hardswish_kernelERNS_14TensorIteratorEENKUlvE_clEvENKUlvE_clEvEUldE_St5arrayIPcLm2EEEEviT0_T1_)
        /*0078*/ 	.short	0x0210
        /*007a*/ 	.short	0x0040


	//----- nvinfo : EIATTR_SW_WAR
	.align		4
.L_1517:
        /*007c*/ 	.byte	0x04, 0x36
        /*007e*/ 	.short	(.L_1519 - .L_1518)
.L_1518:
        /*0080*/ 	.word	0x00000008
.L_1519:


//--------------------- .nv.info._ZN2at6native29vectorized_elementwise_kernelILi4EZZZNS0_66_GLOBAL__N__a0cfb035_28_ActivationHardswishKernel_cu_9e10b42f_292516hardswish_kernelERNS_14TensorIteratorEENKUlvE_clEvENKUlvE_clEvEUldE_St5arrayIPcLm2EEEEviT0_T1_ --------------------------
	.section	.nv.info._ZN2at6native29vectorized_elementwise_kernelILi4EZZZNS0_66_GLOBAL__N__a0cfb035_28_ActivationHardswishKernel_cu_9e10b42f_292516hardswish_kernelERNS_14TensorIteratorEENKUlvE_clEvENKUlvE_clEvEUldE_St5arrayIPcLm2EEEEviT0_T1_,"",@"SHT_CUDA_INFO"
	.sectionflags	@""
	.align	4


	//----- nvinfo : EIATTR_CUDA_API_VERSION
	.align		4
        /*0000*/ 	.byte	0x04, 0x37
        /*0002*/ 	.short	(.L_1521 - .L_1520)
.L_1520:
        /*0004*/ 	.word	0x00000082


	//----- nvinfo : EIATTR_KPARAM_INFO
	.align		4
.L_1521:
        /*0008*/ 	.byte	0x04, 0x17
        /*000a*/ 	.short	(.L_1523 - .L_1522)
.L_1522:
        /*000c*/ 	.word	0x00000000
        /*0010*/ 	.short	0x0002
        /*0012*/ 	.short	0x0030
        /*0014*/ 	.byte	0x00, 0xf0, 0x41, 0x00


	//----- nvinfo : EIATTR_KPARAM_INFO
	.align		4
.L_1523:
        /*0018*/ 	.byte	0x04, 0x17
        /*001a*/ 	.short	(.L_1525 - .L_1524)
.L_1524:
        /*001c*/ 	.word	0x00000000
        /*0020*/ 	.short	0x0001
        /*0022*/ 	.short	0x0008
        /*0024*/ 	.byte	0x00, 0xf0, 0xa1, 0x00


	//----- nvinfo : EIATTR_KPARAM_INFO
	.align		4
.L_1525:
        /*0028*/ 	.byte	0x04, 0x17
        /*002a*/ 	.short	(.L_1527 - .L_1526)
.L_1526:
        /*002c*/ 	.word	0x00000000
        /*0030*/ 	.short	0x0000
        /*0032*/ 	.short	0x0000
        /*0034*/ 	.byte	0x00, 0xf0, 0x11, 0x00


	//----- nvinfo : EIATTR_SPARSE_MMA_MASK
	.align		4
.L_1527:
        /*0038*/ 	.byte	0x03, 0x50
        /*003a*/ 	.short	0x0000


	//----- nvinfo : EIATTR_MAXREG_COUNT
	.align		4
        /*003c*/ 	.byte	0x03, 0x1b
        /*003e*/ 	.short	0x00ff


	//----- nvinfo : EIATTR_MERCURY_ISA_VERSION
	.align		4
        /*0040*/ 	.byte	0x03, 0x5f
        /*0042*/ 	.short	0x0101


	//----- nvinfo : EIATTR_EXIT_INSTR_OFFSETS
	.align		4
        /*0044*/ 	.byte	0x04, 0x1c
        /*0046*/ 	.short	(.L_1529 - .L_1528)


	//   ....[0]....
.L_1528:
        /*0048*/ 	.word	0x00000650


	//   ....[1]....
        /*004c*/ 	.word	0x000016a0


	//   ....[2]....
        /*0050*/ 	.word	0x000016f0


	//----- nvinfo : EIATTR_MAX_THREADS
	.align		4
.L_1529:
        /*0054*/ 	.byte	0x04, 0x05
        /*0056*/ 	.short	(.L_1531 - .L_1530)
.L_1530:
        /*0058*/ 	.word	0x00000080
        /*005c*/ 	.word	0x00000001
        /*0060*/ 	.word	0x00000001


	//----- nvinfo : EIATTR_CRS_STACK_SIZE
	.align		4
.L_1531:
        /*0064*/ 	.byte	0x04, 0x1e
        /*0066*/ 	.short	(.L_1533 - .L_1532)
.L_1532:
        /*0068*/ 	.word	0x00000000


	//----- nvinfo : EIATTR_CBANK_PARAM_SIZE
	.align		4
.L_1533:
        /*006c*/ 	.byte	0x03, 0x19
        /*006e*/ 	.short	0x0040


	//----- nvinfo : EIATTR_PARAM_CBANK
	.align		4
        /*0070*/ 	.byte	0x04, 0x0a
        /*0072*/ 	.short	(.L_1535 - .L_1534)
	.align		4
.L_1534:
        /*0074*/ 	.word	index@(.nv.constant0._ZN2at6native29vectorized_elementwise_kernelILi4EZZZNS0_66_GLOBAL__N__a0cfb035_28_ActivationHardswishKernel_cu_9e10b42f_292516hardswish_kernelERNS_14TensorIteratorEENKUlvE_clEvENKUlvE_clEvEUldE_St5arrayIPcLm2EEEEviT0_T1_)
        /*0078*/ 	.short	0x0210
        /*007a*/ 	.short	0x0040


	//----- nvinfo : EIATTR_SW_WAR
	.align		4
.L_1535:
        /*007c*/ 	.byte	0x04, 0x36
        /*007e*/ 	.short	(.L_1537 - .L_1536)
.L_1536:
        /*0080*/ 	.word	0x00000008
.L_1537:


//--------------------- .nv.info._ZN2at6native29vectorized_elementwise_kernelILi8EZZZNS0_66_GLOBAL__N__a0cfb035_28_ActivationHardswishKernel_cu_9e10b42f_292516hardswish_kernelERNS_14TensorIteratorEENKUlvE_clEvENKUlvE_clEvEUldE_St5arrayIPcLm2EEEEviT0_T1_ --------------------------
	.section	.nv.info._ZN2at6native29vectorized_elementwise_kernelILi8EZZZNS0_66_GLOBAL__N__a0cfb035_28_ActivationHardswishKernel_cu_9e10b42f_292516hardswish_kernelERNS_14TensorIteratorEENKUlvE_clEvENKUlvE_clEvEUldE_St5arrayIPcLm2EEEEviT0_T1_,"",@"SHT_CUDA_INFO"
	.sectionflags	@""
	.align	4


	//----- nvinfo : EIATTR_CUDA_API_VERSION
	.align		4
        /*0000*/ 	.byte	0x04, 0x37
        /*0002*/ 	.short	(.L_1539 - .L_1538)
.L_1538:
        /*0004*/ 	.word	0x00000082


	//----- nvinfo : EIATTR_KPARAM_INFO
	.align		4
.L_1539:
        /*0008*/ 	.byte	0x04, 0x17
        /*000a*/ 	.short	(.L_1541 - .L_1540)
.L_1540:
        /*000c*/ 	.word	0x00000000
        /*0010*/ 	.short	0x0002
        /*0012*/ 	.short	0x0030
        /*0014*/ 	.byte	0x00, 0xf0, 0x41, 0x00


	//----- nvinfo : EIATTR_KPARAM_INFO
	.align		4
.L_1541:
        /*0018*/ 	.byte	0x04, 0x17
        /*001a*/ 	.short	(.L_1543 - .L_1542)
.L_1542:
        /*001c*/ 	.word	0x00000000
        /*0020*/ 	.short	0x0001
        /*0022*/ 	.short	0x0008
        /*0024*/ 	.byte	0x00, 0xf0, 0xa1, 0x00


	//----- nvinfo : EIATTR_KPARAM_INFO
	.align		4
.L_1543:
        /*0028*/ 	.byte	0x04, 0x17
        /*002a*/ 	.short	(.L_1545 - .L_1544)
.L_1544:
        /*002c*/ 	.word	0x00000000
        /*0030*/ 	.short	0x0000
        /*0032*/ 	.short	0x0000
        /*0034*/ 	.byte	0x00, 0xf0, 0x11, 0x00


	//----- nvinfo : EIATTR_SPARSE_MMA_MASK
	.align		4
.L_1545:
        /*0038*/ 	.byte	0x03, 0x50
        /*003a*/ 	.short	0x0000


	//----- nvinfo : EIATTR_MAXREG_COUNT
	.align		4
        /*003c*/ 	.byte	0x03, 0x1b
        /*003e*/ 	.short	0x00ff


	//----- nvinfo : EIATTR_MERCURY_ISA_VERSION
	.align		4
        /*0040*/ 	.byte	0x03, 0x5f
        /*0042*/ 	.short	0x0101


	//----- nvinfo : EIATTR_EXIT_INSTR_OFFSETS
	.align		4
        /*0044*/ 	.byte	0x04, 0x1c
        /*0046*/ 	.short	(.L_1547 - .L_1546)


	//   ....[0]....
.L_1546:
        /*0048*/ 	.word	0x00000650


	//   ....[1]....
        /*004c*/ 	.word	0x000016a0


	//   ....[2]....
        /*0050*/ 	.word	0x000016f0


	//----- nvinfo : EIATTR_MAX_THREADS
	.align		4
.L_1547:
        /*0054*/ 	.byte	0x04, 0x05
        /*0056*/ 	.short	(.L_1549 - .L_1548)
.L_1548:
        /*0058*/ 	.word	0x00000080
        /*005c*/ 	.word	0x00000001
        /*0060*/ 	.word	0x00000001


	//----- nvinfo : EIATTR_CRS_STACK_SIZE
	.align		4
.L_1549:
        /*0064*/ 	.byte	0x04, 0x1e
        /*0066*/ 	.short	(.L_1551 - .L_1550)
.L_1550:
        /*0068*/ 	.word	0x00000000


	//----- nvinfo : EIATTR_CBANK_PARAM_SIZE
	.align		4
.L_1551:
        /*006c*/ 	.byte	0x03, 0x19
        /*006e*/ 	.short	0x0040


	//----- nvinfo : EIATTR_PARAM_CBANK
	.align		4
        /*0070*/ 	.byte	0x04, 0x0a
        /*0072*/ 	.short	(.L_1553 - .L_1552)
	.align		4
.L_1552:
        /*0074*/ 	.word	index@(.nv.constant0._ZN2at6native29vectorized_elementwise_kernelILi8EZZZNS0_66_GLOBAL__N__a0cfb035_28_ActivationHardswishKernel_cu_9e10b42f_292516hardswish_kernelERNS_14TensorIteratorEENKUlvE_clEvENKUlvE_clEvEUldE_St5arrayIPcLm2EEEEviT0_T1_)
        /*0078*/ 	.short	0x0210
        /*007a*/ 	.short	0x0040


	//----- nvinfo : EIATTR_SW_WAR
	.align		4
.L_1553:
        /*007c*/ 	.byte	0x04, 0x36
        /*007e*/ 	.short	(.L_1555 - .L_1554)
.L_1554:
        /*0080*/ 	.word	0x00000008
.L_1555:


//--------------------- .nv.callgraph             --------------------------
	.section	.nv.callgraph,"",@"SHT_CUDA_CALLGRAPH"
	.align	4
	.sectionentsize	8
	.align		4
        /*0000*/ 	.word	0x00000000
	.align		4
        /*0004*/ 	.word	0xffffffff
	.align		4
        /*0008*/ 	.word	index@(_ZN2at6native18elementwise_kernelILi128ELi4EZNS0_15gpu_kernel_implIZZZNS0_66_GLOBAL__N__a0cfb035_28_ActivationHardswishKernel_cu_9e10b42f_292525hardswish_backward_kernelERNS_14TensorIteratorEENKUlvE_clEvENKUlvE2_clEvEUlN3c108BFloat16ES9_E_EEvRNS_18TensorIteratorBaseERKT_EUliE_EEviT1_)
	.align		4
        /*000c*/ 	.word	index@(__assertfail)
	.align		4
        /*0010*/ 	.word	index@(_ZN2at6native27unrolled_elementwise_kernelIZZZNS0_66_GLOBAL__N__a0cfb035_28_ActivationHardswishKernel_cu_9e10b42f_292525hardswish_backward_kernelERNS_14TensorIteratorEENKUlvE_clEvENKUlvE2_clEvEUlN3c108BFloat16ES8_E_St5arrayIPcLm3EELi4E23TrivialOffsetCalculatorILi2EjESD_ILi1EjENS0_6memory12LoadWithCastILi2EEENSG_13StoreWithCastILi1EEEEEviT_T0_T2_T3_T4_T5_)
	.align		4
        /*0014*/ 	.word	index@(__assertfail)
	.align		4
        /*0018*/ 	.word	index@(_ZN2at6native18elementwise_kernelILi128ELi4EZNS0_15gpu_kernel_implIZZZNS0_66_GLOBAL__N__a0cfb035_28_ActivationHardswishKernel_cu_9e10b42f_292525hardswish_backward_kernelERNS_14TensorIteratorEENKUlvE_clEvENKUlvE1_clEvEUlN3c104HalfES9_E_EEvRNS_18TensorIteratorBaseERKT_EUliE_EEviT1_)
	.align		4
        /*001c*/ 	.word	index@(__assertfail)
	.align		4
        /*0020*/ 	.word	index@(_ZN2at6native27unrolled_elementwise_kernelIZZZNS0_66_GLOBAL__N__a0cfb035_28_ActivationHardswishKernel_cu_9e10b42f_292525hardswish_backward_kernelERNS_14TensorIteratorEENKUlvE_clEvENKUlvE1_clEvEUlN3c104HalfES8_E_St5arrayIPcLm3EELi4E23TrivialOffsetCalculatorILi2EjESD_ILi1EjENS0_6memory12LoadWithCastILi2EEENSG_13StoreWithCastILi1EEEEEviT_T0_T2_T3_T4_T5_)
	.align		4
        /*0024*/ 	.word	index@(__assertfail)
	.align		4
        /*0028*/ 	.word	index@(_ZN2at6native18elementwise_kernelILi128ELi4EZNS0_15gpu_kernel_implIZZZNS0_66_GLOBAL__N__a0cfb035_28_ActivationHardswishKernel_cu_9e10b42f_292525hardswish_backward_kernelERNS_14TensorIteratorEENKUlvE_clEvENKUlvE0_clEvEUlffE_EEvRNS_18TensorIteratorBaseERKT_EUliE_EEviT1_)
	.align		4
        /*002c*/ 	.word	index@(__assertfail)
	.align		4
        /*0030*/ 	.word	index@(_ZN2at6native27unrolled_elementwise_kernelIZZZNS0_66_GLOBAL__N__a0cfb035_28_ActivationHardswishKernel_cu_9e10b42f_292525hardswish_backward_kernelERNS_14TensorIteratorEENKUlvE_clEvENKUlvE0_clEvEUlffE_St5arrayIPcLm3EELi4E23TrivialOffsetCalculatorILi2EjESB_ILi1EjENS0_6memory12LoadWithCastILi2EEENSE_13StoreWithCastILi1EEEEEviT_T0_T2_T3_T4_T5_)
	.align		4
        /*0034*/ 	.word	index@(__assertfail)
	.align		4
        /*0038*/ 	.word	index@(_ZN2at6native18elementwise_kernelILi128ELi4EZNS0_15gpu_kernel_implIZZZNS0_66_GLOBAL__N__a0cfb035_28_ActivationHardswishKernel_cu_9e10b42f_292525hardswish_backward_kernelERNS_14TensorIteratorEENKUlvE_clEvENKUlvE_clEvEUlddE_EEvRNS_18TensorIteratorBaseERKT_EUliE_EEviT1_)
	.align		4
        /*003c*/ 	.word	index@(__assertfail)
	.align		4
        /*0040*/ 	.word	index@(_ZN2at6native27unrolled_elementwise_kernelIZZZNS0_66_GLOBAL__N__a0cfb035_28_ActivationHardswishKernel_cu_9e10b42f_292525hardswish_backward_kernelERNS_14TensorIteratorEENKUlvE_clEvENKUlvE_clEvEUlddE_St5arrayIPcLm3EELi4E23TrivialOffsetCalculatorILi2EjESB_ILi1EjENS0_6memory12LoadWithCastILi2EEENSE_13StoreWithCastILi1EEEEEviT_T0_T2_T3_T4_T5_)
	.align		4
        /*0044*/ 	.word	index@(__assertfail)
	.align		4
        /*0048*/ 	.word	index@(_ZN2at6native18elementwise_kernelILi128ELi4EZNS0_15gpu_kernel_implIZZZNS0_66_GLOBAL__N__a0cfb035_28_ActivationHardswishKernel_cu_9e10b42f_292516hardswish_kernelERNS_14TensorIteratorEENKUlvE_clEvENKUlvE2_clEvEUlN3c108BFloat16EE_EEvRNS_18TensorIteratorBaseERKT_EUliE_EEviT1_)
	.align		4
        /*004c*/ 	.word	index@(__assertfail)
	.align		4
        /*0050*/ 	.word	index@(_ZN2at6native27unrolled_elementwise_kernelIZZZNS0_66_GLOBAL__N__a0cfb035_28_ActivationHardswishKernel_cu_9e10b42f_292516hardswish_kernelERNS_14TensorIteratorEENKUlvE_clEvENKUlvE2_clEvEUlN3c108BFloat16EE_St5arrayIPcLm2EELi4E23TrivialOffsetCalculatorILi1EjESE_NS0_6memory12LoadWithCastILi1EEENSF_13StoreWithCastILi1EEEEEviT_T0_T2_T3_T4_T5_)
	.align		4
        /*0054*/ 	.word	index@(__assertfail)
	.align		4
        /*0058*/ 	.word	index@(_ZN2at6native18elementwise_kernelILi128ELi4EZNS0_15gpu_kernel_implIZZZNS0_66_GLOBAL__N__a0cfb035_28_ActivationHardswishKernel_cu_9e10b42f_292516hardswish_kernelERNS_14TensorIteratorEENKUlvE_clEvENKUlvE1_clEvEUlN3c104HalfEE_EEvRNS_18TensorIteratorBaseERKT_EUliE_EEviT1_)
	.align		4
        /*005c*/ 	.word	index@(__assertfail)
	.align		4
        /*0060*/ 	.word	index@(_ZN2at6native27unrolled_elementwise_kernelIZZZNS0_66_GLOBAL__N__a0cfb035_28_ActivationHardswishKernel_cu_9e10b42f_292516hardswish_kernelERNS_14TensorIteratorEENKUlvE_clEvENKUlvE1_clEvEUlN3c104HalfEE_St5arrayIPcLm2EELi4E23TrivialOffsetCalculatorILi1EjESE_NS0_6memory12LoadWithCastILi1EEENSF_13StoreWithCastILi1EEEEEviT_T0_T2_T3_T4_T5_)
	.align		4
        /*0064*/ 	.word	index@(__assertfail)
	.align		4
        /*0068*/ 	.word	index@(_ZN2at6native18elementwise_kernelILi128ELi4EZNS0_15gpu_kernel_implIZZZNS0_66_GLOBAL__N__a0cfb035_28_ActivationHardswishKernel_cu_9e10b42f_292516hardswish_kernelERNS_14TensorIteratorEENKUlvE_clEvENKUlvE0_clEvEUlfE_EEvRNS_18TensorIteratorBaseERKT_EUliE_EEviT1_)
	.align		4
        /*006c*/ 	.word	index@(__assertfail)
	.align		4
        /*0070*/ 	.word	index@(_ZN2at6native27unrolled_elementwise_kernelIZZZNS0_66_GLOBAL__N__a0cfb035_28_ActivationHardswishKernel_cu_9e10b42f_292516hardswish_kernelERNS_14TensorIteratorEENKUlvE_clEvENKUlvE0_clEvEUlfE_St5arrayIPcLm2EELi4E23TrivialOffsetCalculatorILi1EjESC_NS0_6memory12LoadWithCastILi1EEENSD_13StoreWithCastILi1EEEEEviT_T0_T2_T3_T4_T5_)
	.align		4
        /*0074*/ 	.word	index@(__assertfail)
	.align		4
        /*0078*/ 	.word	index@(_ZN2at6native18elementwise_kernelILi128ELi4EZNS0_15gpu_kernel_implIZZZNS0_66_GLOBAL__N__a0cfb035_28_ActivationHardswishKernel_cu_9e10b42f_292516hardswish_kernelERNS_14TensorIteratorEENKUlvE_clEvENKUlvE_clEvEUldE_EEvRNS_18TensorIteratorBaseERKT_EUliE_EEviT1_)
	.align		4
        /*007c*/ 	.word	index@(__assertfail)
	.align		4
        /*0080*/ 	.word	index@(_ZN2at6native27unrolled_elementwise_kernelIZZZNS0_66_GLOBAL__N__a0cfb035_28_ActivationHardswishKernel_cu_9e10b42f_292516hardswish_kernelERNS_14TensorIteratorEENKUlvE_clEvENKUlvE_clEvEUldE_St5arrayIPcLm2EELi4E23TrivialOffsetCalculatorILi1EjESC_NS0_6memory12LoadWithCastILi1EEENSD_13StoreWithCastILi1EEEEEviT_T0_T2_T3_T4_T5_)
	.align		4
        /*0084*/ 	.word	index@(__assertfail)
	.align		4
        /*0088*/ 	.word	0x00000000
	.align		4
        /*008c*/ 	.word	0xfffffffe
	.align		4
        /*0090*/ 	.word	0x00000000
	.align		4
        /*0094*/ 	.word	0xfffffffd
	.align		4
        /*0098*/ 	.word	0x00000000
	.align		4
        /*009c*/ 	.word	0xfffffffc


//--------------------- .nv.constant4             --------------------------
	.section	.nv.constant4,"a",@progbits
	.align	8
	.align		8
.nv.constant4:
        /*0000*/ 	.dword	__assertfail
	.align		8
        /*0008*/ 	.dword	__unnamed_1
	.align		8
        /*0010*/ 	.dword	__unnamed_2
	.align		8
        /*0018*/ 	.dword	__unnamed_3
	.align		8
        /*0020*/ 	.dword	__unnamed_4
	.align		8
        /*0028*/ 	.dword	__unnamed_5
	.align		8
        /*0030*/ 	.dword	__unnamed_6
	.align		8
        /*0038*/ 	.dword	__unnamed_7
	.align		8
        /*0040*/ 	.dword	__unnamed_8
	.align		8
        /*0048*/ 	.dword	_ZN64_INTERNAL_a0cfb035_28_ActivationHardswishKernel_cu_9e10b42f_29254cuda3std3__466_GLOBAL__N__a0cfb035_28_ActivationHardswishKernel_cu_9e10b42f_29256ignoreE
	.align		8
        /*0050*/ 	.dword	_ZN64_INTERNAL_a0cfb035_28_ActivationHardswishKernel_cu_9e10b42f_29254cuda3std3__45__cpo5beginE
	.align		8
        /*0058*/ 	.dword	_ZN64_INTERNAL_a0cfb035_28_ActivationHardswishKernel_cu_9e10b42f_29254cuda3std3__45__cpo3endE
	.align		8
        /*0060*/ 	.dword	_ZN64_INTERNAL_a0cfb035_28_ActivationHardswishKernel_cu_9e10b42f_29254cuda3std3__45__cpo6cbeginE
	.align		8
        /*0068*/ 	.dword	_ZN64_INTERNAL_a0cfb035_28_ActivationHardswishKernel_cu_9e10b42f_29254cuda3std3__45__cpo4cendE
	.align		8
        /*0070*/ 	.dword	_ZN64_INTERNAL_a0cfb035_28_ActivationHardswishKernel_cu_9e10b42f_29254cuda3std3__45__cpo6rbeginE
	.align		8
        /*0078*/ 	.dword	_ZN64_INTERNAL_a0cfb035_28_ActivationHardswishKernel_cu_9e10b42f_29254cuda3std3__45__cpo4rendE
	.align		8
        /*0080*/ 	.dword	_ZN64_INTERNAL_a0cfb035_28_ActivationHardswishKernel_cu_9e10b42f_29254cuda3std3__45__cpo7crbeginE
	.align		8
        /*0088*/ 	.dword	_ZN64_INTERNAL_a0cfb035_28_ActivationHardswishKernel_cu_9e10b42f_29254cuda3std3__45__cpo5crendE
	.align		8
        /*0090*/ 	.dword	_ZN64_INTERNAL_a0cfb035_28_ActivationHardswishKernel_cu_9e10b42f_29254cuda3std3__419piecewise_constructE
	.align		8
        /*0098*/ 	.dword	_ZN64_INTERNAL_a0cfb035_28_ActivationHardswishKernel_cu_9e10b42f_29254cuda3std3__48in_placeE
	.align		8
        /*00a0*/ 	.dword	_ZN64_INTERNAL_a0cfb035_28_ActivationHardswishKernel_cu_9e10b42f_29254cuda3std3__420unreachable_sentinelE
	.align		8
        /*00a8*/ 	.dword	_ZN64_INTERNAL_a0cfb035_28_ActivationHardswishKernel_cu_9e10b42f_29254cuda3std6ranges3__45__cpo4swapE
	.align		8
        /*00b0*/ 	.dword	_ZN64_INTERNAL_a0cfb035_28_ActivationHardswishKernel_cu_9e10b42f_29254cuda3std6ranges3__45__cpo9iter_moveE
	.align		8
        /*00b8*/ 	.dword	_ZN64_INTERNAL_a0cfb035_28_ActivationHardswishKernel_cu_9e10b42f_29254cuda3std6ranges3__45__cpo5beginE
	.align		8
        /*00c0*/ 	.dword	_ZN64_INTERNAL_a0cfb035_28_ActivationHardswishKernel_cu_9e10b42f_29254cuda3std6ranges3__45__cpo3endE
	.align		8
        /*00c8*/ 	.dword	_ZN64_INTERNAL_a0cfb035_28_ActivationHardswishKernel_cu_9e10b42f_29254cuda3std6ranges3__45__cpo6cbeginE
	.align		8
        /*00d0*/ 	.dword	_ZN64_INTERNAL_a0cfb035_28_ActivationHardswishKernel_cu_9e10b42f_29254cuda3std6ranges3__45__cpo4cendE
	.align		8
        /*00d8*/ 	.dword	_ZN64_INTERNAL_a0cfb035_28_ActivationHardswishKernel_cu_9e10b42f_29254cuda3std6ranges3__45__cpo7advanceE
	.align		8
        /*00e0*/ 	.dword	_ZN64_INTERNAL_a0cfb035_28_ActivationHardswishKernel_cu_9e10b42f_29254cuda3std6ranges3__45__cpo9iter_swapE
	.align		8
        /*00e8*/ 	.dword	_ZN64_INTERNAL_a0cfb035_28_ActivationHardswishKernel_cu_9e10b42f_29254cuda3std6ranges3__45__cpo4nextE
	.align		8
        /*00f0*/ 	.dword	_ZN64_INTERNAL_a0cfb035_28_ActivationHardswishKernel_cu_9e10b42f_29254cuda3std6ranges3__45__cpo4prevE
	.align		8
        /*00f8*/ 	.dword	_ZN64_INTERNAL_a0cfb035_28_ActivationHardswishKernel_cu_9e10b42f_29254cuda3std6ranges3__45__cpo4dataE
	.align		8
        /*0100*/ 	.dword	_ZN64_INTERNAL_a0cfb035_28_ActivationHardswishKernel_cu_9e10b42f_29254cuda3std6ranges3__45__cpo5cdataE
	.align		8
        /*0108*/ 	.dword	_ZN64_INTERNAL_a0cfb035_28_ActivationHardswishKernel_cu_9e10b42f_29254cuda3std6ranges3__45__cpo4sizeE
	.align		8
        /*0110*/ 	.dword	_ZN64_INTERNAL_a0cfb035_28_ActivationHardswishKernel_cu_9e10b42f_29254cuda3std6ranges3__45__cpo5ssizeE
	.align		8
        /*0118*/ 	.dword	_ZN64_INTERNAL_a0cfb035_28_ActivationHardswishKernel_cu_9e10b42f_29254cuda3std6ranges3__45__cpo8distanceE
	.align		8
        /*0120*/ 	.dword	_ZN64_INTERNAL_a0cfb035_28_ActivationHardswishKernel_cu_9e10b42f_29256thrust23THRUST_300001_SM_900_NS6system6detail10sequential3seqE
	.align		8
        /*0128*/ 	.dword	$str$6
	.align		8
        /*0130*/ 	.dword	$str$7


//--------------------- .text._ZN2at6native18elementwise_kernelILi128ELi4EZNS0_15gpu_kernel_implIZZZNS0_66_GLOBAL__N__a0cfb035_28_ActivationHardswishKernel_cu_9e10b42f_292525hardswish_backward_kernelERNS_14TensorIteratorEENKUlvE_clEvENKUlvE2_clEvEUlN3c108BFloat16ES9_E_EEvRNS_18TensorIteratorBaseERKT_EUliE_EEviT1_ --------------------------
	.section	.text._ZN2at6native18elementwise_kernelILi128ELi4EZNS0_15gpu_kernel_implIZZZNS0_66_GLOBAL__N__a0cfb035_28_ActivationHardswishKernel_cu_9e10b42f_292525hardswish_backward_kernelERNS_14TensorIteratorEENKUlvE_clEvENKUlvE2_clEvEUlN3c108BFloat16ES9_E_EEvRNS_18TensorIteratorBaseERKT_EUliE_EEviT1_,"ax",@progbits
	.align	128
        .global         _ZN2at6native18elementwise_kernelILi128ELi4EZNS0_15gpu_kernel_implIZZZNS0_66_GLOBAL__N__a0cfb035_28_ActivationHardswishKernel_cu_9e10b42f_292525hardswish_backward_kernelERNS_14TensorIteratorEENKUlvE_clEvENKUlvE2_clEvEUlN3c108BFloat16ES9_E_EEvRNS_18TensorIteratorBaseERKT_EUliE_EEviT1_
        .type           _ZN2at6native18elementwise_kernelILi128ELi4EZNS0_15gpu_kernel_implIZZZNS0_66_GLOBAL__N__a0cfb035_28_ActivationHardswishKernel_cu_9e10b42f_292525hardswish_backward_kernelERNS_14TensorIteratorEENKUlvE_clEvENKUlvE2_clEvEUlN3c108BFloat16ES9_E_EEvRNS_18TensorIteratorBaseERKT_EUliE_EEviT1_,@function
        .size           _ZN2at6native18elementwise_kernelILi128ELi4EZNS0_15gpu_kernel_implIZZZNS0_66_GLOBAL__N__a0cfb035_28_ActivationHardswishKernel_cu_9e10b42f_292525hardswish_backward_kernelERNS_14TensorIteratorEENKUlvE_clEvENKUlvE2_clEvEUlN3c108BFloat16ES9_E_EEvRNS_18TensorIteratorBaseERKT_EUliE_EEviT1_,(.L_x_6604 - _ZN2at6native18elementwise_kernelILi128ELi4EZNS0_15gpu_kernel_implIZZZNS0_66_GLOBAL__N__a0cfb035_28_ActivationHardswishKernel_cu_9e10b42f_292525hardswish_backward_kernelERNS_14TensorIteratorEENKUlvE_clEvENKUlvE2_clEvEUlN3c108BFloat16ES9_E_EEvRNS_18TensorIteratorBaseERKT_EUliE_EEviT1_)
        .other          _ZN2at6native18elementwise_kernelILi128ELi4EZNS0_15gpu_kernel_implIZZZNS0_66_GLOBAL__N__a0cfb035_28_ActivationHardswishKernel_cu_9e10b42f_292525hardswish_backward_kernelERNS_14TensorIteratorEENKUlvE_clEvENKUlvE2_clEvEUlN3c108BFloat16ES9_E_EEvRNS_18TensorIteratorBaseERKT_EUliE_EEviT1_,@"STO_CUDA_ENTRY STV_DEFAULT"
_ZN2at6native18elementwise_kernelILi128ELi4EZNS0_15gpu_kernel_implIZZZNS0_66_GLOBAL__N__a0cfb035_28_ActivationHardswishKernel_cu_9e10b42f_292525hardswish_backward_kernelERNS_14TensorIteratorEENKUlvE_clEvENKUlvE2_clEvEUlN3c108BFloat16ES9_E_EEvRNS_18TensorIteratorBaseERKT_EUliE_EEviT1_:
.text._ZN2at6native18elementwise_kernelILi128ELi4EZNS0_15gpu_kernel_implIZZZNS0_66_GLOBAL__N__a0cfb035_28_ActivationHardswishKernel_cu_9e10b42f_292525hardswish_backward_kernelERNS_14TensorIteratorEENKUlvE_clEvENKUlvE2_clEvEUlN3c108BFloat16ES9_E_EEvRNS_18TensorIteratorBaseERKT_EUliE_EEviT1_:
[----:B------:R-:W0:Y:S01]  /*0000*/  LDC R1, c[0x0][0x28] ;  /* 0x00000a00ff017b82 */ /* 0x000e220000000800 */
[----:B------:R-:W1:Y:S01]  /*0010*/  S2R R18, SR_CTAID.X ;  /* 0x0000000000127919 */ /* 0x000e620000002500 */
[----:B------:R-:W-:Y:S01]  /*0020*/  ULDC UR4, c[0x0][0x210] ;  /* 0x0000840000047ab9 */ /* 0x000fe20000000800 */
[----:B------:R-:W-:Y:S01]  /*0030*/  ULDC.64 UR36, c[0x0][0x208] ;  /* 0x0000820000247ab9 */ /* 0x000fe20000000a00 */
[----:B------:R-:W-:Y:S01]  /*0040*/  BSSY B6, `(.L_x_0) ;  /* 0x0000477000067945 */ /* 0x000fe20003800000 */
[----:B------:R-:W1:Y:S02]  /*0050*/  S2R R23, SR_TID.X ;  /* 0x0000000000177919 */ /* 0x000e640000002100 */
[----:B-1----:R-:W-:-:S05]  /*0060*/  IMAD R19, R18, 0x200, R23 ;  /* 0x0000020012137824 */ /* 0x002fca00078e0217 */
[----:B------:R-:W-:-:S13]  /*0070*/  ISETP.GE.AND P0, PT, R19, UR4, PT ;  /* 0x0000000413007c0c */ /* 0x000fda000bf06270 */
[----:B0-----:R-:W-:Y:S05]  /*0080*/  @P0 BRA `(.L_x_1) ;  /* 0x0000004400c80947 */ /* 0x001fea0003800000 */
[----:B------:R-:W0:Y:S01]  /*0090*/  LDC R6, c[0x0][0x218] ;  /* 0x00008600ff067b82 */ /* 0x000e220000000800 */
[----:B------:R-:W-:Y:S02]  /*00a0*/  IMAD.MOV.U32 R22, RZ, RZ, RZ ;  /* 0x000000ffff167224 */ /* 0x000fe400078e00ff */
[----:B------:R-:W-:Y:S02]  /*00b0*/  IMAD.MOV.U32 R0, RZ, RZ, RZ ;  /* 0x000000ffff007224 */ /* 0x000fe400078e00ff */
[----:B------:R-:W-:Y:S01]  /*00c0*/  IMAD.MOV.U32 R16, RZ, RZ, RZ ;  /* 0x000000ffff107224 */ /* 0x000fe200078e00ff */
[----:B0-----:R-:W-:-:S13]  /*00d0*/  ISETP.NE.AND P0, PT, R6, RZ, PT ;  /* 0x000000ff0600720c */ /* 0x001fda0003f05270 */
[----:B------:R-:W-:Y:S05]  /*00e0*/  @!P0 BRA `(.L_x_2) ;  /* 0x0000001400788947 */ /* 0x000fea0003800000 */
[----:B------:R-:W-:Y:S01]  /*00f0*/  IMAD.MOV.U32 R2, RZ, RZ, RZ ;  /* 0x000000ffff027224 */ /* 0x000fe200078e00ff */
[----:B------:R-:W-:Y:S01]  /*0100*/  ULDC.64 UR4, c[0x0][0x220] ;  /* 0x0000880000047ab9 */ /* 0x000fe20000000a00 */
[----:B------:R-:W-:Y:S01]  /*0110*/  IMAD.MOV.U32 R3, RZ, RZ, R19 ;  /* 0x000000ffff037224 */ /* 0x000fe200078e0013 */
[----:B------:R-:W-:Y:S01]  /*0120*/  ISETP.NE.AND P0, PT, R6, 0x1, PT ;  /* 0x000000010600780c */ /* 0x000fe20003f05270 */
[----:B------:R-:W-:Y:S01]  /*0130*/  ULDC UR6, c[0x0][0x350] ;  /* 0x0000d40000067ab9 */ /* 0x000fe20000000800 */
[----:B------:R-:W-:Y:S01]  /*0140*/  IMAD.HI.U32 R4, R19, UR4, R2 ;  /* 0x0000000413047c27 */ /* 0x000fe2000f8e0002 */
[----:B------:R-:W-:-:S04]  /*0150*/  ULDC UR4, c[0x0][0x21c] ;  /* 0x0000870000047ab9 */ /* 0x000fc80000000800 */
[----:B------:R-:W-:-:S05]  /*0160*/  SHF.R.U32.HI R5, RZ, UR5, R4 ;  /* 0x00000005ff057c19 */ /* 0x000fca0008011604 */
[----:B------:R-:W-:-:S04]  /*0170*/  IMAD.MOV R0, RZ, RZ, -R5 ;  /* 0x000000ffff007224 */ /* 0x000fc800078e0a05 */
[----:B------:R-:W-:Y:S01]  /*0180*/  IMAD R19, R0, UR4, R19 ;  /* 0x0000000400137c24 */ /* 0x000fe2000f8e0213 */
[----:B------:R-:W-:-:S03]  /*0190*/  ULDC.64 UR4, c[0x0][0x348] ;  /* 0x0000d20000047ab9 */ /* 0x000fc60000000a00 */
[C---:B------:R-:W-:Y:S02]  /*01a0*/  IMAD R16, R19.reuse, UR4, RZ ;  /* 0x0000000413107c24 */ /* 0x040fe4000f8e02ff */
[C---:B------:R-:W-:Y:S02]  /*01b0*/  IMAD R0, R19.reuse, UR5, RZ ;  /* 0x0000000513007c24 */ /* 0x040fe4000f8e02ff */
[----:B------:R-:W-:Y:S01]  /*01c0*/  IMAD R22, R19, UR6, RZ ;  /* 0x0000000613167c24 */ /* 0x000fe2000f8e02ff */
[----:B------:R-:W-:Y:S06]  /*01d0*/  @!P0 BRA `(.L_x_2) ;  /* 0x00000014003c8947 */ /* 0x000fec0003800000 */
[----:B------:R-:W-:Y:S01]  /*01e0*/  IMAD.MOV.U32 R4, RZ, RZ, RZ ;  /* 0x000000ffff047224 */ /* 0x000fe200078e00ff */
[----:B------:R-:W-:Y:S01]  /*01f0*/  ULDC.64 UR8, c[0x0][0x228] ;  /* 0x00008a0000087ab9 */ /* 0x000fe20000000a00 */
[----:B------:R-:W-:Y:S01]  /*0200*/  ULDC UR4, c[0x0][0x230] ;  /* 0x00008c0000047ab9 */ /* 0x000fe20000000800 */
[----:B------:R-:W-:Y:S01]  /*0210*/  ISETP.NE.AND P0, PT, R6, 0x2, PT ;  /* 0x000000020600780c */ /* 0x000fe20003f05270 */
[----:B------:R-:W-:-:S05]  /*0220*/  IMAD.HI.U32 R2, R5, UR9, R4 ;  /* 0x0000000905027c27 */ /* 0x000fca000f8e0004 */
[----:B------:R-:W-:Y:S01]  /*0230*/  SHF.R.U32.HI R3, RZ, UR4, R2 ;  /* 0x00000004ff037c19 */ /* 0x000fe20008011602 */
[----:B------:R-:W-:-:S04]  /*0240*/  ULDC UR4, c[0x0][0x354] ;  /* 0x0000d50000047ab9 */ /* 0x000fc80000000800 */
[----:B------:R-:W-:-:S04]  /*0250*/  IMAD.MOV R4, RZ, RZ, -R3 ;  /* 0x000000ffff047224 */ /* 0x000fc800078e0a03 */
[----:B------:R-:W-:Y:S01]  /*0260*/  IMAD R5, R4, UR8, R5 ;  /* 0x0000000804057c24 */ /* 0x000fe2000f8e0205 */
[----:B------:R-:W-:-:S03]  /*0270*/  ULDC.64 UR8, c[0x0][0x358] ;  /* 0x0000d60000087ab9 */ /* 0x000fc60000000a00 */
[C---:B------:R-:W-:Y:S02]  /*0280*/  IMAD R22, R5.reuse, UR9, RZ ;  /* 0x0000000905167c24 */ /* 0x040fe4000f8e02ff */
[C---:B------:R-:W-:Y:S02]  /*0290*/  IMAD R16, R5.reuse, UR4, R16 ;  /* 0x0000000405107c24 */ /* 0x040fe4000f8e0210 */
[----:B------:R-:W-:Y:S02]  /*02a0*/  IMAD R0, R5, UR8, R0 ;  /* 0x0000000805007c24 */ /* 0x000fe4000f8e0200 */
[----:B------:R-:W-:Y:S01]  /*02b0*/  IMAD R22, R19, UR6, R22 ;  /* 0x0000000613167c24 */ /* 0x000fe2000f8e0216 */
[----:B------:R-:W-:Y:S06]  /*02c0*/  @!P0 BRA `(.L_x_2) ;  /* 0x0000001400008947 */ /* 0x000fec0003800000 */
[----:B------:R-:W-:Y:S01]  /*02d0*/  IMAD.MOV.U32 R2, RZ, RZ, RZ ;  /* 0x000000ffff027224 */ /* 0x000fe200078e00ff */
[----:B------:R-:W-:Y:S01]  /*02e0*/  ULDC.64 UR4, c[0x0][0x238] ;  /* 0x00008e0000047ab9 */ /* 0x000fe20000000a00 */
        /* <DEDUP_REMOVED lines=8> */
[C---:B------:R-:W-:Y:S02]  /*0370*/  IMAD R16, R3.reuse, UR4, R16 ;  /* 0x0000000403107c24 */ /* 0x040fe4000f8e0210 */
[C---:B------:R-:W-:Y:S02]  /*0380*/  IMAD R0, R3.reuse, UR5, R0 ;  /* 0x0000000503007c24 */ /* 0x040fe4000f8e0200 */
[----:B------:R-:W-:Y:S01]  /*0390*/  IMAD R22, R3, UR6, R22 ;  /* 0x0000000603167c24 */ /* 0x000fe2000f8e0216 */
        /* <DEDUP_REMOVED lines=297> */
[----:B------:R-:W-:Y:S02]  /*1630*/  ULDC UR6, c[0x0][0x470] ;  /* 0x00011c0000067ab9 */ /* 0x000fe40000000800 */
        /* <DEDUP_REMOVED lines=8> */
[----:B------:R-:W-:-:S07]  /*16c0*/  IMAD R22, R3, UR6, R22 ;  /* 0x0000000603167c24 */ /* 0x000fce000f8e0216 */
.L_x_2:
[----:B------:R-:W0:Y:S01]  /*16d0*/  LDC.U8 R5, c[0x0][0x4a9] ;  /* 0x00012a40ff057b82 */ /* 0x000e220000000000 */
[----:B------:R-:W-:Y:S01]  /*16e0*/  ULDC.64 UR4, c[0x0][0x478] ;  /* 0x00011e0000047ab9 */ /* 0x000fe20000000a00 */
[----:B------:R-:W-:Y:S01]  /*16f0*/  ULDC.64 UR6, c[0x0][0x480] ;  /* 0x0001200000067ab9 */ /* 0x000fe20000000a00 */
[----:B------:R-:W-:Y:S02]  /*1700*/  IADD3 R16, P1, R16, UR4, RZ ;  /* 0x0000000410107c10 */ /* 0x000fe4000ff3e0ff */
[----:B------:R-:W-:-:S03]  /*1710*/  IADD3 R2, P2, R0, UR6, RZ ;  /* 0x0000000600027c10 */ /* 0x000fc6000ff5e0ff */
[----:B------:R-:W-:Y:S02]  /*1720*/  IMAD.X R17, RZ, RZ, UR5, P1 ;  /* 0x00000005ff117e24 */ /* 0x000fe400088e06ff */
[----:B------:R-:W-:Y:S01]  /*1730*/  IMAD.X R3, RZ, RZ, UR7, P2 ;  /* 0x00000007ff037e24 */ /* 0x000fe200090e06ff */
[----:B0-----:R-:W-:-:S04]  /*1740*/  PRMT R4, R5, 0x9910, RZ ;  /* 0x0000991005047816 */ /* 0x001fc800000000ff */
[----:B------:R-:W-:-:S13]  /*1750*/  ISETP.GT.AND P0, PT, R4, 0x9, PT ;  /* 0x000000090400780c */ /* 0x000fda0003f04270 */
[----:B------:R-:W-:Y:S05]  /*1760*/  @P0 BRA `(.L_x_3) ;  /* 0x0000000400300947 */ /* 0x000fea0003800000 */
[----:B------:R-:W-:-:S13]  /*1770*/  ISETP.GT.AND P0, PT, R4, 0x4, PT ;  /* 0x000000040400780c */ /* 0x000fda0003f04270 */
[----:B------:R-:W-:Y:S05]  /*1780*/  @P0 BRA `(.L_x_4) ;  /* 0x0000000000940947 */ /* 0x000fea0003800000 */
[----:B------:R-:W-:-:S13]  /*1790*/  ISETP.GT.AND P0, PT, R4, 0x1, PT ;  /* 0x000000010400780c */ /* 0x000fda0003f04270 */
[----:B------:R-:W-:Y:S05]  /*17a0*/  @P0 BRA `(.L_x_5) ;  /* 0x0000000000380947 */ /* 0x000fea0003800000 */
[----:B------:R-:W-:-:S13]  /*17b0*/  ISETP.NE.AND P0, PT, R5, RZ, PT ;  /* 0x000000ff0500720c */ /* 0x000fda0003f05270 */
[----:B------:R-:W-:Y:S05]  /*17c0*/  @!P0 BRA `(.L_x_6) ;  /* 0x00000000001c8947 */ /* 0x000fea0003800000 */
[----:B------:R-:W-:-:S13]  /*17d0*/  ISETP.NE.AND P0, PT, R4, 0x1, PT ;  /* 0x000000010400780c */ /* 0x000fda0003f05270 */
[----:B------:R-:W-:Y:S05]  /*17e0*/  @P0 BRA `(.L_x_7) ;  /* 0x0000000c00840947 */ /* 0x000fea0003800000 */
[----:B------:R-:W2:Y:S02]  /*17f0*/  LDG.E.S8 R2, desc[UR36][R2.64] ;  /* 0x0000002402027981 */ /* 0x000ea4000c1e1300 */
[----:B--2---:R-:W0:Y:S02]  /*1800*/  I2F.S16 R0, R2 ;  /* 0x0000000200007306 */ /* 0x004e240000101400 */
[----:B0-----:R-:W-:-:S04]  /*1810*/  F2FP.BF16.F32.PACK_AB R0, RZ, R0 ;  /* 0x00000000ff00723e */ /* 0x001fc800000010ff */
[----:B------:R-:W-:Y:S01]  /*1820*/  PRMT R19, R0, 0x7610, R19 ;  /* 0x0000761000137816 */ /* 0x000fe20000000013 */
[----:B------:R-:W-:Y:S06]  /*1830*/  BRA `(.L_x_8) ;  /* 0x0000000c00dc7947 */ /* 0x000fec0003800000 */
.L_x_6:
[----:B------:R-:W2:Y:S02]  /*1840*/  LDG.E.U8 R2, desc[UR36][R2.64] ;  /* 0x0000002402027981 */ /* 0x000ea4000c1e1100 */
[----:B--2---:R-:W-:-:S04]  /*1850*/  I2FP.F32.U32 R0, R2 ;  /* 0x0000000200007245 */ /* 0x004fc80000201000 */
[----:B------:R-:W-:-:S04]  /*1860*/  F2FP.BF16.F32.PACK_AB R0, RZ, R0 ;  /* 0x00000000ff00723e */ /* 0x000fc800000010ff */
[----:B------:R-:W-:Y:S01]  /*1870*/  PRMT R19, R0, 0x7610, R19 ;  /* 0x0000761000137816 */ /* 0x000fe20000000013 */
[----:B------:R-:W-:Y:S06]  /*1880*/  BRA `(.L_x_8) ;  /* 0x0000000c00c87947 */ /* 0x000fec0003800000 */
.L_x_5:
[----:B------:R-:W-:-:S13]  /*1890*/  ISETP.NE.AND P0, PT, R4, 0x2, PT ;  /* 0x000000020400780c */ /* 0x000fda0003f05270 */
[----:B------:R-:W-:Y:S05]  /*18a0*/  @!P0 BRA `(.L_x_9) ;  /* 0x0000000000388947 */ /* 0x000fea0003800000 */
[----:B------:R-:W-:-:S13]  /*18b0*/  ISETP.NE.AND P0, PT, R4, 0x3, PT ;  /* 0x000000030400780c */ /* 0x000fda0003f05270 */
[----:B------:R-:W-:Y:S05]  /*18c0*/  @!P0 BRA `(.L_x_10) ;  /* 0x00000000001c8947 */ /* 0x000fea0003800000 */
[----:B------:R-:W-:-:S13]  /*18d0*/  ISETP.NE.AND P0, PT, R4, 0x4, PT ;  /* 0x000000040400780c */ /* 0x000fda0003f05270 */
[----:B------:R-:W-:Y:S05]  /*18e0*/  @P0 BRA `(.L_x_7) ;  /* 0x0000000c00440947 */ /* 0x000fea0003800000 */
[----:B------:R-:W2:Y:S02]  /*18f0*/  LDG.E.64 R2, desc[UR36][R2.64] ;  /* 0x0000002402027981 */ /* 0x000ea4000c1e1b00 */
[----:B--2---:R-:W0:Y:S02]  /*1900*/  I2F.S64 R0, R2 ;  /* 0x0000000200007312 */ /* 0x004e240000301400 */
[----:B0-----:R-:W-:-:S04]  /*1910*/  F2FP.BF16.F32.PACK_AB R0, RZ, R0 ;  /* 0x00000000ff00723e */ /* 0x001fc800000010ff */
[----:B------:R-:W-:Y:S01]  /*1920*/  PRMT R19, R0, 0x7610, R19 ;  /* 0x0000761000137816 */ /* 0x000fe20000000013 */
[----:B------:R-:W-:Y:S06]  /*1930*/  BRA `(.L_x_8) ;  /* 0x0000000c009c7947 */ /* 0x000fec0003800000 */
.L_x_10:
[----:B------:R-:W2:Y:S02]  /*1940*/  LDG.E R2, desc[UR36][R2.64] ;  /* 0x0000002402027981 */ /* 0x000ea4000c1e1900 */
[----:B--2---:R-:W-:-:S04]  /*1950*/  I2FP.F32.S32 R0, R2 ;  /* 0x0000000200007245 */ /* 0x004fc80000201400 */
[----:B------:R-:W-:-:S04]  /*1960*/  F2FP.BF16.F32.PACK_AB R0, RZ, R0 ;  /* 0x00000000ff00723e */ /* 0x000fc800000010ff */
[----:B------:R-:W-:Y:S01]  /*1970*/  PRMT R19, R0, 0x7610, R19 ;  /* 0x0000761000137816 */ /* 0x000fe20000000013 */
[----:B------:R-:W-:Y:S06]  /*1980*/  BRA `(.L_x_8) ;  /* 0x0000000c00887947 */ /* 0x000fec0003800000 */
.L_x_9:
[----:B------:R-:W2:Y:S02]  /*1990*/  LDG.E.U16 R2, desc[UR36][R2.64] ;  /* 0x0000002402027981 */ /* 0x000ea4000c1e1500 */
[----:B--2---:R-:W0:Y:S02]  /*19a0*/  I2F.S16 R0, R2 ;  /* 0x0000000200007306 */ /* 0x004e240000101400 */
[----:B0-----:R-:W-:-:S04]  /*19b0*/  F2FP.BF16.F32.PACK_AB R0, RZ, R0 ;  /* 0x00000000ff00723e */ /* 0x001fc800000010ff */
[----:B------:R-:W-:Y:S01]  /*19c0*/  PRMT R19, R0, 0x7610, R19 ;  /* 0x0000761000137816 */ /* 0x000fe20000000013 */
[----:B------:R-:W-:Y:S06]  /*19d0*/  BRA `(.L_x_8) ;  /* 0x0000000c00747947 */ /* 0x000fec0003800000 */
.L_x_4:
[----:B------:R-:W-:-:S13]  /*19e0*/  ISETP.GT.AND P0, PT, R4, 0x6, PT ;  /* 0x000000060400780c */ /* 0x000fda0003f04270 */
[----:B------:R-:W-:Y:S05]  /*19f0*/  @P0 BRA `(.L_x_11) ;  /* 0x0000000000300947 */ /* 0x000fea0003800000 */
[----:B------:R-:W-:-:S13]  /*1a00*/  ISETP.NE.AND P0, PT, R4, 0x5, PT ;  /* 0x000000050400780c */ /* 0x000fda0003f05270 */
[----:B------:R-:W-:Y:S05]  /*1a10*/  @!P0 BRA `(.L_x_12) ;  /* 0x0000000000148947 */ /* 0x000fea0003800000 */
[----:B------:R-:W-:-:S13]  /*1a20*/  ISETP.NE.AND P0, PT, R4, 0x6, PT ;  /* 0x000000060400780c */ /* 0x000fda0003f05270 */
[----:B------:R-:W-:Y:S05]  /*1a30*/  @P0 BRA `(.L_x_7) ;  /* 0x0000000800f00947 */ /* 0x000fea0003800000 */
[----:B------:R-:W2:Y:S02]  /*1a40*/  LDG.E R2, desc[UR36][R2.64] ;  /* 0x0000002402027981 */ /* 0x000ea4000c1e1900 */
[----:B--2---:R-:W-:Y:S01]  /*1a50*/  F2FP.BF16.F32.PACK_AB R19, RZ, R2 ;  /* 0x00000002ff13723e */ /* 0x004fe200000010ff */
[----:B------:R-:W-:Y:S06]  /*1a60*/  BRA `(.L_x_8) ;  /* 0x0000000c00507947 */ /* 0x000fec0003800000 */
.L_x_12:
[----:B------:R-:W2:Y:S02]  /*1a70*/  LDG.E.U16 R0, desc[UR36][R2.64] ;  /* 0x0000002402007981 */ /* 0x000ea4000c1e1500 */
[----:B--2---:R-:W-:-:S05]  /*1a80*/  HADD2.F32 R0, -RZ, R0.H0_H0 ;  /* 0x20000000ff007230 */ /* 0x004fca0000004100 */
[----:B------:R-:W-:-:S04]  /*1a90*/  F2FP.BF16.F32.PACK_AB R0, RZ, R0 ;  /* 0x00000000ff00723e */ /* 0x000fc800000010ff */
[----:B------:R-:W-:Y:S01]  /*1aa0*/  PRMT R19, R0, 0x7610, R19 ;  /* 0x0000761000137816 */ /* 0x000fe20000000013 */
[----:B------:R-:W-:Y:S06]  /*1ab0*/  BRA `(.L_x_8) ;  /* 0x0000000c003c7947 */ /* 0x000fec0003800000 */
.L_x_11:
[----:B------:R-:W-:-:S13]  /*1ac0*/  ISETP.NE.AND P0, PT, R4, 0x7, PT ;  /* 0x000000070400780c */ /* 0x000fda0003f05270 */
[----:B------:R-:W-:Y:S05]  /*1ad0*/  @!P0 BRA `(.L_x_13) ;  /* 0x0000000000308947 */ /* 0x000fea0003800000 */
[----:B------:R-:W-:-:S13]  /*1ae0*/  ISETP.NE.AND P0, PT, R4, 0x8, PT ;  /* 0x000000080400780c */ /* 0x000fda0003f05270 */
[----:B------:R-:W-:Y:S05]  /*1af0*/  @!P0 BRA `(.L_x_14) ;  /* 0x0000000000148947 */ /* 0x000fea0003800000 */
[----:B------:R-:W-:-:S13]  /*1b00*/  ISETP.NE.AND P0, PT, R4, 0x9, PT ;  /* 0x000000090400780c */ /* 0x000fda0003f05270 */
[----:B------:R-:W-:Y:S05]  /*1b10*/  @P0 BRA `(.L_x_7) ;  /* 0x0000000800b80947 */ /* 0x000fea0003800000 */
[----:B------:R-:W2:Y:S02]  /*1b20*/  LDG.E R2, desc[UR36][R2.64] ;  /* 0x0000002402027981 */ /* 0x000ea4000c1e1900 */
[----:B--2---:R-:W-:Y:S01]  /*1b30*/  F2FP.BF16.F32.PACK_AB R19, RZ, R2 ;  /* 0x00000002ff13723e */ /* 0x004fe200000010ff */
[----:B------:R-:W-:Y:S06]  /*1b40*/  BRA `(.L_x_8) ;  /* 0x0000000c00187947 */ /* 0x000fec0003800000 */
.L_x_14:
[----:B------:R-:W2:Y:S02]  /*1b50*/  LDG.E.U16 R2, desc[UR36][R2.64] ;  /* 0x0000002402027981 */ /* 0x000ea4000c1e1500 */
[----:B--2---:R-:W-:-:S05]  /*1b60*/  HADD2.F32 R0, -RZ, R2.H0_H0 ;  /* 0x20000002ff007230 */ /* 0x004fca0000004100 */
[----:B------:R-:W-:-:S04]  /*1b70*/  F2FP.BF16.F32.PACK_AB R0, RZ, R0 ;  /* 0x00000000ff00723e */ /* 0x000fc800000010ff */
[----:B------:R-:W-:Y:S01]  /*1b80*/  PRMT R19, R0, 0x7610, R19 ;  /* 0x0000761000137816 */ /* 0x000fe20000000013 */
[----:B------:R-:W-:Y:S06]  /*1b90*/  BRA `(.L_x_8) ;  /* 0x0000000c00047947 */ /* 0x000fec0003800000 */
.L_x_13:
[----:B------:R-:W2:Y:S01]  /*1ba0*/  LDG.E.64 R2, desc[UR36][R2.64] ;  /* 0x0000002402027981 */ /* 0x000ea2000c1e1b00 */
[----:B------:R-:W-:Y:S01]  /*1bb0*/  UMOV UR4, 0xf0000000 ;  /* 0xf000000000047882 */ /* 0x000fe20000000000 */
[----:B------:R-:W-:Y:S01]  /*1bc0*/  UMOV UR5, 0x380fffff ;  /* 0x380fffff00057882 */ /* 0x000fe20000000000 */
[----:B--2---:R-:W0:Y:S01]  /*1bd0*/  F2F.F32.F64 R0, R2 ;  /* 0x0000000200007310 */ /* 0x004e220000301000 */
[----:B------:R-:W-:-:S14]  /*1be0*/  DSETP.GEU.AND P0, PT, |R2|, UR4, PT ;  /* 0x0000000402007e2a */ /* 0x000fdc000bf0e200 */
[----:B0-----:R-:W-:-:S05]  /*1bf0*/  @!P0 FMUL R0, R0, 1.175494350822287508e-38 ;  /* 0x0080000000008820 */ /* 0x001fca0000400000 */
[----:B------:R-:W-:-:S04]  /*1c00*/  F2FP.BF16.F32.PACK_AB R0, RZ, R0 ;  /* 0x00000000ff00723e */ /* 0x000fc800000010ff */
[----:B------:R-:W-:Y:S01]  /*1c10*/  PRMT R19, R0, 0x7610, R19 ;  /* 0x0000761000137816 */ /* 0x000fe20000000013 */
[----:B------:R-:W-:Y:S06]  /*1c20*/  BRA `(.L_x_8) ;  /* 0x0000000800e07947 */ /* 0x000fec0003800000 */
.L_x_3:
[----:B------:R-:W-:-:S13]  /*1c30*/  ISETP.GT.AND P0, PT, R4, 0x18, PT ;  /* 0x000000180400780c */ /* 0x000fda0003f04270 */
[----:B------:R-:W-:Y:S05]  /*1c40*/  @P0 BRA `(.L_x_15) ;  /* 0x0000000400080947 */ /* 0x000fea0003800000 */
[----:B------:R-:W-:-:S13]  /*1c50*/  ISETP.GT.AND P0, PT, R4, 0xe, PT ;  /* 0x0000000e0400780c */ /* 0x000fda0003f04270 */
[----:B------:R-:W-:Y:S05]  /*1c60*/  @P0 BRA `(.L_x_16) ;  /* 0x00000000004c0947 */ /* 0x000fea0003800000 */
[----:B------:R-:W-:-:S13]  /*1c70*/  ISETP.NE.AND P0, PT, R4, 0xa, PT ;  /* 0x0000000a0400780c */ /* 0x000fda0003f05270 */
[----:B------:R-:W-:Y:S05]  /*1c80*/  @!P0 BRA `(.L_x_17) ;  /* 0x0000000000208947 */ /* 0x000fea0003800000 */
[----:B------:R-:W-:-:S13]  /*1c90*/  ISETP.NE.AND P0, PT, R4, 0xb, PT ;  /* 0x0000000b0400780c */ /* 0x000fda0003f05270 */
[----:B------:R-:W-:Y:S05]  /*1ca0*/  @P0 BRA `(.L_x_7) ;  /* 0x0000000800540947 */ /* 0x000fea0003800000 */
[----:B------:R-:W2:Y:S02]  /*1cb0*/  LDG.E.U8 R2, desc[UR36][R2.64] ;  /* 0x0000002402027981 */ /* 0x000ea4000c1e1100 */
[----:B--2---:R-:W-:-:S04]  /*1cc0*/  ISETP.NE.AND P0, PT, R2, RZ, PT ;  /* 0x000000ff0200720c */ /* 0x004fc80003f05270 */
[----:B------:R-:W-:-:S04]  /*1cd0*/  FSEL R0, RZ, 1, !P0 ;  /* 0x3f800000ff007808 */ /* 0x000fc80004000000 */
[----:B------:R-:W-:-:S04]  /*1ce0*/  F2FP.BF16.F32.PACK_AB R0, RZ, R0 ;  /* 0x00000000ff00723e */ /* 0x000fc800000010ff */
[----:B------:R-:W-:Y:S01]  /*1cf0*/  PRMT R19, R0, 0x7610, R19 ;  /* 0x0000761000137816 */ /* 0x000fe20000000013 */
[----:B------:R-:W-:Y:S06]  /*1d00*/  BRA `(.L_x_8) ;  /* 0x0000000800a87947 */ /* 0x000fec0003800000 */
.L_x_17:
        /* <DEDUP_REMOVED lines=9> */
.L_x_16:
[----:B------:R-:W-:-:S13]  /*1da0*/  ISETP.NE.AND P0, PT, R4, 0xf, PT ;  /* 0x0000000f0400780c */ /* 0x000fda0003f05270 */
[----:B------:R-:W-:Y:S05]  /*1db0*/  @!P0 BRA `(.L_x_18) ;  /* 0x0000000000a48947 */ /* 0x000fea0003800000 */
[----:B------:R-:W-:-:S13]  /*1dc0*/  ISETP.NE.AND P0, PT, R4, 0x17, PT ;  /* 0x000000170400780c */ /* 0x000fda0003f05270 */
[----:B------:R-:W-:Y:S05]  /*1dd0*/  @!P0 BRA `(.L_x_19) ;  /* 0x0000000000608947 */ /* 0x000fea0003800000 */
[----:B------:R-:W-:-:S13]  /*1de0*/  ISETP.NE.AND P0, PT, R4, 0x18, PT ;  /* 0x000000180400780c */ /* 0x000fda0003f05270 */
[----:B------:R-:W-:Y:S05]  /*1df0*/  @P0 BRA `(.L_x_7) ;  /* 0x0000000800000947 */ /* 0x000fea0003800000 */
[----:B------:R-:W2:Y:S01]  /*1e00*/  LDG.E.U8 R0, desc[UR36][R2.64] ;  /* 0x0000002402007981 */ /* 0x000ea2000c1e1100 */
[----:B------:R-:W-:Y:S02]  /*1e10*/  IMAD.MOV.U32 R8, RZ, RZ, -0x800000 ;  /* 0xff800000ff087424 */ /* 0x000fe400078e00ff */
[----:B--2---:R-:W-:-:S05]  /*1e20*/  IMAD.SHL.U32 R0, R0, 0x1000000, RZ ;  /* 0x0100000000007824 */ /* 0x004fca00078e00ff */
[----:B------:R-:W-:-:S04]  /*1e30*/  LOP3.LUT R4, R0, 0x7f000000, RZ, 0xc0, !PT ;  /* 0x7f00000000047812 */ /* 0x000fc800078ec0ff */
[----:B------:R-:W0:Y:S01]  /*1e40*/  FLO.U32 R5, R4 ;  /* 0x0000000400057300 */ /* 0x000e2200000e0000 */
[C---:B------:R-:W-:Y:S02]  /*1e50*/  VIADD R6, R4.reuse, 0x1000000 ;  /* 0x0100000004067836 */ /* 0x040fe40000000000 */
[----:B------:R-:W-:-:S03]  /*1e60*/  VIADD R2, R4, 0xffffffff ;  /* 0xffffffff04027836 */ /* 0x000fc60000000000 */
[----:B------:R-:W-:Y:S02]  /*1e70*/  SHF.R.S32.HI R6, RZ, 0x8, R6 ;  /* 0x00000008ff067819 */ /* 0x000fe40000011406 */
[----:B------:R-:W-:Y:S02]  /*1e80*/  SHF.R.S32.HI R2, RZ, 0x1f, R2 ;  /* 0x0000001fff027819 */ /* 0x000fe40000011402 */
[----:B0-----:R-:W-:-:S04]  /*1e90*/  IADD3 R5, -R5, 0x1f, RZ ;  /* 0x0000001f05057810 */ /* 0x001fc80007ffe1ff */
[C---:B------:R-:W-:Y:S01]  /*1ea0*/  ISETP.GT.U32.AND P0, PT, R5.reuse, 0x4, PT ;  /* 0x000000040500780c */ /* 0x040fe20003f04070 */
[----:B------:R-:W-:-:S05]  /*1eb0*/  VIADD R5, R5, 0xfffffffc ;  /* 0xfffffffc05057836 */ /* 0x000fca0000000000 */
[----:B------:R-:W-:-:S05]  /*1ec0*/  SEL R5, R5, RZ, P0 ;  /* 0x000000ff05057207 */ /* 0x000fca0000000000 */
[----:B------:R-:W-:Y:S01]  /*1ed0*/  IMAD R8, R5, R8, 0x3c000000 ;  /* 0x3c00000005087424 */ /* 0x000fe200078e0208 */
[----:B------:R-:W-:-:S04]  /*1ee0*/  SHF.L.U32 R5, R4, R5, RZ ;  /* 0x0000000504057219 */ /* 0x000fc800000006ff */
[----:B------:R-:W-:-:S04]  /*1ef0*/  LEA.HI R5, R5, R8, RZ, 0x1c ;  /* 0x0000000805057211 */ /* 0x000fc800078fe0ff */
[----:B------:R-:W-:-:S04]  /*1f00*/  LOP3.LUT R5, R5, 0x7f800000, R6, 0xf8, !PT ;  /* 0x7f80000005057812 */ /* 0x000fc800078ef806 */
[----:B------:R-:W-:-:S04]  /*1f10*/  LOP3.LUT R5, R5, R2, RZ, 0x30, !PT ;  /* 0x0000000205057212 */ /* 0x000fc800078e30ff */
[----:B------:R-:W-:-:S04]  /*1f20*/  LOP3.LUT R5, R5, 0x80000000, R0, 0xf8, !PT ;  /* 0x8000000005057812 */ /* 0x000fc800078ef800 */
[----:B------:R-:W-:-:S04]  /*1f30*/  F2FP.BF16.F32.PACK_AB R5, RZ, R5 ;  /* 0x00000005ff05723e */ /* 0x000fc800000010ff */
[----:B------:R-:W-:Y:S01]  /*1f40*/  PRMT R19, R5, 0x7610, R19 ;  /* 0x0000761005137816 */ /* 0x000fe20000000013 */
[----:B------:R-:W-:Y:S06]  /*1f50*/  BRA `(.L_x_8) ;  /* 0x0000000800147947 */ /* 0x000fec0003800000 */
.L_x_19:
[----:B------:R-:W2:Y:S02]  /*1f60*/  LDG.E.U8 R2, desc[UR36][R2.64] ;  /* 0x0000002402027981 */ /* 0x000ea4000c1e1100 */
[C---:B--2---:R-:W-:Y:S02]  /*1f70*/  IMAD.SHL.U32 R0, R2.reuse, 0x2000000, RZ ;  /* 0x0200000002007824 */ /* 0x044fe400078e00ff */
[----:B------:R-:W-:-:S03]  /*1f80*/  IMAD.SHL.U32 R5, R2, 0x1000000, RZ ;  /* 0x0100000002057824 */ /* 0x000fc600078e00ff */
[----:B------:R-:W-:-:S13]  /*1f90*/  ISETP.GE.U32.AND P0, PT, R0, 0x8000000, PT ;  /* 0x080000000000780c */ /* 0x000fda0003f06070 */
[C---:B------:R-:W-:Y:S02]  /*1fa0*/  @!P0 IMAD.SHL.U32 R0, R2.reuse, 0x100, RZ ;  /* 0x0000010002008824 */ /* 0x040fe400078e00ff */
[----:B------:R-:W-:-:S03]  /*1fb0*/  @P0 IMAD.SHL.U32 R4, R2, 0x200000, RZ ;  /* 0x0020000002040824 */ /* 0x000fc600078e00ff */
[----:B------:R-:W-:Y:S02]  /*1fc0*/  @!P0 LOP3.LUT R0, R0, 0x7f00, RZ, 0xc0, !PT ;  /* 0x00007f0000008812 */ /* 0x000fe400078ec0ff */
[----:B------:R-:W-:Y:S02]  /*1fd0*/  @P0 LOP3.LUT R4, R4, 0x70000000, RZ, 0xfc, !PT ;  /* 0x7000000004040812 */ /* 0x000fe400078efcff */
[----:B------:R-:W-:-:S03]  /*1fe0*/  @!P0 LOP3.LUT R0, R0, 0x3f000000, RZ, 0xfc, !PT ;  /* 0x3f00000000008812 */ /* 0x000fc600078efcff */
[----:B------:R-:W-:Y:S02]  /*1ff0*/  @P0 FMUL.FTZ R4, R4, 1.9259299443872358531e-34 ;  /* 0x0780000004040820 */ /* 0x000fe40000410000 */
[----:B------:R-:W-:-:S05]  /*2000*/  @!P0 FADD.FTZ R4, R0, -0.5 ;  /* 0xbf00000000048421 */ /* 0x000fca0000010000 */
[----:B------:R-:W-:-:S04]  /*2010*/  LOP3.LUT R4, R4, 0x80000000, R5, 0xf8, !PT ;  /* 0x8000000004047812 */ /* 0x000fc800078ef805 */
[----:B------:R-:W-:-:S04]  /*2020*/  F2FP.BF16.F32.PACK_AB R4, RZ, R4 ;  /* 0x00000004ff04723e */ /* 0x000fc800000010ff */
[----:B------:R-:W-:Y:S01]  /*2030*/  PRMT R19, R4, 0x7610, R19 ;  /* 0x0000761004137816 */ /* 0x000fe20000000013 */
[----:B------:R-:W-:Y:S06]  /*2040*/  BRA `(.L_x_8) ;  /* 0x0000000400d87947 */ /* 0x000fec0003800000 */
.L_x_18:
[----:B------:R0:W5:Y:S01]  /*2050*/  LDG.E.U16 R19, desc[UR36][R2.64] ;  /* 0x0000002402137981 */ /* 0x000162000c1e1500 */
[----:B------:R-:W-:Y:S05]  /*2060*/  BRA `(.L_x_8) ;  /* 0x0000000400d07947 */ /* 0x000fea0003800000 */
.L_x_15:
[----:B------:R-:W-:-:S13]  /*2070*/  ISETP.GT.AND P0, PT, R4, 0x1b, PT ;  /* 0x0000001b0400780c */ /* 0x000fda0003f04270 */
[----:B------:R-:W-:Y:S05]  /*2080*/  @P0 BRA `(.L_x_20) ;  /* 0x0000000400140947 */ /* 0x000fea0003800000 */
[----:B------:R-:W-:-:S13]  /*2090*/  ISETP.NE.AND P0, PT, R4, 0x19, PT ;  /* 0x000000190400780c */ /* 0x000fda0003f05270 */
[----:B------:R-:W-:Y:S05]  /*20a0*/  @!P0 BRA `(.L_x_21) ;  /* 0x0000000000988947 */ /* 0x000fea0003800000 */
[----:B------:R-:W-:-:S13]  /*20b0*/  ISETP.NE.AND P0, PT, R4, 0x1a, PT ;  /* 0x0000001a0400780c */ /* 0x000fda0003f05270 */
[----:B------:R-:W-:Y:S05]  /*20c0*/  @!P0 BRA `(.L_x_22) ;  /* 0x00000000001c8947 */ /* 0x000fea0003800000 */
[----:B------:R-:W-:-:S13]  /*20d0*/  ISETP.NE.AND P0, PT, R4, 0x1b, PT ;  /* 0x0000001b0400780c */ /* 0x000fda0003f05270 */
[----:B------:R-:W-:Y:S05]  /*20e0*/  @P0 BRA `(.L_x_7) ;  /* 0x0000000400440947 */ /* 0x000fea0003800000 */
[----:B------:R-:W2:Y:S02]  /*20f0*/  LDG.E.U16 R0, desc[UR36][R2.64] ;  /* 0x0000002402007981 */ /* 0x000ea4000c1e1500 */
[----:B--2---:R-:W-:-:S04]  /*2100*/  I2FP.F32.U32 R0, R0 ;  /* 0x0000000000007245 */ /* 0x004fc80000201000 */
[----:B------:R-:W-:-:S04]  /*2110*/  F2FP.BF16.F32.PACK_AB R0, RZ, R0 ;  /* 0x00000000ff00723e */ /* 0x000fc800000010ff */
[----:B------:R-:W-:Y:S01]  /*2120*/  PRMT R19, R0, 0x7610, R19 ;  /* 0x0000761000137816 */ /* 0x000fe20000000013 */
[----:B------:R-:W-:Y:S06]  /*2130*/  BRA `(.L_x_8) ;  /* 0x00000004009c7947 */ /* 0x000fec0003800000 */
.L_x_22:
[----:B------:R-:W2:Y:S01]  /*2140*/  LDG.E.U8 R2, desc[UR36][R2.64] ;  /* 0x0000002402027981 */ /* 0x000ea2000c1e1100 */
[----:B------:R-:W-:Y:S01]  /*2150*/  BSSY B0, `(.L_x_23) ;  /* 0x0000018000007945 */ /* 0x000fe20003800000 */
[----:B------:R-:W-:Y:S01]  /*2160*/  IMAD.MOV.U32 R0, RZ, RZ, RZ ;  /* 0x000000ffff007224 */ /* 0x000fe200078e00ff */
[----:B--2---:R-:W-:-:S13]  /*2170*/  ISETP.NE.AND P0, PT, R2, RZ, PT ;  /* 0x000000ff0200720c */ /* 0x004fda0003f05270 */
[----:B------:R-:W-:Y:S05]  /*2180*/  @!P0 BRA `(.L_x_24) ;  /* 0x0000000000508947 */ /* 0x000fea0003800000 */
[----:B------:R-:W-:-:S13]  /*2190*/  ISETP.NE.AND P0, PT, R2, 0x80, PT ;  /* 0x000000800200780c */ /* 0x000fda0003f05270 */
[----:B------:R-:W-:Y:S01]  /*21a0*/  @!P0 IMAD.MOV.U32 R0, RZ, RZ, 0x7f800001 ;  /* 0x7f800001ff008424 */ /* 0x000fe200078e00ff */
[----:B------:R-:W-:Y:S06]  /*21b0*/  @!P0 BRA `(.L_x_24) ;  /* 0x0000000000448947 */ /* 0x000fec0003800000 */
[C---:B------:R-:W-:Y:S01]  /*21c0*/  LOP3.LUT P0, R0, R2.reuse, 0x78, RZ, 0xc0, !PT ;  /* 0x0000007802007812 */ /* 0x040fe2000780c0ff */
[----:B------:R-:W-:Y:S01]  /*21d0*/  BSSY B1, `(.L_x_25) ;  /* 0x000000c000017945 */ /* 0x000fe20003800000 */
[----:B------:R-:W-:Y:S02]  /*21e0*/  SHF.R.U32.HI R3, RZ, 0x7, R2 ;  /* 0x00000007ff037819 */ /* 0x000fe40000011602 */
[----:B------:R-:W-:Y:S02]  /*21f0*/  LOP3.LUT R2, R2, 0x7, RZ, 0xc0, !PT ;  /* 0x0000000702027812 */ /* 0x000fe400078ec0ff */
[----:B------:R-:W-:Y:S01]  /*2200*/  SHF.R.U32.HI R0, RZ, 0x3, R0 ;  /* 0x00000003ff007819 */ /* 0x000fe20000011600 */
[----:B------:R-:W-:-:S06]  /*2210*/  IMAD.U32 R4, R3, -0x80000000, RZ ;  /* 0x8000000003047824 */ /* 0x000fcc00078e00ff */
[----:B------:R-:W-:Y:S05]  /*2220*/  @P0 BRA `(.L_x_26) ;  /* 0x0000000000180947 */ /* 0x000fea0003800000 */
[----:B------:R-:W0:Y:S02]  /*2230*/  FLO.U32 R3, R2 ;  /* 0x0000000200037300 */ /* 0x000e2400000e0000 */
[----:B0-----:R-:W-:-:S04]  /*2240*/  IADD3 R3, -R3, 0x1f, RZ ;  /* 0x0000001f03037810 */ /* 0x001fc80007ffe1ff */
[----:B------:R-:W-:Y:S01]  /*2250*/  IADD3 R0, R0, 0x1d, -R3 ;  /* 0x0000001d00007810 */ /* 0x000fe20007ffe803 */
[----:B------:R-:W-:-:S05]  /*2260*/  VIADD R5, R3, 0xffffffe4 ;  /* 0xffffffe403057836 */ /* 0x000fca0000000000 */
[----:B------:R-:W-:-:S04]  /*2270*/  SHF.L.U32 R5, R2, R5, RZ ;  /* 0x0000000502057219 */ /* 0x000fc800000006ff */
[----:B------:R-:W-:-:S07]  /*2280*/  LOP3.LUT R2, R5, 0x7, RZ, 0xc0, !PT ;  /* 0x0000000705027812 */ /* 0x000fce00078ec0ff */
.L_x_26:
[----:B------:R-:W-:Y:S05]  /*2290*/  BSYNC B1 ;  /* 0x0000000000017941 */ /* 0x000fea0003800000 */
.L_x_25:
[----:B------:R-:W-:Y:S01]  /*22a0*/  LEA R3, R0, 0x3b800000, 0x17 ;  /* 0x3b80000000037811 */ /* 0x000fe200078eb8ff */
[----:B------:R-:W-:-:S05]  /*22b0*/  IMAD.SHL.U32 R0, R2, 0x100000, RZ ;  /* 0x0010000002007824 */ /* 0x000fca00078e00ff */
[----:B------:R-:W-:-:S07]  /*22c0*/  LOP3.LUT R0, R3, R0, R4, 0xfe, !PT ;  /* 0x0000000003007212 */ /* 0x000fce00078efe04 */
.L_x_24:
[----:B------:R-:W-:Y:S05]  /*22d0*/  BSYNC B0 ;  /* 0x0000000000007941 */ /* 0x000fea0003800000 */
.L_x_23:
[----:B------:R-:W-:-:S04]  /*22e0*/  F2FP.BF16.F32.PACK_AB R0, RZ, R0 ;  /* 0x00000000ff00723e */ /* 0x000fc800000010ff */
[----:B------:R-:W-:Y:S01]  /*22f0*/  PRMT R19, R0, 0x7610, R19 ;  /* 0x0000761000137816 */ /* 0x000fe20000000013 */
[----:B------:R-:W-:Y:S06]  /*2300*/  BRA `(.L_x_8) ;  /* 0x0000000400287947 */ /* 0x000fec0003800000 */
.L_x_21:
        /* <DEDUP_REMOVED lines=21> */
.L_x_30:
[----:B------:R-:W-:Y:S05]  /*2460*/  BSYNC B1 ;  /* 0x0000000000017941 */ /* 0x000fea0003800000 */
.L_x_29:
[----:B------:R-:W-:Y:S01]  /*2470*/  LEA R3, R0, 0x37800000, 0x17 ;  /* 0x3780000000037811 */ /* 0x000fe200078eb8ff */
[----:B------:R-:W-:-:S05]  /*2480*/  IMAD.SHL.U32 R0, R2, 0x200000, RZ ;  /* 0x0020000002007824 */ /* 0x000fca00078e00ff */
[----:B------:R-:W-:-:S07]  /*2490*/  LOP3.LUT R0, R3, R0, R4, 0xfe, !PT ;  /* 0x0000000003007212 */ /* 0x000fce00078efe04 */
.L_x_28:
[----:B------:R-:W-:Y:S05]  /*24a0*/  BSYNC B0 ;  /* 0x0000000000007941 */ /* 0x000fea0003800000 */
.L_x_27:
[----:B------:R-:W-:-:S04]  /*24b0*/  F2FP.BF16.F32.PACK_AB R0, RZ, R0 ;  /* 0x00000000ff00723e */ /* 0x000fc800000010ff */
[----:B------:R-:W-:Y:S01]  /*24c0*/  PRMT R19, R0, 0x7610, R19 ;  /* 0x0000761000137816 */ /* 0x000fe20000000013 */
[----:B------:R-:W-:Y:S06]  /*24d0*/  BRA `(.L_x_8) ;  /* 0x0000000000b47947 */ /* 0x000fec0003800000 */
.L_x_20:
[----:B------:R-:W-:-:S13]  /*24e0*/  ISETP.NE.AND P0, PT, R4, 0x1c, PT ;  /* 0x0000001c0400780c */ /* 0x000fda0003f05270 */
[----:B------:R-:W-:Y:S05]  /*24f0*/  @!P0 BRA `(.L_x_31) ;  /* 0x00000000009c8947 */ /* 0x000fea0003800000 */
[----:B------:R-:W-:-:S13]  /*2500*/  ISETP.NE.AND P0, PT, R4, 0x1d, PT ;  /* 0x0000001d0400780c */ /* 0x000fda0003f05270 */
[----:B------:R-:W-:Y:S05]  /*2510*/  @!P0 BRA `(.L_x_32) ;  /* 0x0000000000808947 */ /* 0x000fea0003800000 */
[----:B------:R-:W-:-:S13]  /*2520*/  ISETP.NE.AND P0, PT, R4, 0x2c, PT ;  /* 0x0000002c0400780c */ /* 0x000fda0003f05270 */
[----:B------:R-:W-:Y:S05]  /*2530*/  @P0 BRA `(.L_x_7) ;  /* 0x0000000000300947 */ /* 0x000fea0003800000 */
[----:B------:R-:W2:Y:S01]  /*2540*/  LDG.E.U8 R2, desc[UR36][R2.64] ;  /* 0x0000002402027981 */ /* 0x000ea2000c1e1100 */
[----:B------:R-:W-:Y:S01]  /*2550*/  BSSY B0, `(.L_x_33) ;  /* 0x0000007000007945 */ /* 0x000fe20003800000 */
[----:B------:R-:W-:Y:S01]  /*2560*/  IMAD.MOV.U32 R0, RZ, RZ, 0x400000 ;  /* 0x00400000ff007424 */ /* 0x000fe200078e00ff */
[----:B--2---:R-:W-:-:S13]  /*2570*/  ISETP.NE.AND P0, PT, R2, RZ, PT ;  /* 0x000000ff0200720c */ /* 0x004fda0003f05270 */
[----:B------:R-:W-:Y:S05]  /*2580*/  @!P0 BRA `(.L_x_34) ;  /* 0x00000000000c8947 */ /* 0x000fea0003800000 */
[----:B------:R-:W-:-:S13]  /*2590*/  ISETP.NE.AND P0, PT, R2, 0xff, PT ;  /* 0x000000ff0200780c */ /* 0x000fda0003f05270 */
[----:B------:R-:W-:Y:S02]  /*25a0*/  @!P0 IMAD.MOV.U32 R0, RZ, RZ, 0x7f800001 ;  /* 0x7f800001ff008424 */ /* 0x000fe400078e00ff */
[----:B------:R-:W-:-:S07]  /*25b0*/  @P0 IMAD.SHL.U32 R0, R2, 0x800000, RZ ;  /* 0x0080000002000824 */ /* 0x000fce00078e00ff */
.L_x_34:
[----:B------:R-:W-:Y:S05]  /*25c0*/  BSYNC B0 ;  /* 0x0000000000007941 */ /* 0x000fea0003800000 */
.L_x_33:
[----:B------:R-:W-:-:S04]  /*25d0*/  F2FP.BF16.F32.PACK_AB R0, RZ, R0 ;  /* 0x00000000ff00723e */ /* 0x000fc800000010ff */
[----:B------:R-:W-:Y:S01]  /*25e0*/  PRMT R19, R0, 0x7610, R19 ;  /* 0x0000761000137816 */ /* 0x000fe20000000013 */
[----:B------:R-:W-:Y:S06]  /*25f0*/  BRA `(.L_x_8) ;  /* 0x00000000006c7947 */ /* 0x000fec0003800000 */
.L_x_7:
[----:B------:R-:W-:Y:S01]  /*2600*/  MOV R2, 0x0 ;  /* 0x0000000000027802 */ /* 0x000fe20000000f00 */
[----:B------:R-:W-:Y:S01]  /*2610*/  ULDC.64 UR4, c[0x4][0x128] ;  /* 0x01004a0000047ab9 */ /* 0x000fe20000000a00 */
[----:B------:R-:W-:Y:S01]  /*2620*/  ULDC.64 UR6, c[0x4][0x38] ;  /* 0x01000e0000067ab9 */ /* 0x000fe20000000a00 */
[----:B------:R-:W-:Y:S02]  /*2630*/  IMAD.U32 R4, RZ, RZ, UR4 ;  /* 0x00000004ff047e24 */ /* 0x000fe4000f8e00ff */
[----:B------:R-:W-:Y:S01]  /*2640*/  IMAD.U32 R5, RZ, RZ, UR5 ;  /* 0x00000005ff057e24 */ /* 0x000fe2000f8e00ff */
[----:B------:R-:W0:Y:S01]  /*2650*/  LDC.64 R2, c[0x4][R2] ;  /* 0x0100000002027b82 */ /* 0x000e220000000a00 */
[----:B------:R-:W-:Y:S01]  /*2660*/  ULDC.64 UR4, c[0x4][0x130] ;  /* 0x01004c0000047ab9 */ /* 0x000fe20000000a00 */
[----:B------:R-:W-:Y:S02]  /*2670*/  IMAD.U32 R10, RZ, RZ, UR6 ;  /* 0x00000006ff0a7e24 */ /* 0x000fe4000f8e00ff */
[----:B------:R-:W-:-:S02]  /*2680*/  IMAD.U32 R6, RZ, RZ, UR4 ;  /* 0x00000004ff067e24 */ /* 0x000fc4000f8e00ff */
[----:B------:R-:W-:Y:S02]  /*2690*/  IMAD.U32 R7, RZ, RZ, UR5 ;  /* 0x00000005ff077e24 */ /* 0x000fe4000f8e00ff */
[----:B------:R-:W-:Y:S02]  /*26a0*/  IMAD.U32 R11, RZ, RZ, UR7 ;  /* 0x00000007ff0b7e24 */ /* 0x000fe4000f8e00ff */
[----:B------:R-:W-:Y:S02]  /*26b0*/  IMAD.MOV.U32 R8, RZ, RZ, 0x4e ;  /* 0x0000004eff087424 */ /* 0x000fe400078e00ff */
[----:B------:R-:W-:Y:S02]  /*26c0*/  IMAD.MOV.U32 R12, RZ, RZ, 0x1 ;  /* 0x00000001ff0c7424 */ /* 0x000fe400078e00ff */
[----:B------:R-:W-:-:S07]  /*26d0*/  IMAD.MOV.U32 R13, RZ, RZ, RZ ;  /* 0x000000ffff0d7224 */ /* 0x000fce00078e00ff */
[----:B------:R-:W-:-:S07]  /*26e0*/  LEPC R20, `(.L_x_35) ;  /* 0x000000001014794e */ /* 0x000fce0000000000 */
[----:B0-----:R-:W-:Y:S05]  /*26f0*/  CALL.ABS.NOINC R2 ;  /* 0x0000000002007343 */ /* 0x001fea0003c00000 */
.L_x_35:
[----:B------:R-:W-:Y:S01]  /*2700*/  PRMT R19, RZ, 0x7610, R19 ;  /* 0x00007610ff137816 */ /* 0x000fe20000000013 */
[----:B------:R-:W-:Y:S06]  /*2710*/  BRA `(.L_x_8) ;  /* 0x0000000000247947 */ /* 0x000fec0003800000 */
.L_x_32:
[----:B------:R-:W2:Y:S02]  /*2720*/  LDG.E.64 R2, desc[UR36][R2.64] ;  /* 0x0000002402027981 */ /* 0x000ea4000c1e1b00 */
[----:B--2---:R-:W0:Y:S02]  /*2730*/  I2F.U64 R0, R2 ;  /* 0x0000000200007312 */ /* 0x004e240000301000 */
[----:B0-----:R-:W-:-:S04]  /*2740*/  F2FP.BF16.F32.PACK_AB R0, RZ, R0 ;  /* 0x00000000ff00723e */ /* 0x001fc800000010ff */
[----:B------:R-:W-:Y:S01]  /*2750*/  PRMT R19, R0, 0x7610, R19 ;  /* 0x0000761000137816 */ /* 0x000fe20000000013 */
[----:B------:R-:W-:Y:S06]  /*2760*/  BRA `(.L_x_8) ;  /* 0x0000000000107947 */ /* 0x000fec0003800000 */
.L_x_31:
[----:B------:R-:W2:Y:S02]  /*2770*/  LDG.E R2, desc[UR36][R2.64] ;  /* 0x0000002402027981 */ /* 0x000ea4000c1e1900 */
[----:B--2---:R-:W-:-:S04]  /*2780*/  I2FP.F32.U32 R0, R2 ;  /* 0x0000000200007245 */ /* 0x004fc80000201000 */
[----:B------:R-:W-:-:S04]  /*2790*/  F2FP.BF16.F32.PACK_AB R0, RZ, R0 ;  /* 0x00000000ff00723e */ /* 0x000fc800000010ff */
[----:B------:R-:W-:-:S07]  /*27a0*/  PRMT R19, R0, 0x7610, R19 ;  /* 0x0000761000137816 */ /* 0x000fce0000000013 */
.L_x_8:
[----:B------:R-:W1:Y:S01]  /*27b0*/  LDC.U8 R4, c[0x0][0x4aa] ;  /* 0x00012a80ff047b82 */ /* 0x000e620000000000 */
[----:B------:R-:W-:Y:S02]  /*27c0*/  ULDC.64 UR4, c[0x0][0x488] ;  /* 0x0001220000047ab9 */ /* 0x000fe40000000a00 */
[----:B0-----:R-:W-:-:S05]  /*27d0*/  IADD3 R2, P1, R22, UR4, RZ ;  /* 0x0000000416027c10 */ /* 0x001fca000ff3e0ff */
[----:B------:R-:W-:Y:S01]  /*27e0*/  IMAD.X R3, RZ, RZ, UR5, P1 ;  /* 0x00000005ff037e24 */ /* 0x000fe200088e06ff */
[----:B-1----:R-:W-:-:S04]  /*27f0*/  PRMT R0, R4, 0x9910, RZ ;  /* 0x0000991004007816 */ /* 0x002fc800000000ff */
        /* <DEDUP_REMOVED lines=12> */
[----:B0-----:R-:W-:Y:S01]  /*28c0*/  F2FP.BF16.F32.PACK_AB R0, RZ, R0 ;  /* 0x00000000ff00723e */ /* 0x001fe200000010ff */
[----:B------:R-:W-:Y:S06]  /*28d0*/  BRA `(.L_x_41) ;  /* 0x0000000c00a07947 */ /* 0x000fec0003800000 */
.L_x_39:
[----:B------:R-:W2:Y:S02]  /*28e0*/  LDG.E.U8 R2, desc[UR36][R2.64] ;  /* 0x0000002402027981 */ /* 0x000ea4000c1e1100 */
[----:B--2---:R-:W-:-:S04]  /*28f0*/  I2FP.F32.U32 R0, R2 ;  /* 0x0000000200007245 */ /* 0x004fc80000201000 */
[----:B------:R-:W-:Y:S01]  /*2900*/  F2FP.BF16.F32.PACK_AB R0, RZ, R0 ;  /* 0x00000000ff00723e */ /* 0x000fe200000010ff */
[----:B------:R-:W-:Y:S06]  /*2910*/  BRA `(.L_x_41) ;  /* 0x0000000c00907947 */ /* 0x000fec0003800000 */
.L_x_38:
        /* <DEDUP_REMOVED lines=8> */
[----:B0-----:R-:W-:Y:S01]  /*29a0*/  F2FP.BF16.F32.PACK_AB R0, RZ, R0 ;  /* 0x00000000ff00723e */ /* 0x001fe200000010ff */
[----:B------:R-:W-:Y:S06]  /*29b0*/  BRA `(.L_x_41) ;  /* 0x0000000c00687947 */ /* 0x000fec0003800000 */
.L_x_43:
[----:B------:R-:W2:Y:S02]  /*29c0*/  LDG.E R2, desc[UR36][R2.64] ;  /* 0x0000002402027981 */ /* 0x000ea4000c1e1900 */
[----:B--2---:R-:W-:-:S04]  /*29d0*/  I2FP.F32.S32 R0, R2 ;  /* 0x0000000200007245 */ /* 0x004fc80000201400 */
[----:B------:R-:W-:Y:S01]  /*29e0*/  F2FP.BF16.F32.PACK_AB R0, RZ, R0 ;  /* 0x00000000ff00723e */ /* 0x000fe200000010ff */
[----:B------:R-:W-:Y:S06]  /*29f0*/  BRA `(.L_x_41) ;  /* 0x0000000c00587947 */ /* 0x000fec0003800000 */
.L_x_42:
[----:B------:R-:W2:Y:S02]  /*2a00*/  LDG.E.U16 R2, desc[UR36][R2.64] ;  /* 0x0000002402027981 */ /* 0x000ea4000c1e1500 */
[----:B--2---:R-:W0:Y:S02]  /*2a10*/  I2F.S16 R0, R2 ;  /* 0x0000000200007306 */ /* 0x004e240000101400 */
[----:B0-----:R-:W-:Y:S01]  /*2a20*/  F2FP.BF16.F32.PACK_AB R0, RZ, R0 ;  /* 0x00000000ff00723e */ /* 0x001fe200000010ff */
[----:B------:R-:W-:Y:S06]  /*2a30*/  BRA `(.L_x_41) ;  /* 0x0000000c00487947 */ /* 0x000fec0003800000 */
.L_x_37:
        /* <DEDUP_REMOVED lines=9> */
.L_x_45:
[----:B------:R-:W2:Y:S02]  /*2ad0*/  LDG.E.U16 R0, desc[UR36][R2.64] ;  /* 0x0000002402007981 */ /* 0x000ea4000c1e1500 */
[----:B--2---:R-:W-:-:S05]  /*2ae0*/  HADD2.F32 R0, -RZ, R0.H0_H0 ;  /* 0x20000000ff007230 */ /* 0x004fca0000004100 */
[----:B------:R-:W-:Y:S01]  /*2af0*/  F2FP.BF16.F32.PACK_AB R0, RZ, R0 ;  /* 0x00000000ff00723e */ /* 0x000fe200000010ff */
[----:B------:R-:W-:Y:S06]  /*2b00*/  BRA `(.L_x_41) ;  /* 0x0000000c00147947 */ /* 0x000fec0003800000 */
.L_x_44:
        /* <DEDUP_REMOVED lines=9> */
.L_x_47:
[----:B------:R-:W2:Y:S02]  /*2ba0*/  LDG.E.U16 R2, desc[UR36][R2.64] ;  /* 0x0000002402027981 */ /* 0x000ea4000c1e1500 */
[----:B--2---:R-:W-:-:S05]  /*2bb0*/  HADD2.F32 R0, -RZ, R2.H0_H0 ;  /* 0x20000002ff007230 */ /* 0x004fca0000004100 */
[----:B------:R-:W-:Y:S01]  /*2bc0*/  F2FP.BF16.F32.PACK_AB R0, RZ, R0 ;  /* 0x00000000ff00723e */ /* 0x000fe200000010ff */
[----:B------:R-:W-:Y:S06]  /*2bd0*/  BRA `(.L_x_41) ;  /* 0x0000000800e07947 */ /* 0x000fec0003800000 */
.L_x_46:
[----:B------:R-:W2:Y:S01]  /*2be0*/  LDG.E.64 R2, desc[UR36][R2.64] ;  /* 0x0000002402027981 */ /* 0x000ea2000c1e1b00 */
[----:B------:R-:W-:Y:S01]  /*2bf0*/  UMOV UR4, 0xf0000000 ;  /* 0xf000000000047882 */ /* 0x000fe20000000000 */
[----:B------:R-:W-:Y:S01]  /*2c00*/  UMOV UR5, 0x380fffff ;  /* 0x380fffff00057882 */ /* 0x000fe20000000000 */
[----:B--2---:R-:W0:Y:S01]  /*2c10*/  F2F.F32.F64 R0, R2 ;  /* 0x0000000200007310 */ /* 0x004e220000301000 */
[----:B------:R-:W-:-:S14]  /*2c20*/  DSETP.GEU.AND P0, PT, |R2|, UR4, PT ;  /* 0x0000000402007e2a */ /* 0x000fdc000bf0e200 */
[----:B0-----:R-:W-:-:S05]  /*2c30*/  @!P0 FMUL R0, R0, 1.175494350822287508e-38 ;  /* 0x0080000000008820 */ /* 0x001fca0000400000 */
[----:B------:R-:W-:Y:S01]  /*2c40*/  F2FP.BF16.F32.PACK_AB R0, RZ, R0 ;  /* 0x00000000ff00723e */ /* 0x000fe200000010ff */
[----:B------:R-:W-:Y:S06]  /*2c50*/  BRA `(.L_x_41) ;  /* 0x0000000800c07947 */ /* 0x000fec0003800000 */
.L_x_36:
        /* <DEDUP_REMOVED lines=11> */
[----:B------:R-:W-:Y:S01]  /*2d10*/  F2FP.BF16.F32.PACK_AB R0, RZ, R0 ;  /* 0x00000000ff00723e */ /* 0x000fe200000010ff */
[----:B------:R-:W-:Y:S06]  /*2d20*/  BRA `(.L_x_41) ;  /* 0x00000008008c7947 */ /* 0x000fec0003800000 */
.L_x_50:
        /* <DEDUP_REMOVED lines=8> */
.L_x_49:
        /* <DEDUP_REMOVED lines=28> */
.L_x_52:
        /* <DEDUP_REMOVED lines=15> */
.L_x_51:
[----:B------:R0:W5:Y:S01]  /*3060*/  LDG.E.U16 R0, desc[UR36][R2.64] ;  /* 0x0000002402007981 */ /* 0x000162000c1e1500 */
[----:B------:R-:W-:Y:S05]  /*3070*/  BRA `(.L_x_41) ;  /* 0x0000000400b87947 */ /* 0x000fea0003800000 */
.L_x_48:
        /* <DEDUP_REMOVED lines=10> */
[----:B------:R-:W-:Y:S01]  /*3120*/  F2FP.BF16.F32.PACK_AB R0, RZ, R0 ;  /* 0x00000000ff00723e */ /* 0x000fe200000010ff */
[----:B------:R-:W-:Y:S06]  /*3130*/  BRA `(.L_x_41) ;  /* 0x0000000400887947 */ /* 0x000fec0003800000 */
.L_x_55:
        /* <DEDUP_REMOVED lines=21> */
.L_x_59:
[----:B------:R-:W-:Y:S05]  /*3290*/  BSYNC B1 ;  /* 0x0000000000017941 */ /* 0x000fea0003800000 */
.L_x_58:
[----:B------:R-:W-:Y:S01]  /*32a0*/  LEA R3, R0, 0x3b800000, 0x17 ;  /* 0x3b80000000037811 */ /* 0x000fe200078eb8ff */
[----:B------:R-:W-:-:S05]  /*32b0*/  IMAD.SHL.U32 R0, R2, 0x100000, RZ ;  /* 0x0010000002007824 */ /* 0x000fca00078e00ff */
[----:B------:R-:W-:-:S07]  /*32c0*/  LOP3.LUT R0, R3, R0, R4, 0xfe, !PT ;  /* 0x0000000003007212 */ /* 0x000fce00078efe04 */
.L_x_57:
[----:B------:R-:W-:Y:S05]  /*32d0*/  BSYNC B0 ;  /* 0x0000000000007941 */ /* 0x000fea0003800000 */
.L_x_56:
[----:B------:R-:W-:Y:S01]  /*32e0*/  F2FP.BF16.F32.PACK_AB R0, RZ, R0 ;  /* 0x00000000ff00723e */ /* 0x000fe200000010ff */
[----:B------:R-:W-:Y:S06]  /*32f0*/  BRA `(.L_x_41) ;  /* 0x0000000400187947 */ /* 0x000fec0003800000 */
.L_x_54:
        /* <DEDUP_REMOVED lines=21> */
.L_x_63:
[----:B------:R-:W-:Y:S05]  /*3450*/  BSYNC B1 ;  /* 0x0000000000017941 */ /* 0x000fea0003800000 */
.L_x_62:
[----:B------:R-:W-:Y:S01]  /*3460*/  LEA R3, R0, 0x37800000, 0x17 ;  /* 0x3780000000037811 */ /* 0x000fe200078eb8ff */
[----:B------:R-:W-:-:S05]  /*3470*/  IMAD.SHL.U32 R0, R2, 0x200000, RZ ;  /* 0x0020000002007824 */ /* 0x000fca00078e00ff */
[----:B------:R-:W-:-:S07]  /*3480*/  LOP3.LUT R0, R3, R0, R4, 0xfe, !PT ;  /* 0x0000000003007212 */ /* 0x000fce00078efe04 */
.L_x_61:
[----:B------:R-:W-:Y:S05]  /*3490*/  BSYNC B0 ;  /* 0x0000000000007941 */ /* 0x000fea0003800000 */
.L_x_60:
[----:B------:R-:W-:Y:S01]  /*34a0*/  F2FP.BF16.F32.PACK_AB R0, RZ, R0 ;  /* 0x00000000ff00723e */ /* 0x000fe200000010ff */
[----:B------:R-:W-:Y:S06]  /*34b0*/  BRA `(.L_x_41) ;  /* 0x0000000000a87947 */ /* 0x000fec0003800000 */
.L_x_53:
        /* <DEDUP_REMOVED lines=14> */
.L_x_67:
[----:B------:R-:W-:Y:S05]  /*35a0*/  BSYNC B0 ;  /* 0x0000000000007941 */ /* 0x000fea0003800000 */
.L_x_66:
[----:B------:R-:W-:Y:S01]  /*35b0*/  F2FP.BF16.F32.PACK_AB R0, RZ, R0 ;  /* 0x00000000ff00723e */ /* 0x000fe200000010ff */
[----:B------:R-:W-:Y:S06]  /*35c0*/  BRA `(.L_x_41) ;  /* 0x0000000000647947 */ /* 0x000fec0003800000 */
.L_x_40:
        /* <DEDUP_REMOVED lines=15> */
[----:B0----5:R-:W-:Y:S05]  /*36c0*/  CALL.ABS.NOINC R2 ;  /* 0x0000000002007343 */ /* 0x021fea0003c00000 */
.L_x_68:
[----:B------:R-:W-:Y:S01]  /*36d0*/  PRMT R0, RZ, 0x7610, R0 ;  /* 0x00007610ff007816 */ /* 0x000fe20000000000 */
[----:B------:R-:W-:Y:S06]  /*36e0*/  BRA `(.L_x_41) ;  /* 0x00000000001c7947 */ /* 0x000fec0003800000 */
.L_x_65:
[----:B------:R-:W2:Y:S02]  /*36f0*/  LDG.E.64 R2, desc[UR36][R2.64] ;  /* 0x0000002402027981 */ /* 0x000ea4000c1e1b00 */
[----:B--2---:R-:W0:Y:S02]  /*3700*/  I2F.U64 R0, R2 ;  /* 0x0000000200007312 */ /* 0x004e240000301000 */
[----:B0-----:R-:W-:Y:S01]  /*3710*/  F2FP.BF16.F32.PACK_AB R0, RZ, R0 ;  /* 0x00000000ff00723e */ /* 0x001fe200000010ff */
[----:B------:R-:W-:Y:S06]  /*3720*/  BRA `(.L_x_41) ;  /* 0x00000000000c7947 */ /* 0x000fec0003800000 */
.L_x_64:
[----:B------:R-:W2:Y:S02]  /*3730*/  LDG.E R2, desc[UR36][R2.64] ;  /* 0x0000002402027981 */ /* 0x000ea4000c1e1900 */
[----:B--2---:R-:W-:-:S04]  /*3740*/  I2FP.F32.U32 R0, R2 ;  /* 0x0000000200007245 */ /* 0x004fc80000201000 */
[----:B------:R-:W-:-:S07]  /*3750*/  F2FP.BF16.F32.PACK_AB R0, RZ, R0 ;  /* 0x00000000ff00723e */ /* 0x000fce00000010ff */
.L_x_41:
[----:B------:R-:W1:Y:S01]  /*3760*/  LDC.U8 R4, c[0x0][0x4a8] ;  /* 0x00012a00ff047b82 */ /* 0x000e620000000000 */
[----:B-----5:R-:W-:Y:S01]  /*3770*/  IMAD.U32 R5, R0, 0x10000, RZ ;  /* 0x0001000000057824 */ /* 0x020fe200078e00ff */
[----:B------:R-:W-:Y:S04]  /*3780*/  BSSY B0, `(.L_x_69) ;  /* 0x000000e000007945 */ /* 0x000fe80003800000 */
[----:B------:R-:W-:-:S13]  /*3790*/  FSETP.GTU.FTZ.AND P0, PT, R5, -3, PT ;  /* 0xc04000000500780b */ /* 0x000fda0003f1c000 */
[----:B0-----:R-:W-:Y:S02]  /*37a0*/  @!P0 PRMT R3, RZ, 0x7610, R3 ;  /* 0x00007610ff038816 */ /* 0x001fe40000000003 */
[----:B-1----:R-:W-:-:S04]  /*37b0*/  PRMT R2, R4, 0x9910, RZ ;  /* 0x0000991004027816 */ /* 0x002fc800000000ff */
[----:B------:R-:W-:Y:S01]  /*37c0*/  ISETP.GT.AND P1, PT, R2, 0x9, PT ;  /* 0x000000090200780c */ /* 0x000fe20003f24270 */
[----:B------:R-:W-:-:S12]  /*37d0*/  @!P0 BRA `(.L_x_70) ;  /* 0x0000000000208947 */ /* 0x000fd80003800000 */
[----:B------:R-:W-:Y:S01]  /*37e0*/  FSETP.GEU.FTZ.AND P0, PT, R5, 3, PT ;  /* 0x404000000500780b */ /* 0x000fe20003f1e000 */
[----:B------:R-:W-:-:S12]  /*37f0*/  IMAD.U32 R19, R19, 0x10000, RZ ;  /* 0x0001000013137824 */ /* 0x000fd800078e00ff */
[----:B------:R-:W-:Y:S01]  /*3800*/  @!P0 IMAD.MOV.U32 R0, RZ, RZ, 0x3eaaaaab ;  /* 0x3eaaaaabff008424 */ /* 0x000fe200078e00ff */
[----:B------:R-:W-:-:S03]  /*3810*/  @P0 F2FP.BF16.F32.PACK_AB R3, RZ, R19 ;  /* 0x00000013ff03023e */ /* 0x000fc600000010ff */
[----:B------:R-:W-:-:S04]  /*3820*/  @!P0 FFMA.FTZ R0, R5, R0, 0.5 ;  /* 0x3f00000005008423 */ /* 0x000fc80000010000 */
[----:B------:R-:W-:-:S05]  /*3830*/  @!P0 FMUL.FTZ R0, R19, R0 ;  /* 0x0000000013008220 */ /* 0x000fca0000410000 */
[----:B------:R-:W-:-:S04]  /*3840*/  @!P0 F2FP.BF16.F32.PACK_AB R0, RZ, R0 ;  /* 0x00000000ff00823e */ /* 0x000fc800000010ff */
[----:B------:R-:W-:-:S07]  /*3850*/  @!P0 PRMT R3, R0, 0x7610, R3 ;  /* 0x0000761000038816 */ /* 0x000fce0000000003 */
.L_x_70:
[----:B------:R-:W-:Y:S05]  /*3860*/  BSYNC B0 ;  /* 0x0000000000007941 */ /* 0x000fea0003800000 */
.L_x_69:
        /* <DEDUP_REMOVED lines=9> */
[----:B------:R-:W-:-:S06]  /*3900*/  IMAD.U32 R3, R3, 0x10000, RZ ;  /* 0x0001000003037824 */ /* 0x000fcc00078e00ff */
[----:B------:R-:W0:Y:S02]  /*3910*/  F2I.FTZ.TRUNC.NTZ R3, R3 ;  /* 0x0000000300037305 */ /* 0x000e24000021f100 */
[----:B0-----:R0:W-:Y:S01]  /*3920*/  STG.E.U8 desc[UR36][R16.64], R3 ;  /* 0x0000000310007986 */ /* 0x0011e2000c101124 */
[----:B------:R-:W-:Y:S05]  /*3930*/  BRA `(.L_x_76) ;  /* 0x0000000c00947947 */ /* 0x000fea0003800000 */
.L_x_74:
[----:B------:R-:W-:-:S06]  /*3940*/  IMAD.U32 R3, R3, 0x10000, RZ ;  /* 0x0001000003037824 */ /* 0x000fcc00078e00ff */
[----:B------:R-:W0:Y:S02]  /*3950*/  F2I.S64.TRUNC R2, R3 ;  /* 0x0000000300027311 */ /* 0x000e24000020d900 */
[----:B0-----:R0:W-:Y:S01]  /*3960*/  STG.E.U8 desc[UR36][R16.64], R2 ;  /* 0x0000000210007986 */ /* 0x0011e2000c101124 */
[----:B------:R-:W-:Y:S05]  /*3970*/  BRA `(.L_x_76) ;  /* 0x0000000c00847947 */ /* 0x000fea0003800000 */
.L_x_73:
[----:B------:R-:W-:-:S13]  /*3980*/  ISETP.NE.AND P0, PT, R2, 0x2, PT ;  /* 0x000000020200780c */ /* 0x000fda0003f05270 */
[----:B------:R-:W-:Y:S05]  /*3990*/  @!P0 BRA `(.L_x_77) ;  /* 0x0000000000308947 */ /* 0x000fea0003800000 */
[----:B------:R-:W-:-:S13]  /*39a0*/  ISETP.NE.AND P0, PT, R2, 0x3, PT ;  /* 0x000000030200780c */ /* 0x000fda0003f05270 */
[----:B------:R-:W-:Y:S05]  /*39b0*/  @!P0 BRA `(.L_x_78) ;  /* 0x0000000000188947 */ /* 0x000fea0003800000 */
[----:B------:R-:W-:-:S13]  /*39c0*/  ISETP.NE.AND P0, PT, R2, 0x4, PT ;  /* 0x000000040200780c */ /* 0x000fda0003f05270 */
[----:B------:R-:W-:Y:S05]  /*39d0*/  @P0 BRA `(.L_x_75) ;  /* 0x0000000c000c0947 */ /* 0x000fea0003800000 */
[----:B------:R-:W-:-:S06]  /*39e0*/  IMAD.U32 R3, R3, 0x10000, RZ ;  /* 0x0001000003037824 */ /* 0x000fcc00078e00ff */
[----:B------:R-:W0:Y:S02]  /*39f0*/  F2I.S64.TRUNC R2, R3 ;  /* 0x0000000300027311 */ /* 0x000e24000020d900 */
[----:B0-----:R0:W-:Y:S01]  /*3a00*/  STG.E.64 desc[UR36][R16.64], R2 ;  /* 0x0000000210007986 */ /* 0x0011e2000c101b24 */
[----:B------:R-:W-:Y:S05]  /*3a10*/  BRA `(.L_x_76) ;  /* 0x0000000c005c7947 */ /* 0x000fea0003800000 */
.L_x_78:
[----:B------:R-:W-:-:S06]  /*3a20*/  IMAD.U32 R3, R3, 0x10000, RZ ;  /* 0x0001000003037824 */ /* 0x000fcc00078e00ff */
[----:B------:R-:W0:Y:S02]  /*3a30*/  F2I.FTZ.TRUNC.NTZ R3, R3 ;  /* 0x0000000300037305 */ /* 0x000e24000021f100 */
[----:B0-----:R0:W-:Y:S01]  /*3a40*/  STG.E desc[UR36][R16.64], R3 ;  /* 0x0000000310007986 */ /* 0x0011e2000c101924 */
[----:B------:R-:W-:Y:S05]  /*3a50*/  BRA `(.L_x_76) ;  /* 0x0000000c004c7947 */ /* 0x000fea0003800000 */
.L_x_77:
[----:B------:R-:W-:-:S06]  /*3a60*/  IMAD.U32 R3, R3, 0x10000, RZ ;  /* 0x0001000003037824 */ /* 0x000fcc00078e00ff */
[----:B------:R-:W0:Y:S02]  /*3a70*/  F2I.FTZ.TRUNC.NTZ R3, R3 ;  /* 0x0000000300037305 */ /* 0x000e24000021f100 */
[----:B0-----:R0:W-:Y:S01]  /*3a80*/  STG.E.U16 desc[UR36][R16.64], R3 ;  /* 0x0000000310007986 */ /* 0x0011e2000c101524 */
[----:B------:R-:W-:Y:S05]  /*3a90*/  BRA `(.L_x_76) ;  /* 0x0000000c003c7947 */ /* 0x000fea0003800000 */
.L_x_72:
[----:B------:R-:W-:-:S13]  /*3aa0*/  ISETP.GT.AND P0, PT, R2, 0x6, PT ;  /* 0x000000060200780c */ /* 0x000fda0003f04270 */
[----:B------:R-:W-:Y:S05]  /*3ab0*/  @P0 BRA `(.L_x_79) ;  /* 0x00000000002c0947 */ /* 0x000fea0003800000 */
[----:B------:R-:W-:-:S13]  /*3ac0*/  ISETP.NE.AND P0, PT, R2, 0x5, PT ;  /* 0x000000050200780c */ /* 0x000fda0003f05270 */
[----:B------:R-:W-:Y:S05]  /*3ad0*/  @!P0 BRA `(.L_x_80) ;  /* 0x0000000000148947 */ /* 0x000fea0003800000 */
[----:B------:R-:W-:-:S13]  /*3ae0*/  ISETP.NE.AND P0, PT, R2, 0x6, PT ;  /* 0x000000060200780c */ /* 0x000fda0003f05270 */
[----:B------:R-:W-:Y:S05]  /*3af0*/  @P0 BRA `(.L_x_75) ;  /* 0x0000000800c40947 */ /* 0x000fea0003800000 */
[----:B------:R-:W-:-:S05]  /*3b00*/  IMAD.U32 R3, R3, 0x10000, RZ ;  /* 0x0001000003037824 */ /* 0x000fca00078e00ff */
[----:B------:R0:W-:Y:S01]  /*3b10*/  STG.E desc[UR36][R16.64], R3 ;  /* 0x0000000310007986 */ /* 0x0001e2000c101924 */
[----:B------:R-:W-:Y:S05]  /*3b20*/  BRA `(.L_x_76) ;  /* 0x0000000c00187947 */ /* 0x000fea0003800000 */
.L_x_80:
[----:B------:R-:W-:-:S05]  /*3b30*/  IMAD.U32 R0, R3, 0x10000, RZ ;  /* 0x0001000003007824 */ /* 0x000fca00078e00ff */
[----:B------:R-:W-:-:S05]  /*3b40*/  F2FP.F16.F32.PACK_AB R0, RZ, R0 ;  /* 0x00000000ff00723e */ /* 0x000fca00000000ff */
[----:B------:R0:W-:Y:S01]  /*3b50*/  STG.E.U16 desc[UR36][R16.64], R0 ;  /* 0x0000000010007986 */ /* 0x0001e2000c101524 */
[----:B------:R-:W-:Y:S05]  /*3b60*/  BRA `(.L_x_76) ;  /* 0x0000000c00087947 */ /* 0x000fea0003800000 */
.L_x_79:
[----:B------:R-:W-:-:S13]  /*3b70*/  ISETP.NE.AND P0, PT, R2, 0x7, PT ;  /* 0x000000070200780c */ /* 0x000fda0003f05270 */
[----:B------:R-:W-:Y:S05]  /*3b80*/  @!P0 BRA `(.L_x_81) ;  /* 0x0000000000348947 */ /* 0x000fea0003800000 */
[----:B------:R-:W-:-:S13]  /*3b90*/  ISETP.NE.AND P0, PT, R2, 0x8, PT ;  /* 0x000000080200780c */ /* 0x000fda0003f05270 */
[----:B------:R-:W-:Y:S05]  /*3ba0*/  @!P0 BRA `(.L_x_82) ;  /* 0x0000000000188947 */ /* 0x000fea0003800000 */
[----:B------:R-:W-:-:S13]  /*3bb0*/  ISETP.NE.AND P0, PT, R2, 0x9, PT ;  /* 0x000000090200780c */ /* 0x000fda0003f05270 */
[----:B------:R-:W-:Y:S05]  /*3bc0*/  @P0 BRA `(.L_x_75) ;  /* 0x0000000800900947 */ /* 0x000fea0003800000 */
[----:B------:R-:W-:Y:S02]  /*3bd0*/  IMAD.U32 R2, R3, 0x10000, RZ ;  /* 0x0001000003027824 */ /* 0x000fe400078e00ff */
[----:B------:R-:W-:-:S05]  /*3be0*/  IMAD.MOV.U32 R3, RZ, RZ, RZ ;  /* 0x000000ffff037224 */ /* 0x000fca00078e00ff */
[----:B------:R0:W-:Y:S01]  /*3bf0*/  STG.E.64 desc[UR36][R16.64], R2 ;  /* 0x0000000210007986 */ /* 0x0001e2000c101b24 */
[----:B------:R-:W-:Y:S05]  /*3c00*/  BRA `(.L_x_76) ;  /* 0x0000000800e07947 */ /* 0x000fea0003800000 */
.L_x_82:
[----:B------:R-:W-:-:S05]  /*3c10*/  IMAD.U32 R3, R3, 0x10000, RZ ;  /* 0x0001000003037824 */ /* 0x000fca00078e00ff */
[----:B------:R-:W-:-:S04]  /*3c20*/  F2FP.F16.F32.PACK_AB R3, RZ, R3 ;  /* 0x00000003ff03723e */ /* 0x000fc800000000ff */
[----:B------:R-:W-:-:S05]  /*3c30*/  PRMT R3, R3, 0x5410, RZ ;  /* 0x0000541003037816 */ /* 0x000fca00000000ff */
[----:B------:R0:W-:Y:S01]  /*3c40*/  STG.E desc[UR36][R16.64], R3 ;  /* 0x0000000310007986 */ /* 0x0001e2000c101924 */
[----:B------:R-:W-:Y:S05]  /*3c50*/  BRA `(.L_x_76) ;  /* 0x0000000800cc7947 */ /* 0x000fea0003800000 */
.L_x_81:
[----:B------:R-:W-:-:S04]  /*3c60*/  IMAD.U32 R2, R3, 0x10000, RZ ;  /* 0x0001000003027824 */ /* 0x000fc800078e00ff */
[----:B------:R-:W-:-:S06]  /*3c70*/  FMUL.FTZ R2, R2, 1 ;  /* 0x3f80000002027820 */ /* 0x000fcc0000410000 */
[----:B------:R-:W0:Y:S02]  /*3c80*/  F2F.F64.F32 R2, R2 ;  /* 0x0000000200027310 */ /* 0x000e240000201800 */
[----:B0-----:R0:W-:Y:S01]  /*3c90*/  STG.E.64 desc[UR36][R16.64], R2 ;  /* 0x0000000210007986 */ /* 0x0011e2000c101b24 */
[----:B------:R-:W-:Y:S05]  /*3ca0*/  BRA `(.L_x_76) ;  /* 0x0000000800b87947 */ /* 0x000fea0003800000 */
.L_x_71:
        /* <DEDUP_REMOVED lines=8> */
[----:B------:R-:W-:-:S05]  /*3d30*/  IMAD.U32 R3, R3, 0x10000, RZ ;  /* 0x0001000003037824 */ /* 0x000fca00078e00ff */
[----:B------:R-:W-:-:S04]  /*3d40*/  FSETP.NEU.FTZ.AND P0, PT, R3, RZ, PT ;  /* 0x000000ff0300720b */ /* 0x000fc80003f1d000 */
[----:B------:R-:W-:-:S05]  /*3d50*/  SEL R3, RZ, 0x1, !P0 ;  /* 0x00000001ff037807 */ /* 0x000fca0004000000 */
[----:B------:R4:W-:Y:S01]  /*3d60*/  STG.E.U8 desc[UR36][R16.64], R3 ;  /* 0x0000000310007986 */ /* 0x0009e2000c101124 */
[----:B------:R-:W-:Y:S05]  /*3d70*/  BRA `(.L_x_76) ;  /* 0x0000000800847947 */ /* 0x000fea0003800000 */
.L_x_85:
[----:B------:R-:W-:Y:S01]  /*3d80*/  IMAD.U32 R3, R3, 0x10000, RZ ;  /* 0x0001000003037824 */ /* 0x000fe200078e00ff */
[----:B------:R-:W-:-:S03]  /*3d90*/  CS2R R6, SRZ ;  /* 0x0000000000067805 */ /* 0x000fc6000001ff00 */
[----:B------:R-:W-:-:S04]  /*3da0*/  FMUL.FTZ R3, R3, 1 ;  /* 0x3f80000003037820 */ /* 0x000fc80000410000 */
[----:B------:R-:W0:Y:S02]  /*3db0*/  F2F.F64.F32 R4, R3 ;  /* 0x0000000300047310 */ /* 0x000e240000201800 */
[----:B0-----:R3:W-:Y:S01]  /*3dc0*/  STG.E.128 desc[UR36][R16.64], R4 ;  /* 0x0000000410007986 */ /* 0x0017e2000c101d24 */
[----:B------:R-:W-:Y:S05]  /*3dd0*/  BRA `(.L_x_76) ;  /* 0x00000008006c7947 */ /* 0x000fea0003800000 */
.L_x_84:
[----:B------:R-:W-:-:S13]  /*3de0*/  ISETP.NE.AND P0, PT, R2, 0xf, PT ;  /* 0x0000000f0200780c */ /* 0x000fda0003f05270 */
[----:B------:R-:W-:Y:S05]  /*3df0*/  @!P0 BRA `(.L_x_86) ;  /* 0x0000000000b48947 */ /* 0x000fea0003800000 */
[----:B------:R-:W-:-:S13]  /*3e00*/  ISETP.NE.AND P0, PT, R2, 0x17, PT ;  /* 0x000000170200780c */ /* 0x000fda0003f05270 */
[----:B------:R-:W-:Y:S05]  /*3e10*/  @!P0 BRA `(.L_x_87) ;  /* 0x0000000000548947 */ /* 0x000fea0003800000 */
[----:B------:R-:W-:-:S13]  /*3e20*/  ISETP.NE.AND P0, PT, R2, 0x18, PT ;  /* 0x000000180200780c */ /* 0x000fda0003f05270 */
[----:B------:R-:W-:Y:S05]  /*3e30*/  @P0 BRA `(.L_x_75) ;  /* 0x0000000400f40947 */ /* 0x000fea0003800000 */
[----:B------:R-:W-:Y:S01]  /*3e40*/  IMAD.U32 R5, R3, 0x10000, RZ ;  /* 0x0001000003057824 */ /* 0x000fe200078e00ff */
[----:B------:R-:W-:Y:S04]  /*3e50*/  BSSY B0, `(.L_x_88) ;  /* 0x000000e000007945 */ /* 0x000fe80003800000 */
[C---:B------:R-:W-:Y:S02]  /*3e60*/  LOP3.LUT R2, R5.reuse, 0x7fffffff, RZ, 0xc0, !PT ;  /* 0x7fffffff05027812 */ /* 0x040fe400078ec0ff */
[----:B------:R-:W-:Y:S02]  /*3e70*/  LOP3.LUT R0, R5, 0x80000000, RZ, 0xc0, !PT ;  /* 0x8000000005007812 */ /* 0x000fe400078ec0ff */
[----:B------:R-:W-:Y:S02]  /*3e80*/  ISETP.GT.U32.AND P0, PT, R2, 0x43efffff, PT ;  /* 0x43efffff0200780c */ /* 0x000fe40003f04070 */
[----:B------:R-:W-:Y:S01]  /*3e90*/  SHF.R.U32.HI R3, RZ, 0x18, R0 ;  /* 0x00000018ff037819 */ /* 0x000fe20000011600 */
[----:B------:R-:W-:-:S10]  /*3ea0*/  IMAD.MOV.U32 R0, RZ, RZ, 0x7f ;  /* 0x0000007fff007424 */ /* 0x000fd400078e00ff */
[----:B------:R-:W-:Y:S05]  /*3eb0*/  @P0 BRA `(.L_x_89) ;  /* 0x00000000001c0947 */ /* 0x000fea0003800000 */
[----:B------:R-:W-:-:S13]  /*3ec0*/  ISETP.GE.U32.AND P0, PT, R2, 0x3c800000, PT ;  /* 0x3c8000000200780c */ /* 0x000fda0003f06070 */
[----:B------:R-:W-:Y:S01]  /*3ed0*/  @P0 SHF.R.U32.HI R0, RZ, 0x14, R5 ;  /* 0x00000014ff000819 */ /* 0x000fe20000011605 */
[----:B------:R-:W-:-:S03]  /*3ee0*/  @!P0 FADD.FTZ R2, R2, 16384 ;  /* 0x4680000002028421 */ /* 0x000fc60000010000 */
[----:B------:R-:W-:-:S04]  /*3ef0*/  @P0 LOP3.LUT R0, R0, 0x1, RZ, 0xc0, !PT ;  /* 0x0000000100000812 */ /* 0x000fc800078ec0ff */
[----:B------:R-:W-:-:S04]  /*3f00*/  @P0 IADD3 R0, R5, 0x407ffff, R0 ;  /* 0x0407ffff05000810 */ /* 0x000fc80007ffe000 */
[----:B------:R-:W-:Y:S01]  /*3f10*/  @P0 SHF.R.U32.HI R0, RZ, 0x14, R0 ;  /* 0x00000014ff000819 */ /* 0x000fe20000011600 */
[----:B------:R-:W-:-:S07]  /*3f20*/  @!P0 VIADD R0, R2, 0xb9800000 ;  /* 0xb980000002008836 */ /* 0x000fce0000000000 */
.L_x_89:
[----:B------:R-:W-:Y:S05]  /*3f30*/  BSYNC B0 ;  /* 0x0000000000007941 */ /* 0x000fea0003800000 */
.L_x_88:
[----:B------:R-:W-:-:S05]  /*3f40*/  LOP3.LUT R3, R0, R3, RZ, 0xfc, !PT ;  /* 0x0000000300037212 */ /* 0x000fca00078efcff */
[----:B------:R0:W-:Y:S01]  /*3f50*/  STG.E.U8 desc[UR36][R16.64], R3 ;  /* 0x0000000310007986 */ /* 0x0001e2000c101124 */
[----:B------:R-:W-:Y:S05]  /*3f60*/  BRA `(.L_x_76) ;  /* 0x0000000800087947 */ /* 0x000fea0003800000 */
.L_x_87:
[----:B------:R-:W-:Y:S01]  /*3f70*/  IMAD.U32 R3, R3, 0x10000, RZ ;  /* 0x0001000003037824 */ /* 0x000fe200078e00ff */
[----:B------:R-:W-:Y:S04]  /*3f80*/  BSSY B0, `(.L_x_90) ;  /* 0x000000f000007945 */ /* 0x000fe80003800000 */
[----:B------:R-:W-:-:S04]  /*3f90*/  LOP3.LUT R2, R3, 0x7fffffff, RZ, 0xc0, !PT ;  /* 0x7fffffff03027812 */ /* 0x000fc800078ec0ff */
[----:B------:R-:W-:-:S13]  /*3fa0*/  ISETP.GT.U32.AND P0, PT, R2, 0x477fffff, PT ;  /* 0x477fffff0200780c */ /* 0x000fda0003f04070 */
[----:B------:R-:W-:Y:S05]  /*3fb0*/  @P0 BRA `(.L_x_91) ;  /* 0x0000000000200947 */ /* 0x000fea0003800000 */
[----:B------:R-:W-:-:S13]  /*3fc0*/  ISETP.GE.U32.AND P0, PT, R2, 0x38800000, PT ;  /* 0x388000000200780c */ /* 0x000fda0003f06070 */
[----:B------:R-:W-:Y:S01]  /*3fd0*/  @P0 SHF.R.U32.HI R0, RZ, 0x15, R3 ;  /* 0x00000015ff000819 */ /* 0x000fe20000011603 */
[----:B------:R-:W-:-:S03]  /*3fe0*/  @!P0 FADD.FTZ R2, R2, 128 ;  /* 0x4300000002028421 */ /* 0x000fc60000010000 */
[----:B------:R-:W-:-:S04]  /*3ff0*/  @P0 LOP3.LUT R0, R0, 0x1, RZ, 0xc0, !PT ;  /* 0x0000000100000812 */ /* 0x000fc800078ec0ff */
[----:B------:R-:W-:-:S04]  /*4000*/  @P0 IADD3 R0, R3, 0x80fffff, R0 ;  /* 0x080fffff03000810 */ /* 0x000fc80007ffe000 */
[----:B------:R-:W-:Y:S01]  /*4010*/  @P0 SHF.R.U32.HI R0, RZ, 0x15, R0 ;  /* 0x00000015ff000819 */ /* 0x000fe20000011600 */
[----:B------:R-:W-:Y:S01]  /*4020*/  @!P0 VIADD R0, R2, 0xbd000000 ;  /* 0xbd00000002008836 */ /* 0x000fe20000000000 */
[----:B------:R-:W-:Y:S06]  /*4030*/  BRA `(.L_x_92) ;  /* 0x00000000000c7947 */ /* 0x000fec0003800000 */
.L_x_91:
[----:B------:R-:W-:Y:S01]  /*4040*/  IMAD.MOV.U32 R0, RZ, RZ, 0x7f ;  /* 0x0000007fff007424 */ /* 0x000fe200078e00ff */
[----:B------:R-:W-:-:S04]  /*4050*/  ISETP.GT.U32.AND P0, PT, R2, 0x7f800000, PT ;  /* 0x7f8000000200780c */ /* 0x000fc80003f04070 */
[----:B------:R-:W-:-:S09]  /*4060*/  SEL R0, R0, 0x7c, P0 ;  /* 0x0000007c00007807 */ /* 0x000fd20000000000 */
.L_x_92:
[----:B------:R-:W-:Y:S05]  /*4070*/  BSYNC B0 ;  /* 0x0000000000007941 */ /* 0x000fea0003800000 */
.L_x_90:
[----:B------:R-:W-:-:S04]  /*4080*/  LOP3.LUT R2, R3, 0x80000000, RZ, 0xc0, !PT ;  /* 0x8000000003027812 */ /* 0x000fc800078ec0ff */
[----:B------:R-:W-:-:S04]  /*4090*/  SHF.R.U32.HI R3, RZ, 0x18, R2 ;  /* 0x00000018ff037819 */ /* 0x000fc80000011602 */
[----:B------:R-:W-:-:S05]  /*40a0*/  LOP3.LUT R3, R0, R3, RZ, 0xfc, !PT ;  /* 0x0000000300037212 */ /* 0x000fca00078efcff */
[----:B------:R1:W-:Y:S01]  /*40b0*/  STG.E.U8 desc[UR36][R16.64], R3 ;  /* 0x0000000310007986 */ /* 0x0003e2000c101124 */
[----:B------:R-:W-:Y:S05]  /*40c0*/  BRA `(.L_x_76) ;  /* 0x0000000400b07947 */ /* 0x000fea0003800000 */
.L_x_86:
[----:B------:R2:W-:Y:S01]  /*40d0*/  STG.E.U16 desc[UR36][R16.64], R3 ;  /* 0x0000000310007986 */ /* 0x0005e2000c101524 */
[----:B------:R-:W-:Y:S05]  /*40e0*/  BRA `(.L_x_76) ;  /* 0x0000000400a87947 */ /* 0x000fea0003800000 */
.L_x_83:
        /* <DEDUP_REMOVED lines=8> */
[----:B------:R-:W-:-:S06]  /*4170*/  IMAD.U32 R3, R3, 0x10000, RZ ;  /* 0x0001000003037824 */ /* 0x000fcc00078e00ff */
[----:B------:R-:W0:Y:S02]  /*4180*/  F2I.FTZ.U32.TRUNC.NTZ R3, R3 ;  /* 0x0000000300037305 */ /* 0x000e24000021f000 */
[----:B0-----:R0:W-:Y:S01]  /*4190*/  STG.E.U16 desc[UR36][R16.64], R3 ;  /* 0x0000000310007986 */ /* 0x0011e2000c101524 */
[----:B------:R-:W-:Y:S05]  /*41a0*/  BRA `(.L_x_76) ;  /* 0x0000000400787947 */ /* 0x000fea0003800000 */
.L_x_95:
[----:B------:R-:W-:Y:S01]  /*41b0*/  IMAD.U32 R3, R3, 0x10000, RZ ;  /* 0x0001000003037824 */ /* 0x000fe200078e00ff */
[----:B------:R-:W-:Y:S01]  /*41c0*/  BSSY B0, `(.L_x_96) ;  /* 0x0000014000007945 */ /* 0x000fe20003800000 */
[----:B------:R-:W-:-:S03]  /*41d0*/  IMAD.MOV.U32 R8, RZ, RZ, 0x80 ;  /* 0x00000080ff087424 */ /* 0x000fc600078e00ff */
[----:B------:R-:W-:-:S04]  /*41e0*/  LOP3.LUT R2, R3, 0x7fffffff, RZ, 0xc0, !PT ;  /* 0x7fffffff03027812 */ /* 0x000fc800078ec0ff */
[----:B------:R-:W-:-:S13]  /*41f0*/  ISETP.GT.U32.AND P0, PT, R2, 0x437fffff, PT ;  /* 0x437fffff0200780c */ /* 0x000fda0003f04070 */
[----:B------:R-:W-:Y:S05]  /*4200*/  @P0 BRA `(.L_x_97) ;  /* 0x00000000003c0947 */ /* 0x000fea0003800000 */
[----:B------:R-:W-:-:S13]  /*4210*/  ISETP.GE.U32.AND P0, PT, R2, 0x3c000000, PT ;  /* 0x3c0000000200780c */ /* 0x000fda0003f06070 */
[----:B------:R-:W-:-:S04]  /*4220*/  @P0 SHF.R.U32.HI R0, RZ, 0x14, R3 ;  /* 0x00000014ff000819 */ /* 0x000fc80000011603 */
[----:B------:R-:W-:-:S04]  /*4230*/  @P0 LOP3.LUT R0, R0, 0x1, RZ, 0xc0, !PT ;  /* 0x0000000100000812 */ /* 0x000fc800078ec0ff */
[----:B------:R-:W-:-:S04]  /*4240*/  @P0 IADD3 R0, R3, 0x487ffff, R0 ;  /* 0x0487ffff03000810 */ /* 0x000fc80007ffe000 */
[----:B------:R-:W-:-:S04]  /*4250*/  @P0 SHF.R.U32.HI R0, RZ, 0x14, R0 ;  /* 0x00000014ff000819 */ /* 0x000fc80000011600 */
[----:B------:R-:W-:Y:S01]  /*4260*/  @P0 LOP3.LUT R0, R0, 0xff, RZ, 0xc0, !PT ;  /* 0x000000ff00000812 */ /* 0x000fe200078ec0ff */
[----:B------:R-:W-:Y:S06]  /*4270*/  @P0 BRA `(.L_x_98) ;  /* 0x0000000000100947 */ /* 0x000fec0003800000 */
[----:B------:R-:W-:Y:S01]  /*4280*/  FADD.FTZ R0, R2, 8192 ;  /* 0x4600000002007421 */ /* 0x000fe20000010000 */
[----:B------:R-:W-:-:S04]  /*4290*/  PRMT R8, RZ, 0x7610, R8 ;  /* 0x00007610ff087816 */ /* 0x000fc80000000008 */
[----:B------:R-:W-:-:S13]  /*42a0*/  LOP3.LUT P0, R0, R0, 0xff, RZ, 0xc0, !PT ;  /* 0x000000ff00007812 */ /* 0x000fda000780c0ff */
[----:B------:R-:W-:Y:S05]  /*42b0*/  @!P0 BRA `(.L_x_97) ;  /* 0x0000000000108947 */ /* 0x000fea0003800000 */
.L_x_98:
[----:B------:R-:W-:-:S04]  /*42c0*/  LOP3.LUT R2, R3, 0x80000000, RZ, 0xc0, !PT ;  /* 0x8000000003027812 */ /* 0x000fc800078ec0ff */
[----:B------:R-:W-:-:S04]  /*42d0*/  SHF.R.U32.HI R3, RZ, 0x18, R2 ;  /* 0x00000018ff037819 */ /* 0x000fc80000011602 */
[----:B------:R-:W-:-:S04]  /*42e0*/  LOP3.LUT R0, R0, R3, RZ, 0xfc, !PT ;  /* 0x0000000300007212 */ /* 0x000fc800078efcff */
[----:B------:R-:W-:-:S07]  /*42f0*/  PRMT R8, R0, 0x7610, R8 ;  /* 0x0000761000087816 */ /* 0x000fce0000000008 */
.L_x_97:
[----:B------:R-:W-:Y:S05]  /*4300*/  BSYNC B0 ;  /* 0x0000000000007941 */ /* 0x000fea0003800000 */
.L_x_96:
[----:B------:R0:W-:Y:S01]  /*4310*/  STG.E.U8 desc[UR36][R16.64], R8 ;  /* 0x0000000810007986 */ /* 0x0001e2000c101124 */
[----:B------:R-:W-:Y:S05]  /*4320*/  BRA `(.L_x_76) ;  /* 0x0000000400187947 */ /* 0x000fea0003800000 */
.L_x_94:
        /* <DEDUP_REMOVED lines=17> */
.L_x_101:
[----:B------:R-:W-:-:S04]  /*4440*/  LOP3.LUT R2, R3, 0x80000000, RZ, 0xc0, !PT ;  /* 0x8000000003027812 */ /* 0x000fc800078ec0ff */
[----:B------:R-:W-:-:S04]  /*4450*/  SHF.R.U32.HI R3, RZ, 0x18, R2 ;  /* 0x00000018ff037819 */ /* 0x000fc80000011602 */
[----:B------:R-:W-:-:S04]  /*4460*/  LOP3.LUT R0, R0, R3, RZ, 0xfc, !PT ;  /* 0x0000000300007212 */ /* 0x000fc800078efcff */
[----:B------:R-:W-:-:S07]  /*4470*/  PRMT R8, R0, 0x7610, R8 ;  /* 0x0000761000087816 */ /* 0x000fce0000000008 */
.L_x_100:
[----:B------:R-:W-:Y:S05]  /*4480*/  BSYNC B0 ;  /* 0x0000000000007941 */ /* 0x000fea0003800000 */
.L_x_99:
[----:B------:R0:W-:Y:S01]  /*4490*/  STG.E.U8 desc[UR36][R16.64], R8 ;  /* 0x0000000810007986 */ /* 0x0001e2000c101124 */
[----:B------:R-:W-:Y:S05]  /*44a0*/  BRA `(.L_x_76) ;  /* 0x0000000000b87947 */ /* 0x000fea0003800000 */
.L_x_93:
[----:B------:R-:W-:-:S13]  /*44b0*/  ISETP.NE.AND P0, PT, R2, 0x1c, PT ;  /* 0x0000001c0200780c */ /* 0x000fda0003f05270 */
[----:B------:R-:W-:Y:S05]  /*44c0*/  @!P0 BRA `(.L_x_102) ;  /* 0x0000000000a48947 */ /* 0x000fea0003800000 */
[----:B------:R-:W-:-:S13]  /*44d0*/  ISETP.NE.AND P0, PT, R2, 0x1d, PT ;  /* 0x0000001d0200780c */ /* 0x000fda0003f05270 */
[----:B------:R-:W-:Y:S05]  /*44e0*/  @!P0 BRA `(.L_x_103) ;  /* 0x00000000008c8947 */ /* 0x000fea0003800000 */
[----:B------:R-:W-:-:S13]  /*44f0*/  ISETP.NE.AND P0, PT, R2, 0x2c, PT ;  /* 0x0000002c0200780c */ /* 0x000fda0003f05270 */
[----:B------:R-:W-:Y:S05]  /*4500*/  @P0 BRA `(.L_x_75) ;  /* 0x0000000000400947 */ /* 0x000fea0003800000 */
[----:B------:R-:W-:-:S05]  /*4510*/  IMAD.U32 R3, R3, 0x10000, RZ ;  /* 0x0001000003037824 */ /* 0x000fca00078e00ff */
[----:B------:R-:W-:-:S04]  /*4520*/  SHF.R.U32.HI R4, RZ, 0x17, R3 ;  /* 0x00000017ff047819 */ /* 0x000fc80000011603 */
[----:B------:R-:W-:-:S04]  /*4530*/  LOP3.LUT R2, R4, 0xff, RZ, 0xc0, !PT ;  /* 0x000000ff04027812 */ /* 0x000fc800078ec0ff */
[----:B------:R-:W-:-:S13]  /*4540*/  ISETP.NE.AND P1, PT, R2, 0xff, PT ;  /* 0x000000ff0200780c */ /* 0x000fda0003f25270 */
[--C-:B------:R-:W-:Y:S02]  /*4550*/  @P1 SHF.R.U32.HI R0, RZ, 0x16, R3.reuse ;  /* 0x00000016ff001819 */ /* 0x100fe40000011603 */
[----:B------:R-:W-:Y:S01]  /*4560*/  @P1 LOP3.LUT P0, RZ, R2, 0x3fffff, R3, 0xf8, !PT ;  /* 0x003fffff02ff1812 */ /* 0x000fe2000780f803 */
[----:B------:R-:W-:Y:S01]  /*4570*/  IMAD.MOV.U32 R3, RZ, RZ, 0xff ;  /* 0x000000ffff037424 */ /* 0x000fe200078e00ff */
[----:B------:R-:W-:-:S04]  /*4580*/  @P1 LOP3.LUT R0, R0, 0x1, RZ, 0xc0, !PT ;  /* 0x0000000100001812 */ /* 0x000fc800078ec0ff */
[----:B------:R-:W-:Y:S01]  /*4590*/  @P1 ISETP.EQ.U32.AND P2, PT, R0, 0x1, P0 ;  /* 0x000000010000180c */ /* 0x000fe20000742070 */
[----:B------:R-:W-:Y:S01]  /*45a0*/  @P1 VIADD R0, R4, 0x1 ;  /* 0x0000000104001836 */ /* 0x000fe20000000000 */
[----:B------:R-:W-:Y:S02]  /*45b0*/  PLOP3.LUT P0, PT, PT, PT, PT, 0x80, 0x0 ;  /* 0x000000000000781c */ /* 0x000fe40003f0f070 */
[----:B------:R-:W-:-:S13]  /*45c0*/  @P1 PLOP3.LUT P0, PT, P2, PT, PT, 0x80, 0x0 ;  /* 0x000000000000181c */ /* 0x000fda000170f070 */
[----:B------:R-:W-:-:S04]  /*45d0*/  @!P0 IMAD.MOV R0, RZ, RZ, R4 ;  /* 0x000000ffff008224 */ /* 0x000fc800078e0204 */
[----:B------:R-:W-:-:S05]  /*45e0*/  @P1 IMAD.MOV.U32 R3, RZ, RZ, R0 ;  /* 0x000000ffff031224 */ /* 0x000fca00078e0000 */
[----:B------:R0:W-:Y:S01]  /*45f0*/  STG.E.U8 desc[UR36][R16.64], R3 ;  /* 0x0000000310007986 */ /* 0x0001e2000c101124 */
[----:B------:R-:W-:Y:S05]  /*4600*/  BRA `(.L_x_76) ;  /* 0x0000000000607947 */ /* 0x000fea0003800000 */
.L_x_75:
        /* <DEDUP_REMOVED lines=16> */
.L_x_104:
[----:B------:R-:W-:Y:S05]  /*4710*/  BRA `(.L_x_76) ;  /* 0x00000000001c7947 */ /* 0x000fea0003800000 */
.L_x_103:
[----:B------:R-:W-:-:S06]  /*4720*/  IMAD.U32 R3, R3, 0x10000, RZ ;  /* 0x0001000003037824 */ /* 0x000fcc00078e00ff */
[----:B------:R-:W0:Y:S02]  /*4730*/  F2I.U64.TRUNC R2, R3 ;  /* 0x0000000300027311 */ /* 0x000e24000020d800 */
[----:B0-----:R0:W-:Y:S01]  /*4740*/  STG.E.64 desc[UR36][R16.64], R2 ;  /* 0x0000000210007986 */ /* 0x0011e2000c101b24 */
[----:B------:R-:W-:Y:S05]  /*4750*/  BRA `(.L_x_76) ;  /* 0x00000000000c7947 */ /* 0x000fea0003800000 */
.L_x_102:
[----:B------:R-:W-:-:S06]  /*4760*/  IMAD.U32 R3, R3, 0x10000, RZ ;  /* 0x0001000003037824 */ /* 0x000fcc00078e00ff */
[----:B------:R-:W0:Y:S02]  /*4770*/  F2I.FTZ.U32.TRUNC.NTZ R3, R3 ;  /* 0x0000000300037305 */ /* 0x000e24000021f000 */
[----:B0-----:R0:W-:Y:S02]  /*4780*/  STG.E desc[UR36][R16.64], R3 ;  /* 0x0000000310007986 */ /* 0x0011e4000c101924 */
.L_x_76:
[----:B------:R-:W-:-:S04]  /*4790*/  IMAD R18, R18, 0x200, R23 ;  /* 0x0000020012127824 */ /* 0x000fc800078e0217 */
[----:B------:R-:W-:-:S07]  /*47a0*/  VIADD R19, R18, 0x80 ;  /* 0x0000008012137836 */ /* 0x000fce0000000000 */
.L_x_1:
[----:B------:R-:W-:Y:S05]  /*47b0*/  BSYNC B6 ;  /* 0x0000000000067941 */ /* 0x000fea0003800000 */
.L_x_0:
[----:B------:R-:W-:Y:S01]  /*47c0*/  ULDC UR4, c[0x0][0x210] ;  /* 0x0000840000047ab9 */ /* 0x000fe20000000800 */
[----:B------:R-:W-:Y:S01]  /*47d0*/  BSSY B6, `(.L_x_105) ;  /* 0x0000473000067945 */ /* 0x000fe20003800000 */
[----:B------:R-:W-:-:S13]  /*47e0*/  ISETP.GE.AND P0, PT, R19, UR4, PT ;  /* 0x0000000413007c0c */ /* 0x000fda000bf06270 */
[----:B------:R-:W-:Y:S05]  /*47f0*/  @P0 BRA `(.L_x_106) ;  /* 0x0000004400c00947 */ /* 0x000fea0003800000 */
[----:B---3--:R-:W3:Y:S01]  /*4800*/  LDC R6, c[0x0][0x218] ;  /* 0x00008600ff067b82 */ /* 0x008ee20000000800 */
[----:B------:R-:W-:Y:S02]  /*4810*/  IMAD.MOV.U32 R18, RZ, RZ, RZ ;  /* 0x000000ffff127224 */ /* 0x000fe400078e00ff */
[----:B0-----:R-:W-:Y:S02]  /*4820*/  IMAD.MOV.U32 R0, RZ, RZ, RZ ;  /* 0x000000ffff007224 */ /* 0x001fe400078e00ff */
[----:B-12-4-:R-:W-:Y:S01]  /*4830*/  IMAD.MOV.U32 R16, RZ, RZ, RZ ;  /* 0x000000ffff107224 */ /* 0x016fe200078e00ff */
[----:B---3--:R-:W-:-:S13]  /*4840*/  ISETP.NE.AND P0, PT, R6, RZ, PT ;  /* 0x000000ff0600720c */ /* 0x008fda0003f05270 */
[----:B------:R-:W-:Y:S05]  /*4850*/  @!P0 BRA `(.L_x_107) ;  /* 0x0000001400708947 */ /* 0x000fea0003800000 */
        /* <DEDUP_REMOVED lines=348> */
.L_x_107:
        /* <DEDUP_REMOVED lines=23> */
.L_x_111:
[----:B------:R-:W2:Y:S02]  /*5f90*/  LDG.E.U8 R2, desc[UR36][R2.64] ;  /* 0x0000002402027981 */ /* 0x000ea4000c1e1100 */
[----:B--2---:R-:W-:-:S04]  /*5fa0*/  I2FP.F32.U32 R0, R2 ;  /* 0x0000000200007245 */ /* 0x004fc80000201000 */
[----:B------:R-:W-:-:S04]  /*5fb0*/  F2FP.BF16.F32.PACK_AB R0, RZ, R0 ;  /* 0x00000000ff00723e */ /* 0x000fc800000010ff */
[----:B------:R-:W-:Y:S01]  /*5fc0*/  PRMT R22, R0, 0x7610, R22 ;  /* 0x0000761000167816 */ /* 0x000fe20000000016 */
[----:B------:R-:W-:Y:S06]  /*5fd0*/  BRA `(.L_x_113) ;  /* 0x0000000c00c87947 */ /* 0x000fec0003800000 */
.L_x_110:
        /* <DEDUP_REMOVED lines=11> */
.L_x_115:
[----:B------:R-:W2:Y:S02]  /*6090*/  LDG.E R2, desc[UR36][R2.64] ;  /* 0x0000002402027981 */ /* 0x000ea4000c1e1900 */
[----:B--2---:R-:W-:-:S04]  /*60a0*/  I2FP.F32.S32 R0, R2 ;  /* 0x0000000200007245 */ /* 0x004fc80000201400 */
[----:B------:R-:W-:-:S04]  /*60b0*/  F2FP.BF16.F32.PACK_AB R0, RZ, R0 ;  /* 0x00000000ff00723e */ /* 0x000fc800000010ff */
[----:B------:R-:W-:Y:S01]  /*60c0*/  PRMT R22, R0, 0x7610, R22 ;  /* 0x0000761000167816 */ /* 0x000fe20000000016 */
[----:B------:R-:W-:Y:S06]  /*60d0*/  BRA `(.L_x_113) ;  /* 0x0000000c00887947 */ /* 0x000fec0003800000 */
.L_x_114:
[----:B------:R-:W2:Y:S02]  /*60e0*/  LDG.E.U16 R2, desc[UR36][R2.64] ;  /* 0x0000002402027981 */ /* 0x000ea4000c1e1500 */
[----:B--2---:R-:W0:Y:S02]  /*60f0*/  I2F.S16 R0, R2 ;  /* 0x0000000200007306 */ /* 0x004e240000101400 */
[----:B0-----:R-:W-:-:S04]  /*6100*/  F2FP.BF16.F32.PACK_AB R0, RZ, R0 ;  /* 0x00000000ff00723e */ /* 0x001fc800000010ff */
[----:B------:R-:W-:Y:S01]  /*6110*/  PRMT R22, R0, 0x7610, R22 ;  /* 0x0000761000167816 */ /* 0x000fe20000000016 */
[----:B------:R-:W-:Y:S06]  /*6120*/  BRA `(.L_x_113) ;  /* 0x0000000c00747947 */ /* 0x000fec0003800000 */
.L_x_109:
        /* <DEDUP_REMOVED lines=9> */
.L_x_117:
[----:B------:R-:W2:Y:S02]  /*61c0*/  LDG.E.U16 R0, desc[UR36][R2.64] ;  /* 0x0000002402007981 */ /* 0x000ea4000c1e1500 */
[----:B--2---:R-:W-:-:S05]  /*61d0*/  HADD2.F32 R0, -RZ, R0.H0_H0 ;  /* 0x20000000ff007230 */ /* 0x004fca0000004100 */
[----:B------:R-:W-:-:S04]  /*61e0*/  F2FP.BF16.F32.PACK_AB R0, RZ, R0 ;  /* 0x00000000ff00723e */ /* 0x000fc800000010ff */
[----:B------:R-:W-:Y:S01]  /*61f0*/  PRMT R22, R0, 0x7610, R22 ;  /* 0x0000761000167816 */ /* 0x000fe20000000016 */
[----:B------:R-:W-:Y:S06]  /*6200*/  BRA `(.L_x_113) ;  /* 0x0000000c003c7947 */ /* 0x000fec0003800000 */
.L_x_116:
        /* <DEDUP_REMOVED lines=9> */
.L_x_119:
[----:B------:R-:W2:Y:S02]  /*62a0*/  LDG.E.U16 R2, desc[UR36][R2.64] ;  /* 0x0000002402027981 */ /* 0x000ea4000c1e1500 */
[----:B--2---:R-:W-:-:S05]  /*62b0*/  HADD2.F32 R0, -RZ, R2.H0_H0 ;  /* 0x20000002ff007230 */ /* 0x004fca0000004100 */
[----:B------:R-:W-:-:S04]  /*62c0*/  F2FP.BF16.F32.PACK_AB R0, RZ, R0 ;  /* 0x00000000ff00723e */ /* 0x000fc800000010ff */
[----:B------:R-:W-:Y:S01]  /*62d0*/  PRMT R22, R0, 0x7610, R22 ;  /* 0x0000761000167816 */ /* 0x000fe20000000016 */
[----:B------:R-:W-:Y:S06]  /*62e0*/  BRA `(.L_x_113) ;  /* 0x0000000c00047947 */ /* 0x000fec0003800000 */
.L_x_118:
        /* <DEDUP_REMOVED lines=9> */
.L_x_108:
        /* <DEDUP_REMOVED lines=14> */
.L_x_122:
        /* <DEDUP_REMOVED lines=9> */
.L_x_121:
        /* <DEDUP_REMOVED lines=28> */
.L_x_124:
        /* <DEDUP_REMOVED lines=15> */
.L_x_123:
[----:B------:R0:W5:Y:S01]  /*67a0*/  LDG.E.U16 R22, desc[UR36][R2.64] ;  /* 0x0000002402167981 */ /* 0x000162000c1e1500 */
[----:B------:R-:W-:Y:S05]  /*67b0*/  BRA `(.L_x_113) ;  /* 0x0000000400d07947 */ /* 0x000fea0003800000 */
.L_x_120:
        /* <DEDUP_REMOVED lines=13> */
.L_x_127:
        /* <DEDUP_REMOVED lines=21> */
.L_x_131:
[----:B------:R-:W-:Y:S05]  /*69e0*/  BSYNC B1 ;  /* 0x0000000000017941 */ /* 0x000fea0003800000 */
.L_x_130:
[----:B------:R-:W-:Y:S01]  /*69f0*/  LEA R3, R0, 0x3b800000, 0x17 ;  /* 0x3b80000000037811 */ /* 0x000fe200078eb8ff */
[----:B------:R-:W-:-:S05]  /*6a00*/  IMAD.SHL.U32 R0, R2, 0x100000, RZ ;  /* 0x0010000002007824 */ /* 0x000fca00078e00ff */
[----:B------:R-:W-:-:S07]  /*6a10*/  LOP3.LUT R0, R3, R0, R4, 0xfe, !PT ;  /* 0x0000000003007212 */ /* 0x000fce00078efe04 */
.L_x_129:
[----:B------:R-:W-:Y:S05]  /*6a20*/  BSYNC B0 ;  /* 0x0000000000007941 */ /* 0x000fea0003800000 */
.L_x_128:
[----:B------:R-:W-:-:S04]  /*6a30*/  F2FP.BF16.F32.PACK_AB R0, RZ, R0 ;  /* 0x00000000ff00723e */ /* 0x000fc800000010ff */
[----:B------:R-:W-:Y:S01]  /*6a40*/  PRMT R22, R0, 0x7610, R22 ;  /* 0x0000761000167816 */ /* 0x000fe20000000016 */
[----:B------:R-:W-:Y:S06]  /*6a50*/  BRA `(.L_x_113) ;  /* 0x0000000400287947 */ /* 0x000fec0003800000 */
.L_x_126:
        /* <DEDUP_REMOVED lines=21> */
.L_x_135:
[----:B------:R-:W-:Y:S05]  /*6bb0*/  BSYNC B1 ;  /* 0x0000000000017941 */ /* 0x000fea0003800000 */
.L_x_134:
[----:B------:R-:W-:Y:S01]  /*6bc0*/  LEA R3, R0, 0x37800000, 0x17 ;  /* 0x3780000000037811 */ /* 0x000fe200078eb8ff */
[----:B------:R-:W-:-:S05]  /*6bd0*/  IMAD.SHL.U32 R0, R2, 0x200000, RZ ;  /* 0x0020000002007824 */ /* 0x000fca00078e00ff */
[----:B------:R-:W-:-:S07]  /*6be0*/  LOP3.LUT R0, R3, R0, R4, 0xfe, !PT ;  /* 0x0000000003007212 */ /* 0x000fce00078efe04 */
.L_x_133:
[----:B------:R-:W-:Y:S05]  /*6bf0*/  BSYNC B0 ;  /* 0x0000000000007941 */ /* 0x000fea0003800000 */
.L_x_132:
[----:B------:R-:W-:-:S04]  /*6c00*/  F2FP.BF16.F32.PACK_AB R0, RZ, R0 ;  /* 0x00000000ff00723e */ /* 0x000fc800000010ff */
[----:B------:R-:W-:Y:S01]  /*6c10*/  PRMT R22, R0, 0x7610, R22 ;  /* 0x0000761000167816 */ /* 0x000fe20000000016 */
[----:B------:R-:W-:Y:S06]  /*6c20*/  BRA `(.L_x_113) ;  /* 0x0000000000b47947 */ /* 0x000fec0003800000 */
.L_x_125:
        /* <DEDUP_REMOVED lines=14> */
.L_x_139:
[----:B------:R-:W-:Y:S05]  /*6d10*/  BSYNC B0 ;  /* 0x0000000000007941 */ /* 0x000fea0003800000 */
.L_x_138:
[----:B------:R-:W-:-:S04]  /*6d20*/  F2FP.BF16.F32.PACK_AB R0, RZ, R0 ;  /* 0x00000000ff00723e */ /* 0x000fc800000010ff */
[----:B------:R-:W-:Y:S01]  /*6d30*/  PRMT R22, R0, 0x7610, R22 ;  /* 0x0000761000167816 */ /* 0x000fe20000000016 */
[----:B------:R-:W-:Y:S06]  /*6d40*/  BRA `(.L_x_113) ;  /* 0x00000000006c7947 */ /* 0x000fec0003800000 */
.L_x_112:
        /* <DEDUP_REMOVED lines=16> */
.L_x_140:
[----:B------:R-:W-:Y:S01]  /*6e50*/  PRMT R22, RZ, 0x7610, R22 ;  /* 0x00007610ff167816 */ /* 0x000fe20000000016 */
[----:B------:R-:W-:Y:S06]  /*6e60*/  BRA `(.L_x_113) ;  /* 0x0000000000247947 */ /* 0x000fec0003800000 */
.L_x_137:
[----:B------:R-:W2:Y:S02]  /*6e70*/  LDG.E.64 R2, desc[UR36][R2.64] ;  /* 0x0000002402027981 */ /* 0x000ea4000c1e1b00 */
[----:B--2---:R-:W0:Y:S02]  /*6e80*/  I2F.U64 R0, R2 ;  /* 0x0000000200007312 */ /* 0x004e240000301000 */
[----:B0-----:R-:W-:-:S04]  /*6e90*/  F2FP.BF16.F32.PACK_AB R0, RZ, R0 ;  /* 0x00000000ff00723e */ /* 0x001fc800000010ff */
[----:B------:R-:W-:Y:S01]  /*6ea0*/  PRMT R22, R0, 0x7610, R22 ;  /* 0x0000761000167816 */ /* 0x000fe20000000016 */
[----:B------:R-:W-:Y:S06]  /*6eb0*/  BRA `(.L_x_113) ;  /* 0x0000000000107947 */ /* 0x000fec0003800000 */
.L_x_136:
[----:B------:R-:W2:Y:S02]  /*6ec0*/  LDG.E R2, desc[UR36][R2.64] ;  /* 0x0000002402027981 */ /* 0x000ea4000c1e1900 */
[----:B--2---:R-:W-:-:S04]  /*6ed0*/  I2FP.F32.U32 R0, R2 ;  /* 0x0000000200007245 */ /* 0x004fc80000201000 */
[----:B------:R-:W-:-:S04]  /*6ee0*/  F2FP.BF16.F32.PACK_AB R0, RZ, R0 ;  /* 0x00000000ff00723e */ /* 0x000fc800000010ff */
[----:B------:R-:W-:-:S07]  /*6ef0*/  PRMT R22, R0, 0x7610, R22 ;  /* 0x0000761000167816 */ /* 0x000fce0000000016 */
.L_x_113:
        /* <DEDUP_REMOVED lines=19> */
.L_x_144:
[----:B------:R-:W2:Y:S02]  /*7030*/  LDG.E.U8 R2, desc[UR36][R2.64] ;  /* 0x0000002402027981 */ /* 0x000ea4000c1e1100 */
[----:B--2---:R-:W-:-:S04]  /*7040*/  I2FP.F32.U32 R0, R2 ;  /* 0x0000000200007245 */ /* 0x004fc80000201000 */
[----:B------:R-:W-:Y:S01]  /*7050*/  F2FP.BF16.F32.PACK_AB R0, RZ, R0 ;  /* 0x00000000ff00723e */ /* 0x000fe200000010ff */
[----:B------:R-:W-:Y:S06]  /*7060*/  BRA `(.L_x_146) ;  /* 0x0000000c00907947 */ /* 0x000fec0003800000 */
.L_x_143:
        /* <DEDUP_REMOVED lines=10> */
.L_x_148:
[----:B------:R-:W2:Y:S02]  /*7110*/  LDG.E R2, desc[UR36][R2.64] ;  /* 0x0000002402027981 */ /* 0x000ea4000c1e1900 */
[----:B--2---:R-:W-:-:S04]  /*7120*/  I2FP.F32.S32 R0, R2 ;  /* 0x0000000200007245 */ /* 0x004fc80000201400 */
[----:B------:R-:W-:Y:S01]  /*7130*/  F2FP.BF16.F32.PACK_AB R0, RZ, R0 ;  /* 0x00000000ff00723e */ /* 0x000fe200000010ff */
[----:B------:R-:W-:Y:S06]  /*7140*/  BRA `(.L_x_146) ;  /* 0x0000000c00587947 */ /* 0x000fec0003800000 */
.L_x_147:
[----:B------:R-:W2:Y:S02]  /*7150*/  LDG.E.U16 R2, desc[UR36][R2.64] ;  /* 0x0000002402027981 */ /* 0x000ea4000c1e1500 */
[----:B--2---:R-:W0:Y:S02]  /*7160*/  I2F.S16 R0, R2 ;  /* 0x0000000200007306 */ /* 0x004e240000101400 */
[----:B0-----:R-:W-:Y:S01]  /*7170*/  F2FP.BF16.F32.PACK_AB R0, RZ, R0 ;  /* 0x00000000ff00723e */ /* 0x001fe200000010ff */
[----:B------:R-:W-:Y:S06]  /*7180*/  BRA `(.L_x_146) ;  /* 0x0000000c00487947 */ /* 0x000fec0003800000 */
.L_x_142:
        /* <DEDUP_REMOVED lines=9> */
.L_x_150:
[----:B------:R-:W2:Y:S02]  /*7220*/  LDG.E.U16 R0, desc[UR36][R2.64] ;  /* 0x0000002402007981 */ /* 0x000ea4000c1e1500 */
[----:B--2---:R-:W-:-:S05]  /*7230*/  HADD2.F32 R0, -RZ, R0.H0_H0 ;  /* 0x20000000ff007230 */ /* 0x004fca0000004100 */
[----:B------:R-:W-:Y:S01]  /*7240*/  F2FP.BF16.F32.PACK_AB R0, RZ, R0 ;  /* 0x00000000ff00723e */ /* 0x000fe200000010ff */
[----:B------:R-:W-:Y:S06]  /*7250*/  BRA `(.L_x_146) ;  /* 0x0000000c00147947 */ /* 0x000fec0003800000 */
.L_x_149:
        /* <DEDUP_REMOVED lines=9> */
.L_x_152:
[----:B------:R-:W2:Y:S02]  /*72f0*/  LDG.E.U16 R2, desc[UR36][R2.64] ;  /* 0x0000002402027981 */ /* 0x000ea4000c1e1500 */
[----:B--2---:R-:W-:-:S05]  /*7300*/  HADD2.F32 R0, -RZ, R2.H0_H0 ;  /* 0x20000002ff007230 */ /* 0x004fca0000004100 */
[----:B------:R-:W-:Y:S01]  /*7310*/  F2FP.BF16.F32.PACK_AB R0, RZ, R0 ;  /* 0x00000000ff00723e */ /* 0x000fe200000010ff */
[----:B------:R-:W-:Y:S06]  /*7320*/  BRA `(.L_x_146) ;  /* 0x0000000800e07947 */ /* 0x000fec0003800000 */
.L_x_151:
        /* <DEDUP_REMOVED lines=8> */
.L_x_141:
        /* <DEDUP_REMOVED lines=13> */
.L_x_155:
        /* <DEDUP_REMOVED lines=8> */
.L_x_154:
        /* <DEDUP_REMOVED lines=28> */
.L_x_157:
        /* <DEDUP_REMOVED lines=15> */
.L_x_156:
[----:B------:R0:W5:Y:S01]  /*77b0*/  LDG.E.U16 R0, desc[UR36][R2.64] ;  /* 0x0000002402007981 */ /* 0x000162000c1e1500 */
[----:B------:R-:W-:Y:S05]  /*77c0*/  BRA `(.L_x_146) ;  /* 0x0000000400b87947 */ /* 0x000fea0003800000 */
.L_x_153:
        /* <DEDUP_REMOVED lines=12> */
.L_x_160:
        /* <DEDUP_REMOVED lines=21> */
.L_x_164:
[----:B------:R-:W-:Y:S05]  /*79e0*/  BSYNC B1 ;  /* 0x0000000000017941 */ /* 0x000fea0003800000 */
.L_x_163:
[----:B------:R-:W-:Y:S01]  /*79f0*/  LEA R3, R0, 0x3b800000, 0x17 ;  /* 0x3b80000000037811 */ /* 0x000fe200078eb8ff */
[----:B------:R-:W-:-:S05]  /*7a00*/  IMAD.SHL.U32 R0, R2, 0x100000, RZ ;  /* 0x0010000002007824 */ /* 0x000fca00078e00ff */
[----:B------:R-:W-:-:S07]  /*7a10*/  LOP3.LUT R0, R3, R0, R4, 0xfe, !PT ;  /* 0x0000000003007212 */ /* 0x000fce00078efe04 */
.L_x_162:
[----:B------:R-:W-:Y:S05]  /*7a20*/  BSYNC B0 ;  /* 0x0000000000007941 */ /* 0x000fea0003800000 */
.L_x_161:
[----:B------:R-:W-:Y:S01]  /*7a30*/  F2FP.BF16.F32.PACK_AB R0, RZ, R0 ;  /* 0x00000000ff00723e */ /* 0x000fe200000010ff */
[----:B------:R-:W-:Y:S06]  /*7a40*/  BRA `(.L_x_146) ;  /* 0x0000000400187947 */ /* 0x000fec0003800000 */
.L_x_159:
        /* <DEDUP_REMOVED lines=21> */
.L_x_168:
[----:B------:R-:W-:Y:S05]  /*7ba0*/  BSYNC B1 ;  /* 0x0000000000017941 */ /* 0x000fea0003800000 */
.L_x_167:
[----:B------:R-:W-:Y:S01]  /*7bb0*/  LEA R3, R0, 0x37800000, 0x17 ;  /* 0x3780000000037811 */ /* 0x000fe200078eb8ff */
[----:B------:R-:W-:-:S05]  /*7bc0*/  IMAD.SHL.U32 R0, R2, 0x200000, RZ ;  /* 0x0020000002007824 */ /* 0x000fca00078e00ff */
[----:B------:R-:W-:-:S07]  /*7bd0*/  LOP3.LUT R0, R3, R0, R4, 0xfe, !PT ;  /* 0x0000000003007212 */ /* 0x000fce00078efe04 */
.L_x_166:
[----:B------:R-:W-:Y:S05]  /*7be0*/  BSYNC B0 ;  /* 0x0000000000007941 */ /* 0x000fea0003800000 */
.L_x_165:
[----:B------:R-:W-:Y:S01]  /*7bf0*/  F2FP.BF16.F32.PACK_AB R0, RZ, R0 ;  /* 0x00000000ff00723e */ /* 0x000fe200000010ff */
[----:B------:R-:W-:Y:S06]  /*7c00*/  BRA `(.L_x_146) ;  /* 0x0000000000a87947 */ /* 0x000fec0003800000 */
.L_x_158:
        /* <DEDUP_REMOVED lines=14> */
.L_x_172:
[----:B------:R-:W-:Y:S05]  /*7cf0*/  BSYNC B0 ;  /* 0x0000000000007941 */ /* 0x000fea0003800000 */
.L_x_171:
[----:B------:R-:W-:Y:S01]  /*7d00*/  F2FP.BF16.F32.PACK_AB R0, RZ, R0 ;  /* 0x00000000ff00723e */ /* 0x000fe200000010ff */
[----:B------:R-:W-:Y:S06]  /*7d10*/  BRA `(.L_x_146) ;  /* 0x0000000000647947 */ /* 0x000fec0003800000 */
.L_x_145:
        /* <DEDUP_REMOVED lines=16> */
.L_x_173:
[----:B------:R-:W-:Y:S01]  /*7e20*/  PRMT R0, RZ, 0x7610, R0 ;  /* 0x00007610ff007816 */ /* 0x000fe20000000000 */
[----:B------:R-:W-:Y:S06]  /*7e30*/  BRA `(.L_x_146) ;  /* 0x00000000001c7947 */ /* 0x000fec0003800000 */
.L_x_170:
[----:B------:R-:W2:Y:S02]  /*7e40*/  LDG.E.64 R2, desc[UR36][R2.64] ;  /* 0x0000002402027981 */ /* 0x000ea4000c1e1b00 */
[----:B--2---:R-:W0:Y:S02]  /*7e50*/  I2F.U64 R0, R2 ;  /* 0x0000000200007312 */ /* 0x004e240000301000 */
[----:B0-----:R-:W-:Y:S01]  /*7e60*/  F2FP.BF16.F32.PACK_AB R0, RZ, R0 ;  /* 0x00000000ff00723e */ /* 0x001fe200000010ff */
[----:B------:R-:W-:Y:S06]  /*7e70*/  BRA `(.L_x_146) ;  /* 0x00000000000c7947 */ /* 0x000fec0003800000 */
.L_x_169:
[----:B------:R-:W2:Y:S02]  /*7e80*/  LDG.E R2, desc[UR36][R2.64] ;  /* 0x0000002402027981 */ /* 0x000ea4000c1e1900 */
[----:B--2---:R-:W-:-:S04]  /*7e90*/  I2FP.F32.U32 R0, R2 ;  /* 0x0000000200007245 */ /* 0x004fc80000201000 */
[----:B------:R-:W-:-:S07]  /*7ea0*/  F2FP.BF16.F32.PACK_AB R0, RZ, R0 ;  /* 0x00000000ff00723e */ /* 0x000fce00000010ff */
.L_x_146:
        /* <DEDUP_REMOVED lines=13> */
[----:B------:R-:W-:Y:S01]  /*7f80*/  @!P0 FMUL.FTZ R0, R3, R0 ;  /* 0x0000000003008220 */ /* 0x000fe20000410000 */
[----:B------:R-:W-:-:S04]  /*7f90*/  @P0 PRMT R3, R4, 0x7610, R3 ;  /* 0x0000761004030816 */ /* 0x000fc80000000003 */
[----:B------:R-:W-:-:S04]  /*7fa0*/  @!P0 F2FP.BF16.F32.PACK_AB R0, RZ, R0 ;  /* 0x00000000ff00823e */ /* 0x000fc800000010ff */
[----:B------:R-:W-:-:S07]  /*7fb0*/  @!P0 PRMT R3, R0, 0x7610, R3 ;  /* 0x0000761000038816 */ /* 0x000fce0000000003 */
.L_x_175:
[----:B------:R-:W-:Y:S05]  /*7fc0*/  BSYNC B0 ;  /* 0x0000000000007941 */ /* 0x000fea0003800000 */
.L_x_174:
        /* <DEDUP_REMOVED lines=13> */
.L_x_179:
[----:B------:R-:W-:-:S06]  /*80a0*/  IMAD.U32 R3, R3, 0x10000, RZ ;  /* 0x0001000003037824 */ /* 0x000fcc00078e00ff */
[----:B------:R-:W0:Y:S02]  /*80b0*/  F2I.S64.TRUNC R2, R3 ;  /* 0x0000000300027311 */ /* 0x000e24000020d900 */
[----:B0-----:R0:W-:Y:S01]  /*80c0*/  STG.E.U8 desc[UR36][R16.64], R2 ;  /* 0x0000000210007986 */ /* 0x0011e2000c101124 */
[----:B------:R-:W-:Y:S05]  /*80d0*/  BRA `(.L_x_181) ;  /* 0x0000000c00847947 */ /* 0x000fea0003800000 */
.L_x_178:
        /* <DEDUP_REMOVED lines=10> */
.L_x_183:
[----:B------:R-:W-:-:S06]  /*8180*/  IMAD.U32 R3, R3, 0x10000, RZ ;  /* 0x0001000003037824 */ /* 0x000fcc00078e00ff */
[----:B------:R-:W0:Y:S02]  /*8190*/  F2I.FTZ.TRUNC.NTZ R3, R3 ;  /* 0x0000000300037305 */ /* 0x000e24000021f100 */
[----:B0-----:R0:W-:Y:S01]  /*81a0*/  STG.E desc[UR36][R16.64], R3 ;  /* 0x0000000310007986 */ /* 0x0011e2000c101924 */
[----:B------:R-:W-:Y:S05]  /*81b0*/  BRA `(.L_x_181) ;  /* 0x0000000c004c7947 */ /* 0x000fea0003800000 */
.L_x_182:
[----:B------:R-:W-:-:S06]  /*81c0*/  IMAD.U32 R3, R3, 0x10000, RZ ;  /* 0x0001000003037824 */ /* 0x000fcc00078e00ff */
[----:B------:R-:W0:Y:S02]  /*81d0*/  F2I.FTZ.TRUNC.NTZ R3, R3 ;  /* 0x0000000300037305 */ /* 0x000e24000021f100 */
[----:B0-----:R0:W-:Y:S01]  /*81e0*/  STG.E.U16 desc[UR36][R16.64], R3 ;  /* 0x0000000310007986 */ /* 0x0011e2000c101524 */
[----:B------:R-:W-:Y:S05]  /*81f0*/  BRA `(.L_x_181) ;  /* 0x0000000c003c7947 */ /* 0x000fea0003800000 */
.L_x_177:
        /* <DEDUP_REMOVED lines=9> */
.L_x_185:
[----:B------:R-:W-:-:S05]  /*8290*/  IMAD.U32 R0, R3, 0x10000, RZ ;  /* 0x0001000003007824 */ /* 0x000fca00078e00ff */
[----:B------:R-:W-:-:S05]  /*82a0*/  F2FP.F16.F32.PACK_AB R0, RZ, R0 ;  /* 0x00000000ff00723e */ /* 0x000fca00000000ff */
[----:B------:R0:W-:Y:S01]  /*82b0*/  STG.E.U16 desc[UR36][R16.64], R0 ;  /* 0x0000000010007986 */ /* 0x0001e2000c101524 */
[----:B------:R-:W-:Y:S05]  /*82c0*/  BRA `(.L_x_181) ;  /* 0x0000000c00087947 */ /* 0x000fea0003800000 */
.L_x_184:
        /* <DEDUP_REMOVED lines=10> */
.L_x_187:
[----:B------:R-:W-:-:S05]  /*8370*/  IMAD.U32 R3, R3, 0x10000, RZ ;  /* 0x0001000003037824 */ /* 0x000fca00078e00ff */
[----:B------:R-:W-:-:S04]  /*8380*/  F2FP.F16.F32.PACK_AB R3, RZ, R3 ;  /* 0x00000003ff03723e */ /* 0x000fc800000000ff */
[----:B------:R-:W-:-:S05]  /*8390*/  PRMT R3, R3, 0x5410, RZ ;  /* 0x0000541003037816 */ /* 0x000fca00000000ff */
[----:B------:R0:W-:Y:S01]  /*83a0*/  STG.E desc[UR36][R16.64], R3 ;  /* 0x0000000310007986 */ /* 0x0001e2000c101924 */
[----:B------:R-:W-:Y:S05]  /*83b0*/  BRA `(.L_x_181) ;  /* 0x0000000800cc7947 */ /* 0x000fea0003800000 */
.L_x_186:
[----:B------:R-:W-:-:S04]  /*83c0*/  IMAD.U32 R2, R3, 0x10000, RZ ;  /* 0x0001000003027824 */ /* 0x000fc800078e00ff */
[----:B------:R-:W-:-:S06]  /*83d0*/  FMUL.FTZ R2, R2, 1 ;  /* 0x3f80000002027820 */ /* 0x000fcc0000410000 */
[----:B------:R-:W0:Y:S02]  /*83e0*/  F2F.F64.F32 R2, R2 ;  /* 0x0000000200027310 */ /* 0x000e240000201800 */
[----:B0-----:R0:W-:Y:S01]  /*83f0*/  STG.E.64 desc[UR36][R16.64], R2 ;  /* 0x0000000210007986 */ /* 0x0011e2000c101b24 */
[----:B------:R-:W-:Y:S05]  /*8400*/  BRA `(.L_x_181) ;  /* 0x0000000800b87947 */ /* 0x000fea0003800000 */
.L_x_176:
        /* <DEDUP_REMOVED lines=13> */
.L_x_190:
[----:B------:R-:W-:Y:S01]  /*84e0*/  IMAD.U32 R3, R3, 0x10000, RZ ;  /* 0x0001000003037824 */ /* 0x000fe200078e00ff */
[----:B------:R-:W-:-:S03]  /*84f0*/  CS2R R6, SRZ ;  /* 0x0000000000067805 */ /* 0x000fc6000001ff00 */
[----:B------:R-:W-:-:S04]  /*8500*/  FMUL.FTZ R3, R3, 1 ;  /* 0x3f80000003037820 */ /* 0x000fc80000410000 */
[----:B------:R-:W0:Y:S02]  /*8510*/  F2F.F64.F32 R4, R3 ;  /* 0x0000000300047310 */ /* 0x000e240000201800 */
[----:B0-----:R0:W-:Y:S01]  /*8520*/  STG.E.128 desc[UR36][R16.64], R4 ;  /* 0x0000000410007986 */ /* 0x0011e2000c101d24 */
[----:B------:R-:W-:Y:S05]  /*8530*/  BRA `(.L_x_181) ;  /* 0x00000008006c7947 */ /* 0x000fea0003800000 */
.L_x_189:
        /* <DEDUP_REMOVED lines=21> */
.L_x_194:
[----:B------:R-:W-:Y:S05]  /*8690*/  BSYNC B0 ;  /* 0x0000000000007941 */ /* 0x000fea0003800000 */
.L_x_193:
[----:B------:R-:W-:-:S05]  /*86a0*/  LOP3.LUT R3, R0, R3, RZ, 0xfc, !PT ;  /* 0x0000000300037212 */ /* 0x000fca00078efcff */
[----:B------:R0:W-:Y:S01]  /*86b0*/  STG.E.U8 desc[UR36][R16.64], R3 ;  /* 0x0000000310007986 */ /* 0x0001e2000c101124 */
[----:B------:R-:W-:Y:S05]  /*86c0*/  BRA `(.L_x_181) ;  /* 0x0000000800087947 */ /* 0x000fea0003800000 */
.L_x_192:
        /* <DEDUP_REMOVED lines=13> */
.L_x_196:
[----:B------:R-:W-:Y:S01]  /*87a0*/  IMAD.MOV.U32 R0, RZ, RZ, 0x7f ;  /* 0x0000007fff007424 */ /* 0x000fe200078e00ff */
[----:B------:R-:W-:-:S04]  /*87b0*/  ISETP.GT.U32.AND P0, PT, R2, 0x7f800000, PT ;  /* 0x7f8000000200780c */ /* 0x000fc80003f04070 */
[----:B------:R-:W-:-:S09]  /*87c0*/  SEL R0, R0, 0x7c, P0 ;  /* 0x0000007c00007807 */ /* 0x000fd20000000000 */
.L_x_197:
[----:B------:R-:W-:Y:S05]  /*87d0*/  BSYNC B0 ;  /* 0x0000000000007941 */ /* 0x000fea0003800000 */
.L_x_195:
[----:B------:R-:W-:-:S04]  /*87e0*/  LOP3.LUT R2, R3, 0x80000000, RZ, 0xc0, !PT ;  /* 0x8000000003027812 */ /* 0x000fc800078ec0ff */
[----:B------:R-:W-:-:S04]  /*87f0*/  SHF.R.U32.HI R3, RZ, 0x18, R2 ;  /* 0x00000018ff037819 */ /* 0x000fc80000011602 */
[----:B------:R-:W-:-:S05]  /*8800*/  LOP3.LUT R3, R0, R3, RZ, 0xfc, !PT ;  /* 0x0000000300037212 */ /* 0x000fca00078efcff */
[----:B------:R0:W-:Y:S01]  /*8810*/  STG.E.U8 desc[UR36][R16.64], R3 ;  /* 0x0000000310007986 */ /* 0x0001e2000c101124 */
[----:B------:R-:W-:Y:S05]  /*8820*/  BRA `(.L_x_181) ;  /* 0x0000000400b07947 */ /* 0x000fea0003800000 */
.L_x_191:
[----:B------:R0:W-:Y:S01]  /*8830*/  STG.E.U16 desc[UR36][R16.64], R3 ;  /* 0x0000000310007986 */ /* 0x0001e2000c101524 */
[----:B------:R-:W-:Y:S05]  /*8840*/  BRA `(.L_x_181) ;  /* 0x0000000400a87947 */ /* 0x000fea0003800000 */
.L_x_188:
        /* <DEDUP_REMOVED lines=12> */
.L_x_200:
        /* <DEDUP_REMOVED lines=17> */
.L_x_203:
[----:B------:R-:W-:-:S04]  /*8a20*/  LOP3.LUT R2, R3, 0x80000000, RZ, 0xc0, !PT ;  /* 0x8000000003027812 */ /* 0x000fc800078ec0ff */
[----:B------:R-:W-:-:S04]  /*8a30*/  SHF.R.U32.HI R3, RZ, 0x18, R2 ;  /* 0x00000018ff037819 */ /* 0x000fc80000011602 */
[----:B------:R-:W-:-:S04]  /*8a40*/  LOP3.LUT R0, R0, R3, RZ, 0xfc, !PT ;  /* 0x0000000300007212 */ /* 0x000fc800078efcff */
[----:B------:R-:W-:-:S07]  /*8a50*/  PRMT R8, R0, 0x7610, R8 ;  /* 0x0000761000087816 */ /* 0x000fce0000000008 */
.L_x_202:
[----:B------:R-:W-:Y:S05]  /*8a60*/  BSYNC B0 ;  /* 0x0000000000007941 */ /* 0x000fea0003800000 */
.L_x_201:
[----:B------:R3:W-:Y:S01]  /*8a70*/  STG.E.U8 desc[UR36][R16.64], R8 ;  /* 0x0000000810007986 */ /* 0x0007e2000c101124 */
[----:B------:R-:W-:Y:S05]  /*8a80*/  BRA `(.L_x_181) ;  /* 0x0000000400187947 */ /* 0x000fea0003800000 */
.L_x_199:
        /* <DEDUP_REMOVED lines=17> */
.L_x_206:
[----:B------:R-:W-:-:S04]  /*8ba0*/  LOP3.LUT R2, R3, 0x80000000, RZ, 0xc0, !PT ;  /* 0x8000000003027812 */ /* 0x000fc800078ec0ff */
[----:B------:R-:W-:-:S04]  /*8bb0*/  SHF.R.U32.HI R3, RZ, 0x18, R2 ;  /* 0x00000018ff037819 */ /* 0x000fc80000011602 */
[----:B------:R-:W-:-:S04]  /*8bc0*/  LOP3.LUT R0, R0, R3, RZ, 0xfc, !PT ;  /* 0x0000000300007212 */ /* 0x000fc800078efcff */
[----:B------:R-:W-:-:S07]  /*8bd0*/  PRMT R8, R0, 0x7610, R8 ;  /* 0x0000761000087816 */ /* 0x000fce0000000008 */
.L_x_205:
[----:B------:R-:W-:Y:S05]  /*8be0*/  BSYNC B0 ;  /* 0x0000000000007941 */ /* 0x000fea0003800000 */
.L_x_204:
[----:B------:R0:W-:Y:S01]  /*8bf0*/  STG.E.U8 desc[UR36][R16.64], R8 ;  /* 0x0000000810007986 */ /* 0x0001e2000c101124 */
[----:B------:R-:W-:Y:S05]  /*8c00*/  BRA `(.L_x_181) ;  /* 0x0000000000b87947 */ /* 0x000fea0003800000 */
.L_x_198:
        /* <DEDUP_REMOVED lines=22> */
.L_x_180:
[----:B------:R-:W-:Y:S01]  /*8d70*/  MOV R0, 0x0 ;  /* 0x0000000000007802 */ /* 0x000fe20000000f00 */
[----:B------:R-:W-:Y:S01]  /*8d80*/  ULDC.64 UR4, c[0x4][0x128] ;  /* 0x01004a0000047ab9 */ /* 0x000fe20000000a00 */
[----:B------:R-:W-:Y:S01]  /*8d90*/  ULDC.64 UR6, c[0x4][0x40] ;  /* 0x0100100000067ab9 */ /* 0x000fe20000000a00 */
[----:B------:R-:W-:Y:S01]  /*8da0*/  IMAD.U32 R4, RZ, RZ, UR4 ;  /* 0x00000004ff047e24 */ /* 0x000fe2000f8e00ff */
[----:B------:R0:W1:Y:S01]  /*8db0*/  LDC.64 R2, c[0x4][R0] ;  /* 0x0100000000027b82 */ /* 0x0000620000000a00 */
[----:B------:R-:W-:Y:S01]  /*8dc0*/  IMAD.U32 R5, RZ, RZ, UR5 ;  /* 0x00000005ff057e24 */ /* 0x000fe2000f8e00ff */
[----:B------:R-:W-:Y:S01]  /*8dd0*/  ULDC.64 UR4, c[0x4][0x130] ;  /* 0x01004c0000047ab9 */ /* 0x000fe20000000a00 */
[----:B------:R-:W-:Y:S02]  /*8de0*/  IMAD.U32 R10, RZ, RZ, UR6 ;  /* 0x00000006ff0a7e24 */ /* 0x000fe4000f8e00ff */
[----:B------:R-:W-:Y:S02]  /*8df0*/  IMAD.U32 R6, RZ, RZ, UR4 ;  /* 0x00000004ff067e24 */ /* 0x000fe4000f8e00ff */
[----:B------:R-:W-:-:S02]  /*8e00*/  IMAD.U32 R7, RZ, RZ, UR5 ;  /* 0x00000005ff077e24 */ /* 0x000fc4000f8e00ff */
[----:B------:R-:W-:Y:S02]  /*8e10*/  IMAD.U32 R11, RZ, RZ, UR7 ;  /* 0x00000007ff0b7e24 */ /* 0x000fe4000f8e00ff */
[----:B------:R-:W-:Y:S02]  /*8e20*/  IMAD.MOV.U32 R8, RZ, RZ, 0x65 ;  /* 0x00000065ff087424 */ /* 0x000fe400078e00ff */
[----:B------:R-:W-:Y:S02]  /*8e30*/  IMAD.MOV.U32 R12, RZ, RZ, 0x1 ;  /* 0x00000001ff0c7424 */ /* 0x000fe400078e00ff */
[----:B0-----:R-:W-:-:S07]  /*8e40*/  IMAD.MOV.U32 R13, RZ, RZ, RZ ;  /* 0x000000ffff0d7224 */ /* 0x001fce00078e00ff */
[----:B------:R-:W-:-:S07]  /*8e50*/  LEPC R20, `(.L_x_209) ;  /* 0x000000001014794e */ /* 0x000fce0000000000 */
[----:B-1----:R-:W-:Y:S05]  /*8e60*/  CALL.ABS.NOINC R2 ;  /* 0x0000000002007343 */ /* 0x002fea0003c00000 */
.L_x_209:
[----:B------:R-:W-:Y:S05]  /*8e70*/  BRA `(.L_x_181) ;  /* 0x00000000001c7947 */ /* 0x000fea0003800000 */
.L_x_208:
[----:B------:R-:W-:-:S06]  /*8e80*/  IMAD.U32 R3, R3, 0x10000, RZ ;  /* 0x0001000003037824 */ /* 0x000fcc00078e00ff */
[----:B------:R-:W0:Y:S02]  /*8e90*/  F2I.U64.TRUNC R2, R3 ;  /* 0x0000000300027311 */ /* 0x000e24000020d800 */
[----:B0-----:R2:W-:Y:S01]  /*8ea0*/  STG.E.64 desc[UR36][R16.64], R2 ;  /* 0x0000000210007986 */ /* 0x0015e2000c101b24 */
[----:B------:R-:W-:Y:S05]  /*8eb0*/  BRA `(.L_x_181) ;  /* 0x00000000000c7947 */ /* 0x000fea0003800000 */
.L_x_207:
[----:B------:R-:W-:-:S06]  /*8ec0*/  IMAD.U32 R3, R3, 0x10000, RZ ;  /* 0x0001000003037824 */ /* 0x000fcc00078e00ff */
[----:B------:R-:W0:Y:S02]  /*8ed0*/  F2I.FTZ.U32.TRUNC.NTZ R3, R3 ;  /* 0x0000000300037305 */ /* 0x000e24000021f000 */
[----:B0-----:R0:W-:Y:S02]  /*8ee0*/  STG.E desc[UR36][R16.64], R3 ;  /* 0x0000000310007986 */ /* 0x0011e4000c101924 */
.L_x_181:
[----:B------:R-:W-:-:S07]  /*8ef0*/  VIADD R19, R19, 0x80 ;  /* 0x0000008013137836 */ /* 0x000fce0000000000 */
.L_x_106:
[----:B------:R-:W-:Y:S05]  /*8f00*/  BSYNC B6 ;  /* 0x0000000000067941 */ /* 0x000fea0003800000 */
.L_x_105:
[----:B------:R-:W-:Y:S01]  /*8f10*/  ULDC UR4, c[0x0][0x210] ;  /* 0x0000840000047ab9 */ /* 0x000fe20000000800 */
[----:B------:R-:W-:Y:S01]  /*8f20*/  BSSY B6, `(.L_x_210) ;  /* 0x0000473000067945 */ /* 0x000fe20003800000 */
[----:B------:R-:W-:-:S13]  /*8f30*/  ISETP.GE.AND P0, PT, R19, UR4, PT ;  /* 0x0000000413007c0c */ /* 0x000fda000bf06270 */
[----:B------:R-:W-:Y:S05]  /*8f40*/  @P0 BRA `(.L_x_211) ;  /* 0x0000004400c00947 */ /* 0x000fea0003800000 */
[----:B0--3--:R-:W0:Y:S01]  /*8f50*/  LDC R6, c[0x0][0x218] ;  /* 0x00008600ff067b82 */ /* 0x009e220000000800 */
[----:B------:R-:W-:Y:S02]  /*8f60*/  IMAD.MOV.U32 R18, RZ, RZ, RZ ;  /* 0x000000ffff127224 */ /* 0x000fe400078e00ff */
[----:B------:R-:W-:Y:S02]  /*8f70*/  IMAD.MOV.U32 R0, RZ, RZ, RZ ;  /* 0x000000ffff007224 */ /* 0x000fe400078e00ff */
[----:B-12-4-:R-:W-:Y:S01]  /*8f80*/  IMAD.MOV.U32 R16, RZ, RZ, RZ ;  /* 0x000000ffff107224 */ /* 0x016fe200078e00ff */
[----:B0-----:R-:W-:-:S13]  /*8f90*/  ISETP.NE.AND P0, PT, R6, RZ, PT ;  /* 0x000000ff0600720c */ /* 0x001fda0003f05270 */
        /* <DEDUP_REMOVED lines=349> */
.L_x_212:
        /* <DEDUP_REMOVED lines=23> */
.L_x_216:
[----:B------:R-:W2:Y:S02]  /*a6e0*/  LDG.E.U8 R2, desc[UR36][R2.64] ;  /* 0x0000002402027981 */ /* 0x000ea4000c1e1100 */
[----:B--2---:R-:W-:-:S04]  /*a6f0*/  I2FP.F32.U32 R0, R2 ;  /* 0x0000000200007245 */ /* 0x004fc80000201000 */
[----:B------:R-:W-:-:S04]  /*a700*/  F2FP.BF16.F32.PACK_AB R0, RZ, R0 ;  /* 0x00000000ff00723e */ /* 0x000fc800000010ff */
[----:B------:R-:W-:Y:S01]  /*a710*/  PRMT R22, R0, 0x7610, R22 ;  /* 0x0000761000167816 */ /* 0x000fe20000000016 */
[----:B------:R-:W-:Y:S06]  /*a720*/  BRA `(.L_x_218) ;  /* 0x0000000c00c87947 */ /* 0x000fec0003800000 */
.L_x_215:
        /* <DEDUP_REMOVED lines=11> */
.L_x_220:
[----:B------:R-:W2:Y:S02]  /*a7e0*/  LDG.E R2, desc[UR36][R2.64] ;  /* 0x0000002402027981 */ /* 0x000ea4000c1e1900 */
[----:B--2---:R-:W-:-:S04]  /*a7f0*/  I2FP.F32.S32 R0, R2 ;  /* 0x0000000200007245 */ /* 0x004fc80000201400 */
[----:B------:R-:W-:-:S04]  /*a800*/  F2FP.BF16.F32.PACK_AB R0, RZ, R0 ;  /* 0x00000000ff00723e */ /* 0x000fc800000010ff */
[----:B------:R-:W-:Y:S01]  /*a810*/  PRMT R22, R0, 0x7610, R22 ;  /* 0x0000761000167816 */ /* 0x000fe20000000016 */
[----:B------:R-:W-:Y:S06]  /*a820*/  BRA `(.L_x_218) ;  /* 0x0000000c00887947 */ /* 0x000fec0003800000 */
.L_x_219:
[----:B------:R-:W2:Y:S02]  /*a830*/  LDG.E.U16 R2, desc[UR36][R2.64] ;  /* 0x0000002402027981 */ /* 0x000ea4000c1e1500 */
[----:B--2---:R-:W0:Y:S02]  /*a840*/  I2F.S16 R0, R2 ;  /* 0x0000000200007306 */ /* 0x004e240000101400 */
[----:B0-----:R-:W-:-:S04]  /*a850*/  F2FP.BF16.F32.PACK_AB R0, RZ, R0 ;  /* 0x00000000ff00723e */ /* 0x001fc800000010ff */
[----:B------:R-:W-:Y:S01]  /*a860*/  PRMT R22, R0, 0x7610, R22 ;  /* 0x0000761000167816 */ /* 0x000fe20000000016 */
[----:B------:R-:W-:Y:S06]  /*a870*/  BRA `(.L_x_218) ;  /* 0x0000000c00747947 */ /* 0x000fec0003800000 */
.L_x_214:
        /* <DEDUP_REMOVED lines=9> */
.L_x_222:
[----:B------:R-:W2:Y:S02]  /*a910*/  LDG.E.U16 R0, desc[UR36][R2.64] ;  /* 0x0000002402007981 */ /* 0x000ea4000c1e1500 */
[----:B--2---:R-:W-:-:S05]  /*a920*/  HADD2.F32 R0, -RZ, R0.H0_H0 ;  /* 0x20000000ff007230 */ /* 0x004fca0000004100 */
[----:B------:R-:W-:-:S04]  /*a930*/  F2FP.BF16.F32.PACK_AB R0, RZ, R0 ;  /* 0x00000000ff00723e */ /* 0x000fc800000010ff */
[----:B------:R-:W-:Y:S01]  /*a940*/  PRMT R22, R0, 0x7610, R22 ;  /* 0x0000761000167816 */ /* 0x000fe20000000016 */
[----:B------:R-:W-:Y:S06]  /*a950*/  BRA `(.L_x_218) ;  /* 0x0000000c003c7947 */ /* 0x000fec0003800000 */
.L_x_221:
        /* <DEDUP_REMOVED lines=9> */
.L_x_224:
[----:B------:R-:W2:Y:S02]  /*a9f0*/  LDG.E.U16 R2, desc[UR36][R2.64] ;  /* 0x0000002402027981 */ /* 0x000ea4000c1e1500 */
[----:B--2---:R-:W-:-:S05]  /*aa00*/  HADD2.F32 R0, -RZ, R2.H0_H0 ;  /* 0x20000002ff007230 */ /* 0x004fca0000004100 */
[----:B------:R-:W-:-:S04]  /*aa10*/  F2FP.BF16.F32.PACK_AB R0, RZ, R0 ;  /* 0x00000000ff00723e */ /* 0x000fc800000010ff */
[----:B------:R-:W-:Y:S01]  /*aa20*/  PRMT R22, R0, 0x7610, R22 ;  /* 0x0000761000167816 */ /* 0x000fe20000000016 */
[----:B------:R-:W-:Y:S06]  /*aa30*/  BRA `(.L_x_218) ;  /* 0x0000000c00047947 */ /* 0x000fec0003800000 */
.L_x_223:
        /* <DEDUP_REMOVED lines=9> */
.L_x_213:
        /* <DEDUP_REMOVED lines=14> */
.L_x_227:
        /* <DEDUP_REMOVED lines=9> */
.L_x_226:
        /* <DEDUP_REMOVED lines=28> */
.L_x_229:
        /* <DEDUP_REMOVED lines=15> */
.L_x_228:
[----:B------:R0:W5:Y:S01]  /*aef0*/  LDG.E.U16 R22, desc[UR36][R2.64] ;  /* 0x0000002402167981 */ /* 0x000162000c1e1500 */
[----:B------:R-:W-:Y:S05]  /*af00*/  BRA `(.L_x_218) ;  /* 0x0000000400d07947 */ /* 0x000fea0003800000 */
.L_x_225:
        /* <DEDUP_REMOVED lines=13> */
.L_x_232:
        /* <DEDUP_REMOVED lines=21> */
.L_x_236:
[----:B------:R-:W-:Y:S05]  /*b130*/  BSYNC B1 ;  /* 0x0000000000017941 */ /* 0x000fea0003800000 */
.L_x_235:
[----:B------:R-:W-:Y:S01]  /*b140*/  LEA R3, R0, 0x3b800000, 0x17 ;  /* 0x3b80000000037811 */ /* 0x000fe200078eb8ff */
[----:B------:R-:W-:-:S05]  /*b150*/  IMAD.SHL.U32 R0, R2, 0x100000, RZ ;  /* 0x0010000002007824 */ /* 0x000fca00078e00ff */
[----:B------:R-:W-:-:S07]  /*b160*/  LOP3.LUT R0, R3, R0, R4, 0xfe, !PT ;  /* 0x0000000003007212 */ /* 0x000fce00078efe04 */
.L_x_234:
[----:B------:R-:W-:Y:S05]  /*b170*/  BSYNC B0 ;  /* 0x0000000000007941 */ /* 0x000fea0003800000 */
.L_x_233:
[----:B------:R-:W-:-:S04]  /*b180*/  F2FP.BF16.F32.PACK_AB R0, RZ, R0 ;  /* 0x00000000ff00723e */ /* 0x000fc800000010ff */
[----:B------:R-:W-:Y:S01]  /*b190*/  PRMT R22, R0, 0x7610, R22 ;  /* 0x0000761000167816 */ /* 0x000fe20000000016 */
[----:B------:R-:W-:Y:S06]  /*b1a0*/  BRA `(.L_x_218) ;  /* 0x0000000400287947 */ /* 0x000fec0003800000 */
.L_x_231:
        /* <DEDUP_REMOVED lines=21> */
.L_x_240:
[----:B------:R-:W-:Y:S05]  /*b300*/  BSYNC B1 ;  /* 0x0000000000017941 */ /* 0x000fea0003800000 */
.L_x_239:
[----:B------:R-:W-:Y:S01]  /*b310*/  LEA R3, R0, 0x37800000, 0x17 ;  /* 0x3780000000037811 */ /* 0x000fe200078eb8ff */
[----:B------:R-:W-:-:S05]  /*b320*/  IMAD.SHL.U32 R0, R2, 0x200000, RZ ;  /* 0x0020000002007824 */ /* 0x000fca00078e00ff */
[----:B------:R-:W-:-:S07]  /*b330*/  LOP3.LUT R0, R3, R0, R4, 0xfe, !PT ;  /* 0x0000000003007212 */ /* 0x000fce00078efe04 */
.L_x_238:
[----:B------:R-:W-:Y:S05]  /*b340*/  BSYNC B0 ;  /* 0x0000000000007941 */ /* 0x000fea0003800000 */
.L_x_237:
[----:B------:R-:W-:-:S04]  /*b350*/  F2FP.BF16.F32.PACK_AB R0, RZ, R0 ;  /* 0x00000000ff00723e */ /* 0x000fc800000010ff */
[----:B------:R-:W-:Y:S01]  /*b360*/  PRMT R22, R0, 0x7610, R22 ;  /* 0x0000761000167816 */ /* 0x000fe20000000016 */
[----:B------:R-:W-:Y:S06]  /*b370*/  BRA `(.L_x_218) ;  /* 0x0000000000b47947 */ /* 0x000fec0003800000 */
.L_x_230:
        /* <DEDUP_REMOVED lines=14> */
.L_x_244:
[----:B------:R-:W-:Y:S05]  /*b460*/  BSYNC B0 ;  /* 0x0000000000007941 */ /* 0x000fea0003800000 */
.L_x_243:
[----:B------:R-:W-:-:S04]  /*b470*/  F2FP.BF16.F32.PACK_AB R0, RZ, R0 ;  /* 0x00000000ff00723e */ /* 0x000fc800000010ff */
[----:B------:R-:W-:Y:S01]  /*b480*/  PRMT R22, R0, 0x7610, R22 ;  /* 0x0000761000167816 */ /* 0x000fe20000000016 */
[----:B------:R-:W-:Y:S06]  /*b490*/  BRA `(.L_x_218) ;  /* 0x00000000006c7947 */ /* 0x000fec0003800000 */
.L_x_217:
        /* <DEDUP_REMOVED lines=16> */
.L_x_245:
[----:B------:R-:W-:Y:S01]  /*b5a0*/  PRMT R22, RZ, 0x7610, R22 ;  /* 0x00007610ff167816 */ /* 0x000fe20000000016 */
[----:B------:R-:W-:Y:S06]  /*b5b0*/  BRA `(.L_x_218) ;  /* 0x0000000000247947 */ /* 0x000fec0003800000 */
.L_x_242:
[----:B------:R-:W2:Y:S02]  /*b5c0*/  LDG.E.64 R2, desc[UR36][R2.64] ;  /* 0x0000002402027981 */ /* 0x000ea4000c1e1b00 */
[----:B--2---:R-:W0:Y:S02]  /*b5d0*/  I2F.U64 R0, R2 ;  /* 0x0000000200007312 */ /* 0x004e240000301000 */
[----:B0-----:R-:W-:-:S04]  /*b5e0*/  F2FP.BF16.F32.PACK_AB R0, RZ, R0 ;  /* 0x00000000ff00723e */ /* 0x001fc800000010ff */
[----:B------:R-:W-:Y:S01]  /*b5f0*/  PRMT R22, R0, 0x7610, R22 ;  /* 0x0000761000167816 */ /* 0x000fe20000000016 */
[----:B------:R-:W-:Y:S06]  /*b600*/  BRA `(.L_x_218) ;  /* 0x0000000000107947 */ /* 0x000fec0003800000 */
.L_x_241:
[----:B------:R-:W2:Y:S02]  /*b610*/  LDG.E R2, desc[UR36][R2.64] ;  /* 0x0000002402027981 */ /* 0x000ea4000c1e1900 */
[----:B--2---:R-:W-:-:S04]  /*b620*/  I2FP.F32.U32 R0, R2 ;  /* 0x0000000200007245 */ /* 0x004fc80000201000 */
[----:B------:R-:W-:-:S04]  /*b630*/  F2FP.BF16.F32.PACK_AB R0, RZ, R0 ;  /* 0x00000000ff00723e */ /* 0x000fc800000010ff */
[----:B------:R-:W-:-:S07]  /*b640*/  PRMT R22, R0, 0x7610, R22 ;  /* 0x0000761000167816 */ /* 0x000fce0000000016 */
.L_x_218:
        /* <DEDUP_REMOVED lines=19> */
.L_x_249:
[----:B------:R-:W2:Y:S02]  /*b780*/  LDG.E.U8 R2, desc[UR36][R2.64] ;  /* 0x0000002402027981 */ /* 0x000ea4000c1e1100 */
[----:B--2---:R-:W-:-:S04]  /*b790*/  I2FP.F32.U32 R0, R2 ;  /* 0x0000000200007245 */ /* 0x004fc80000201000 */
[----:B------:R-:W-:Y:S01]  /*b7a0*/  F2FP.BF16.F32.PACK_AB R0, RZ, R0 ;  /* 0x00000000ff00723e */ /* 0x000fe200000010ff */
[----:B------:R-:W-:Y:S06]  /*b7b0*/  BRA `(.L_x_251) ;  /* 0x0000000c00907947 */ /* 0x000fec0003800000 */
.L_x_248:
        /* <DEDUP_REMOVED lines=10> */
.L_x_253:
[----:B------:R-:W2:Y:S02]  /*b860*/  LDG.E R2, desc[UR36][R2.64] ;  /* 0x0000002402027981 */ /* 0x000ea4000c1e1900 */
[----:B--2---:R-:W-:-:S04]  /*b870*/  I2FP.F32.S32 R0, R2 ;  /* 0x0000000200007245 */ /* 0x004fc80000201400 */
[----:B------:R-:W-:Y:S01]  /*b880*/  F2FP.BF16.F32.PACK_AB R0, RZ, R0 ;  /* 0x00000000ff00723e */ /* 0x000fe200000010ff */
[----:B------:R-:W-:Y:S06]  /*b890*/  BRA `(.L_x_251) ;  /* 0x0000000c00587947 */ /* 0x000fec0003800000 */
.L_x_252:
[----:B------:R-:W2:Y:S02]  /*b8a0*/  LDG.E.U16 R2, desc[UR36][R2.64] ;  /* 0x0000002402027981 */ /* 0x000ea4000c1e1500 */
[----:B--2---:R-:W0:Y:S02]  /*b8b0*/  I2F.S16 R0, R2 ;  /* 0x0000000200007306 */ /* 0x004e240000101400 */
[----:B0-----:R-:W-:Y:S01]  /*b8c0*/  F2FP.BF16.F32.PACK_AB R0, RZ, R0 ;  /* 0x00000000ff00723e */ /* 0x001fe200000010ff */
[----:B------:R-:W-:Y:S06]  /*b8d0*/  BRA `(.L_x_251) ;  /* 0x0000000c00487947 */ /* 0x000fec0003800000 */
.L_x_247:
        /* <DEDUP_REMOVED lines=9> */
.L_x_255:
[----:B------:R-:W2:Y:S02]  /*b970*/  LDG.E.U16 R0, desc[UR36][R2.64] ;  /* 0x0000002402007981 */ /* 0x000ea4000c1e1500 */
[----:B--2---:R-:W-:-:S05]  /*b980*/  HADD2.F32 R0, -RZ, R0.H0_H0 ;  /* 0x20000000ff007230 */ /* 0x004fca0000004100 */
[----:B------:R-:W-:Y:S01]  /*b990*/  F2FP.BF16.F32.PACK_AB R0, RZ, R0 ;  /* 0x00000000ff00723e */ /* 0x000fe200000010ff */
[----:B------:R-:W-:Y:S06]  /*b9a0*/  BRA `(.L_x_251) ;  /* 0x0000000c00147947 */ /* 0x000fec0003800000 */
.L_x_254:
        /* <DEDUP_REMOVED lines=9> */
.L_x_257:
[----:B------:R-:W2:Y:S02]  /*ba40*/  LDG.E.U16 R2, desc[UR36][R2.64] ;  /* 0x0000002402027981 */ /* 0x000ea4000c1e1500 */
[----:B--2---:R-:W-:-:S05]  /*ba50*/  HADD2.F32 R0, -RZ, R2.H0_H0 ;  /* 0x20000002ff007230 */ /* 0x004fca0000004100 */
[----:B------:R-:W-:Y:S01]  /*ba60*/  F2FP.BF16.F32.PACK_AB R0, RZ, R0 ;  /* 0x00000000ff00723e */ /* 0x000fe200000010ff */
[----:B------:R-:W-:Y:S06]  /*ba70*/  BRA `(.L_x_251) ;  /* 0x0000000800e07947 */ /* 0x000fec0003800000 */
.L_x_256:
        /* <DEDUP_REMOVED lines=8> */
.L_x_246:
        /* <DEDUP_REMOVED lines=13> */
.L_x_260:
        /* <DEDUP_REMOVED lines=8> */
.L_x_259:
        /* <DEDUP_REMOVED lines=28> */
.L_x_262:
        /* <DEDUP_REMOVED lines=15> */
.L_x_261:
[----:B------:R0:W5:Y:S01]  /*bf00*/  LDG.E.U16 R0, desc[UR36][R2.64] ;  /* 0x0000002402007981 */ /* 0x000162000c1e1500 */
[----:B------:R-:W-:Y:S05]  /*bf10*/  BRA `(.L_x_251) ;  /* 0x0000000400b87947 */ /* 0x000fea0003800000 */
.L_x_258:
        /* <DEDUP_REMOVED lines=12> */
.L_x_265:
        /* <DEDUP_REMOVED lines=21> */
.L_x_269:
[----:B------:R-:W-:Y:S05]  /*c130*/  BSYNC B1 ;  /* 0x0000000000017941 */ /* 0x000fea0003800000 */
.L_x_268:
[----:B------:R-:W-:Y:S01]  /*c140*/  LEA R3, R0, 0x3b800000, 0x17 ;  /* 0x3b80000000037811 */ /* 0x000fe200078eb8ff */
[----:B------:R-:W-:-:S05]  /*c150*/  IMAD.SHL.U32 R0, R2, 0x100000, RZ ;  /* 0x0010000002007824 */ /* 0x000fca00078e00ff */
[----:B------:R-:W-:-:S07]  /*c160*/  LOP3.LUT R0, R3, R0, R4, 0xfe, !PT ;  /* 0x0000000003007212 */ /* 0x000fce00078efe04 */
.L_x_267:
[----:B------:R-:W-:Y:S05]  /*c170*/  BSYNC B0 ;  /* 0x0000000000007941 */ /* 0x000fea0003800000 */
.L_x_266:
[----:B------:R-:W-:Y:S01]  /*c180*/  F2FP.BF16.F32.PACK_AB R0, RZ, R0 ;  /* 0x00000000ff00723e */ /* 0x000fe200000010ff */
[----:B------:R-:W-:Y:S06]  /*c190*/  BRA `(.L_x_251) ;  /* 0x0000000400187947 */ /* 0x000fec0003800000 */
.L_x_264:
        /* <DEDUP_REMOVED lines=21> */
.L_x_273:
[----:B------:R-:W-:Y:S05]  /*c2f0*/  BSYNC B1 ;  /* 0x0000000000017941 */ /* 0x000fea0003800000 */
.L_x_272:
[----:B------:R-:W-:Y:S01]  /*c300*/  LEA R3, R0, 0x37800000, 0x17 ;  /* 0x3780000000037811 */ /* 0x000fe200078eb8ff */
[----:B------:R-:W-:-:S05]  /*c310*/  IMAD.SHL.U32 R0, R2, 0x200000, RZ ;  /* 0x0020000002007824 */ /* 0x000fca00078e00ff */
[----:B------:R-:W-:-:S07]  /*c320*/  LOP3.LUT R0, R3, R0, R4, 0xfe, !PT ;  /* 0x0000000003007212 */ /* 0x000fce00078efe04 */
.L_x_271:
[----:B------:R-:W-:Y:S05]  /*c330*/  BSYNC B0 ;  /* 0x0000000000007941 */ /* 0x000fea0003800000 */
.L_x_270:
[----:B------:R-:W-:Y:S01]  /*c340*/  F2FP.BF16.F32.PACK_AB R0, RZ, R0 ;  /* 0x00000000ff00723e */ /* 0x000fe200000010ff */
[----:B------:R-:W-:Y:S06]  /*c350*/  BRA `(.L_x_251) ;  /* 0x0000000000a87947 */ /* 0x000fec0003800000 */
.L_x_263:
        /* <DEDUP_REMOVED lines=14> */
.L_x_277:
[----:B------:R-:W-:Y:S05]  /*c440*/  BSYNC B0 ;  /* 0x0000000000007941 */ /* 0x000fea0003800000 */
.L_x_276:
[----:B------:R-:W-:Y:S01]  /*c450*/  F2FP.BF16.F32.PACK_AB R0, RZ, R0 ;  /* 0x00000000ff00723e */ /* 0x000fe200000010ff */
[----:B------:R-:W-:Y:S06]  /*c460*/  BRA `(.L_x_251) ;  /* 0x0000000000647947 */ /* 0x000fec0003800000 */
.L_x_250:
        /* <DEDUP_REMOVED lines=16> */
.L_x_278:
[----:B------:R-:W-:Y:S01]  /*c570*/  PRMT R0, RZ, 0x7610, R0 ;  /* 0x00007610ff007816 */ /* 0x000fe20000000000 */
[----:B------:R-:W-:Y:S06]  /*c580*/  BRA `(.L_x_251) ;  /* 0x00000000001c7947 */ /* 0x000fec0003800000 */
.L_x_275:
[----:B------:R-:W2:Y:S02]  /*c590*/  LDG.E.64 R2, desc[UR36][R2.64] ;  /* 0x0000002402027981 */ /* 0x000ea4000c1e1b00 */
[----:B--2---:R-:W0:Y:S02]  /*c5a0*/  I2F.U64 R0, R2 ;  /* 0x0000000200007312 */ /* 0x004e240000301000 */
[----:B0-----:R-:W-:Y:S01]  /*c5b0*/  F2FP.BF16.F32.PACK_AB R0, RZ, R0 ;  /* 0x00000000ff00723e */ /* 0x001fe200000010ff */
[----:B------:R-:W-:Y:S06]  /*c5c0*/  BRA `(.L_x_251) ;  /* 0x00000000000c7947 */ /* 0x000fec0003800000 */
.L_x_274:
[----:B------:R-:W2:Y:S02]  /*c5d0*/  LDG.E R2, desc[UR36][R2.64] ;  /* 0x0000002402027981 */ /* 0x000ea4000c1e1900 */
[----:B--2---:R-:W-:-:S04]  /*c5e0*/  I2FP.F32.U32 R0, R2 ;  /* 0x0000000200007245 */ /* 0x004fc80000201000 */
[----:B------:R-:W-:-:S07]  /*c5f0*/  F2FP.BF16.F32.PACK_AB R0, RZ, R0 ;  /* 0x00000000ff00723e */ /* 0x000fce00000010ff */
.L_x_251:
        /* <DEDUP_REMOVED lines=17> */
.L_x_280:
[----:B------:R-:W-:Y:S05]  /*c710*/  BSYNC B0 ;  /* 0x0000000000007941 */ /* 0x000fea0003800000 */
.L_x_279:
        /* <DEDUP_REMOVED lines=13> */
.L_x_284:
[----:B------:R-:W-:-:S06]  /*c7f0*/  IMAD.U32 R3, R3, 0x10000, RZ ;  /* 0x0001000003037824 */ /* 0x000fcc00078e00ff */
[----:B------:R-:W0:Y:S02]  /*c800*/  F2I.S64.TRUNC R2, R3 ;  /* 0x0000000300027311 */ /* 0x000e24000020d900 */
[----:B0-----:R4:W-:Y:S01]  /*c810*/  STG.E.U8 desc[UR36][R16.64], R2 ;  /* 0x0000000210007986 */ /* 0x0019e2000c101124 */
[----:B------:R-:W-:Y:S05]  /*c820*/  BRA `(.L_x_286) ;  /* 0x0000000c00847947 */ /* 0x000fea0003800000 */
.L_x_283:
        /* <DEDUP_REMOVED lines=10> */
.L_x_288:
[----:B------:R-:W-:-:S06]  /*c8d0*/  IMAD.U32 R3, R3, 0x10000, RZ ;  /* 0x0001000003037824 */ /* 0x000fcc00078e00ff */
[----:B------:R-:W0:Y:S02]  /*c8e0*/  F2I.FTZ.TRUNC.NTZ R3, R3 ;  /* 0x0000000300037305 */ /* 0x000e24000021f100 */
[----:B0-----:R2:W-:Y:S01]  /*c8f0*/  STG.E desc[UR36][R16.64], R3 ;  /* 0x0000000310007986 */ /* 0x0015e2000c101924 */
[----:B------:R-:W-:Y:S05]  /*c900*/  BRA `(.L_x_286) ;  /* 0x0000000c004c7947 */ /* 0x000fea0003800000 */
.L_x_287:
[----:B------:R-:W-:-:S06]  /*c910*/  IMAD.U32 R3, R3, 0x10000, RZ ;  /* 0x0001000003037824 */ /* 0x000fcc00078e00ff */
[----:B------:R-:W0:Y:S02]  /*c920*/  F2I.FTZ.TRUNC.NTZ R3, R3 ;  /* 0x0000000300037305 */ /* 0x000e24000021f100 */
[----:B0-----:R0:W-:Y:S01]  /*c930*/  STG.E.U16 desc[UR36][R16.64], R3 ;  /* 0x0000000310007986 */ /* 0x0011e2000c101524 */
[----:B------:R-:W-:Y:S05]  /*c940*/  BRA `(.L_x_286) ;  /* 0x0000000c003c7947 */ /* 0x000fea0003800000 */
.L_x_282:
        /* <DEDUP_REMOVED lines=9> */
.L_x_290:
[----:B------:R-:W-:-:S05]  /*c9e0*/  IMAD.U32 R0, R3, 0x10000, RZ ;  /* 0x0001000003007824 */ /* 0x000fca00078e00ff */
[----:B------:R-:W-:-:S05]  /*c9f0*/  F2FP.F16.F32.PACK_AB R0, RZ, R0 ;  /* 0x00000000ff00723e */ /* 0x000fca00000000ff */
[----:B------:R0:W-:Y:S01]  /*ca00*/  STG.E.U16 desc[UR36][R16.64], R0 ;  /* 0x0000000010007986 */ /* 0x0001e2000c101524 */
[----:B------:R-:W-:Y:S05]  /*ca10*/  BRA `(.L_x_286) ;  /* 0x0000000c00087947 */ /* 0x000fea0003800000 */
.L_x_289:
        /* <DEDUP_REMOVED lines=10> */
.L_x_292:
[----:B------:R-:W-:-:S05]  /*cac0*/  IMAD.U32 R3, R3, 0x10000, RZ ;  /* 0x0001000003037824 */ /* 0x000fca00078e00ff */
[----:B------:R-:W-:-:S04]  /*cad0*/  F2FP.F16.F32.PACK_AB R3, RZ, R3 ;  /* 0x00000003ff03723e */ /* 0x000fc800000000ff */
[----:B------:R-:W-:-:S05]  /*cae0*/  PRMT R3, R3, 0x5410, RZ ;  /* 0x0000541003037816 */ /* 0x000fca00000000ff */
[----:B------:R0:W-:Y:S01]  /*caf0*/  STG.E desc[UR36][R16.64], R3 ;  /* 0x0000000310007986 */ /* 0x0001e2000c101924 */
[----:B------:R-:W-:Y:S05]  /*cb00*/  BRA `(.L_x_286) ;  /* 0x0000000800cc7947 */ /* 0x000fea0003800000 */
.L_x_291:
[----:B------:R-:W-:-:S04]  /*cb10*/  IMAD.U32 R2, R3, 0x10000, RZ ;  /* 0x0001000003027824 */ /* 0x000fc800078e00ff */
[----:B------:R-:W-:-:S06]  /*cb20*/  FMUL.FTZ R2, R2, 1 ;  /* 0x3f80000002027820 */ /* 0x000fcc0000410000 */
[----:B------:R-:W0:Y:S02]  /*cb30*/  F2F.F64.F32 R2, R2 ;  /* 0x0000000200027310 */ /* 0x000e240000201800 */
[----:B0-----:R0:W-:Y:S01]  /*cb40*/  STG.E.64 desc[UR36][R16.64], R2 ;  /* 0x0000000210007986 */ /* 0x0011e2000c101b24 */
[----:B------:R-:W-:Y:S05]  /*cb50*/  BRA `(.L_x_286) ;  /* 0x0000000800b87947 */ /* 0x000fea0003800000 */
.L_x_281:
        /* <DEDUP_REMOVED lines=13> */
.L_x_295:
[----:B------:R-:W-:Y:S01]  /*cc30*/  IMAD.U32 R3, R3, 0x10000, RZ ;  /* 0x0001000003037824 */ /* 0x000fe200078e00ff */
[----:B------:R-:W-:-:S03]  /*cc40*/  CS2R R6, SRZ ;  /* 0x0000000000067805 */ /* 0x000fc6000001ff00 */
[----:B------:R-:W-:-:S04]  /*cc50*/  FMUL.FTZ R3, R3, 1 ;  /* 0x3f80000003037820 */ /* 0x000fc80000410000 */
[----:B------:R-:W0:Y:S02]  /*cc60*/  F2F.F64.F32 R4, R3 ;  /* 0x0000000300047310 */ /* 0x000e240000201800 */
[----:B0-----:R0:W-:Y:S01]  /*cc70*/  STG.E.128 desc[UR36][R16.64], R4 ;  /* 0x0000000410007986 */ /* 0x0011e2000c101d24 */
[----:B------:R-:W-:Y:S05]  /*cc80*/  BRA `(.L_x_286) ;  /* 0x00000008006c7947 */ /* 0x000fea0003800000 */
.L_x_294:
        /* <DEDUP_REMOVED lines=21> */
.L_x_299:
[----:B------:R-:W-:Y:S05]  /*cde0*/  BSYNC B0 ;  /* 0x0000000000007941 */ /* 0x000fea0003800000 */
.L_x_298:
[----:B------:R-:W-:-:S05]  /*cdf0*/  LOP3.LUT R3, R0, R3, RZ, 0xfc, !PT ;  /* 0x0000000300037212 */ /* 0x000fca00078efcff */
[----:B------:R0:W-:Y:S01]  /*ce00*/  STG.E.U8 desc[UR36][R16.64], R3 ;  /* 0x0000000310007986 */ /* 0x0001e2000c101124 */
[----:B------:R-:W-:Y:S05]  /*ce10*/  BRA `(.L_x_286) ;  /* 0x0000000800087947 */ /* 0x000fea0003800000 */
.L_x_297:
        /* <DEDUP_REMOVED lines=13> */
.L_x_301:
[----:B------:R-:W-:Y:S01]  /*cef0*/  IMAD.MOV.U32 R0, RZ, RZ, 0x7f ;  /* 0x0000007fff007424 */ /* 0x000fe200078e00ff */
[----:B------:R-:W-:-:S04]  /*cf00*/  ISETP.GT.U32.AND P0, PT, R2, 0x7f800000, PT ;  /* 0x7f8000000200780c */ /* 0x000fc80003f04070 */
[----:B------:R-:W-:-:S09]  /*cf10*/  SEL R0, R0, 0x7c, P0 ;  /* 0x0000007c00007807 */ /* 0x000fd20000000000 */
.L_x_302:
[----:B------:R-:W-:Y:S05]  /*cf20*/  BSYNC B0 ;  /* 0x0000000000007941 */ /* 0x000fea0003800000 */
.L_x_300:
[----:B------:R-:W-:-:S04]  /*cf30*/  LOP3.LUT R2, R3, 0x80000000, RZ, 0xc0, !PT ;  /* 0x8000000003027812 */ /* 0x000fc800078ec0ff */
[----:B------:R-:W-:-:S04]  /*cf40*/  SHF.R.U32.HI R3, RZ, 0x18, R2 ;  /* 0x00000018ff037819 */ /* 0x000fc80000011602 */
[----:B------:R-:W-:-:S05]  /*cf50*/  LOP3.LUT R3, R0, R3, RZ, 0xfc, !PT ;  /* 0x0000000300037212 */ /* 0x000fca00078efcff */
[----:B------:R0:W-:Y:S01]  /*cf60*/  STG.E.U8 desc[UR36][R16.64], R3 ;  /* 0x0000000310007986 */ /* 0x0001e2000c101124 */
[----:B------:R-:W-:Y:S05]  /*cf70*/  BRA `(.L_x_286) ;  /* 0x0000000400b07947 */ /* 0x000fea0003800000 */
.L_x_296:
[----:B------:R0:W-:Y:S01]  /*cf80*/  STG.E.U16 desc[UR36][R16.64], R3 ;  /* 0x0000000310007986 */ /* 0x0001e2000c101524 */
[----:B------:R-:W-:Y:S05]  /*cf90*/  BRA `(.L_x_286) ;  /* 0x0000000400a87947 */ /* 0x000fea0003800000 */
.L_x_293:
        /* <DEDUP_REMOVED lines=12> */
.L_x_305:
        /* <DEDUP_REMOVED lines=17> */
.L_x_308:
[----:B------:R-:W-:-:S04]  /*d170*/  LOP3.LUT R2, R3, 0x80000000, RZ, 0xc0, !PT ;  /* 0x8000000003027812 */ /* 0x000fc800078ec0ff */
[----:B------:R-:W-:-:S04]  /*d180*/  SHF.R.U32.HI R3, RZ, 0x18, R2 ;  /* 0x00000018ff037819 */ /* 0x000fc80000011602 */
[----:B------:R-:W-:-:S04]  /*d190*/  LOP3.LUT R0, R0, R3, RZ, 0xfc, !PT ;  /* 0x0000000300007212 */ /* 0x000fc800078efcff */
[----:B------:R-:W-:-:S07]  /*d1a0*/  PRMT R8, R0, 0x7610, R8 ;  /* 0x0000761000087816 */ /* 0x000fce0000000008 */
.L_x_307:
[----:B------:R-:W-:Y:S05]  /*d1b0*/  BSYNC B0 ;  /* 0x0000000000007941 */ /* 0x000fea0003800000 */
.L_x_306:
[----:B------:R0:W-:Y:S01]  /*d1c0*/  STG.E.U8 desc[UR36][R16.64], R8 ;  /* 0x0000000810007986 */ /* 0x0001e2000c101124 */
[----:B------:R-:W-:Y:S05]  /*d1d0*/  BRA `(.L_x_286) ;  /* 0x0000000400187947 */ /* 0x000fea0003800000 */
.L_x_304:
        /* <DEDUP_REMOVED lines=17> */
.L_x_311:
[----:B------:R-:W-:-:S04]  /*d2f0*/  LOP3.LUT R2, R3, 0x80000000, RZ, 0xc0, !PT ;  /* 0x8000000003027812 */ /* 0x000fc800078ec0ff */
[----:B------:R-:W-:-:S04]  /*d300*/  SHF.R.U32.HI R3, RZ, 0x18, R2 ;  /* 0x00000018ff037819 */ /* 0x000fc80000011602 */
[----:B------:R-:W-:-:S04]  /*d310*/  LOP3.LUT R0, R0, R3, RZ, 0xfc, !PT ;  /* 0x0000000300007212 */ /* 0x000fc800078efcff */
[----:B------:R-:W-:-:S07]  /*d320*/  PRMT R8, R0, 0x7610, R8 ;  /* 0x0000761000087816 */ /* 0x000fce0000000008 */
.L_x_310:
[----:B------:R-:W-:Y:S05]  /*d330*/  BSYNC B0 ;  /* 0x0000000000007941 */ /* 0x000fea0003800000 */
.L_x_309:
[----:B------:R0:W-:Y:S01]  /*d340*/  STG.E.U8 desc[UR36][R16.64], R8 ;  /* 0x0000000810007986 */ /* 0x0001e2000c101124 */
[----:B------:R-:W-:Y:S05]  /*d350*/  BRA `(.L_x_286) ;  /* 0x0000000000b87947 */ /* 0x000fea0003800000 */
.L_x_303:
        /* <DEDUP_REMOVED lines=22> */
.L_x_285:
        /* <DEDUP_REMOVED lines=16> */
.L_x_314:
[----:B------:R-:W-:Y:S05]  /*d5c0*/  BRA `(.L_x_286) ;  /* 0x00000000001c7947 */ /* 0x000fea0003800000 */
.L_x_313:
[----:B------:R-:W-:-:S06]  /*d5d0*/  IMAD.U32 R3, R3, 0x10000, RZ ;  /* 0x0001000003037824 */ /* 0x000fcc00078e00ff */
[----:B------:R-:W0:Y:S02]  /*d5e0*/  F2I.U64.TRUNC R2, R3 ;  /* 0x0000000300027311 */ /* 0x000e24000020d800 */
[----:B0-----:R0:W-:Y:S01]  /*d5f0*/  STG.E.64 desc[UR36][R16.64], R2 ;  /* 0x0000000210007986 */ /* 0x0011e2000c101b24 */
[----:B------:R-:W-:Y:S05]  /*d600*/  BRA `(.L_x_286) ;  /* 0x00000000000c7947 */ /* 0x000fea0003800000 */
.L_x_312:
[----:B------:R-:W-:-:S06]  /*d610*/  IMAD.U32 R3, R3, 0x10000, RZ ;  /* 0x0001000003037824 */ /* 0x000fcc00078e00ff */
[----:B------:R-:W0:Y:S02]  /*d620*/  F2I.FTZ.U32.TRUNC.NTZ R3, R3 ;  /* 0x0000000300037305 */ /* 0x000e24000021f000 */
[----:B0-----:R0:W-:Y:S02]  /*d630*/  STG.E desc[UR36][R16.64], R3 ;  /* 0x0000000310007986 */ /* 0x0011e4000c101924 */
.L_x_286:
[----:B------:R-:W-:-:S07]  /*d640*/  VIADD R19, R19, 0x80 ;  /* 0x0000008013137836 */ /* 0x000fce0000000000 */
.L_x_211:
[----:B------:R-:W-:Y:S05]  /*d650*/  BSYNC B6 ;  /* 0x0000000000067941 */ /* 0x000fea0003800000 */
.L_x_210:
[----:B------:R-:W-:Y:S02]  /*d660*/  ULDC UR4, c[0x0][0x210] ;  /* 0x0000840000047ab9 */ /* 0x000fe40000000800 */
[----:B------:R-:W-:-:S13]  /*d670*/  ISETP.GE.AND P0, PT, R19, UR4, PT ;  /* 0x0000000413007c0c */ /* 0x000fda000bf06270 */
[----:B------:R-:W-:Y:S05]  /*d680*/  @P0 EXIT ;  /* 0x000000000000094d */ /* 0x000fea0003800000 */
        /* <DEDUP_REMOVED lines=354> */
.L_x_315:
        /* <DEDUP_REMOVED lines=23> */
.L_x_319:
[----:B------:R-:W2:Y:S02]  /*ee20*/  LDG.E.U8 R2, desc[UR36][R2.64] ;  /* 0x0000002402027981 */ /* 0x000ea4000c1e1100 */
[----:B--2---:R-:W-:-:S04]  /*ee30*/  I2FP.F32.U32 R0, R2 ;  /* 0x0000000200007245 */ /* 0x004fc80000201000 */
[----:B------:R-:W-:-:S04]  /*ee40*/  F2FP.BF16.F32.PACK_AB R0, RZ, R0 ;  /* 0x00000000ff00723e */ /* 0x000fc800000010ff */
[----:B------:R-:W-:Y:S01]  /*ee50*/  PRMT R19, R0, 0x7610, R19 ;  /* 0x0000761000137816 */ /* 0x000fe20000000013 */
[----:B------:R-:W-:Y:S06]  /*ee60*/  BRA `(.L_x_321) ;  /* 0x0000000c00c87947 */ /* 0x000fec0003800000 */
.L_x_318:
        /* <DEDUP_REMOVED lines=11> */
.L_x_323:
[----:B------:R-:W2:Y:S02]  /*ef20*/  LDG.E R2, desc[UR36][R2.64] ;  /* 0x0000002402027981 */ /* 0x000ea4000c1e1900 */
[----:B--2---:R-:W-:-:S04]  /*ef30*/  I2FP.F32.S32 R0, R2 ;  /* 0x0000000200007245 */ /* 0x004fc80000201400 */
[----:B------:R-:W-:-:S04]  /*ef40*/  F2FP.BF16.F32.PACK_AB R0, RZ, R0 ;  /* 0x00000000ff00723e */ /* 0x000fc800000010ff */
[----:B------:R-:W-:Y:S01]  /*ef50*/  PRMT R19, R0, 0x7610, R19 ;  /* 0x0000761000137816 */ /* 0x000fe20000000013 */
[----:B------:R-:W-:Y:S06]  /*ef60*/  BRA `(.L_x_321) ;  /* 0x0000000c00887947 */ /* 0x000fec0003800000 */
.L_x_322:
[----:B------:R-:W2:Y:S02]  /*ef70*/  LDG.E.U16 R2, desc[UR36][R2.64] ;  /* 0x0000002402027981 */ /* 0x000ea4000c1e1500 */
[----:B--2---:R-:W0:Y:S02]  /*ef80*/  I2F.S16 R0, R2 ;  /* 0x0000000200007306 */ /* 0x004e240000101400 */
[----:B0-----:R-:W-:-:S04]  /*ef90*/  F2FP.BF16.F32.PACK_AB R0, RZ, R0 ;  /* 0x00000000ff00723e */ /* 0x001fc800000010ff */
[----:B------:R-:W-:Y:S01]  /*efa0*/  PRMT R19, R0, 0x7610, R19 ;  /* 0x0000761000137816 */ /* 0x000fe20000000013 */
[----:B------:R-:W-:Y:S06]  /*efb0*/  BRA `(.L_x_321) ;  /* 0x0000000c00747947 */ /* 0x000fec0003800000 */
.L_x_317:
        /* <DEDUP_REMOVED lines=9> */
.L_x_325:
[----:B------:R-:W2:Y:S02]  /*f050*/  LDG.E.U16 R0, desc[UR36][R2.64] ;  /* 0x0000002402007981 */ /* 0x000ea4000c1e1500 */
[----:B--2---:R-:W-:-:S05]  /*f060*/  HADD2.F32 R0, -RZ, R0.H0_H0 ;  /* 0x20000000ff007230 */ /* 0x004fca0000004100 */
[----:B------:R-:W-:-:S04]  /*f070*/  F2FP.BF16.F32.PACK_AB R0, RZ, R0 ;  /* 0x00000000ff00723e */ /* 0x000fc800000010ff */
[----:B------:R-:W-:Y:S01]  /*f080*/  PRMT R19, R0, 0x7610, R19 ;  /* 0x0000761000137816 */ /* 0x000fe20000000013 */
[----:B------:R-:W-:Y:S06]  /*f090*/  BRA `(.L_x_321) ;  /* 0x0000000c003c7947 */ /* 0x000fec0003800000 */
.L_x_324:
        /* <DEDUP_REMOVED lines=9> */
.L_x_327:
[----:B------:R-:W2:Y:S02]  /*f130*/  LDG.E.U16 R2, desc[UR36][R2.64] ;  /* 0x0000002402027981 */ /* 0x000ea4000c1e1500 */
[----:B--2---:R-:W-:-:S05]  /*f140*/  HADD2.F32 R0, -RZ, R2.H0_H0 ;  /* 0x20000002ff007230 */ /* 0x004fca0000004100 */
[----:B------:R-:W-:-:S04]  /*f150*/  F2FP.BF16.F32.PACK_AB R0, RZ, R0 ;  /* 0x00000000ff00723e */ /* 0x000fc800000010ff */
[----:B------:R-:W-:Y:S01]  /*f160*/  PRMT R19, R0, 0x7610, R19 ;  /* 0x0000761000137816 */ /* 0x000fe20000000013 */
[----:B------:R-:W-:Y:S06]  /*f170*/  BRA `(.L_x_321) ;  /* 0x0000000c00047947 */ /* 0x000fec0003800000 */
.L_x_326:
        /* <DEDUP_REMOVED lines=9> */
.L_x_316:
        /* <DEDUP_REMOVED lines=14> */
.L_x_330:
        /* <DEDUP_REMOVED lines=9> */
.L_x_329:
        /* <DEDUP_REMOVED lines=28> */
.L_x_332:
        /* <DEDUP_REMOVED lines=15> */
.L_x_331:
[----:B------:R0:W5:Y:S01]  /*f630*/  LDG.E.U16 R19, desc[UR36][R2.64] ;  /* 0x0000002402137981 */ /* 0x000162000c1e1500 */
[----:B------:R-:W-:Y:S05]  /*f640*/  BRA `(.L_x_321) ;  /* 0x0000000400d07947 */ /* 0x000fea0003800000 */
.L_x_328:
        /* <DEDUP_REMOVED lines=13> */
.L_x_335:
        /* <DEDUP_REMOVED lines=21> */
.L_x_339:
[----:B------:R-:W-:Y:S05]  /*f870*/  BSYNC B1 ;  /* 0x0000000000017941 */ /* 0x000fea0003800000 */
.L_x_338:
[----:B------:R-:W-:Y:S01]  /*f880*/  LEA R3, R0, 0x3b800000, 0x17 ;  /* 0x3b80000000037811 */ /* 0x000fe200078eb8ff */
[----:B------:R-:W-:-:S05]  /*f890*/  IMAD.SHL.U32 R0, R2, 0x100000, RZ ;  /* 0x0010000002007824 */ /* 0x000fca00078e00ff */
[----:B------:R-:W-:-:S07]  /*f8a0*/  LOP3.LUT R0, R3, R0, R4, 0xfe, !PT ;  /* 0x0000000003007212 */ /* 0x000fce00078efe04 */
.L_x_337:
[----:B------:R-:W-:Y:S05]  /*f8b0*/  BSYNC B0 ;  /* 0x0000000000007941 */ /* 0x000fea0003800000 */
.L_x_336:
[----:B------:R-:W-:-:S04]  /*f8c0*/  F2FP.BF16.F32.PACK_AB R0, RZ, R0 ;  /* 0x00000000ff00723e */ /* 0x000fc800000010ff */
[----:B------:R-:W-:Y:S01]  /*f8d0*/  PRMT R19, R0, 0x7610, R19 ;  /* 0x0000761000137816 */ /* 0x000fe20000000013 */
[----:B------:R-:W-:Y:S06]  /*f8e0*/  BRA `(.L_x_321) ;  /* 0x0000000400287947 */ /* 0x000fec0003800000 */
.L_x_334:
        /* <DEDUP_REMOVED lines=21> */
.L_x_343:
[----:B------:R-:W-:Y:S05]  /*fa40*/  BSYNC B1 ;  /* 0x0000000000017941 */ /* 0x000fea0003800000 */
.L_x_342:
[----:B------:R-:W-:Y:S01]  /*fa50*/  LEA R3, R0, 0x37800000, 0x17 ;  /* 0x3780000000037811 */ /* 0x000fe200078eb8ff */
[----:B------:R-:W-:-:S05]  /*fa60*/  IMAD.SHL.U32 R0, R2, 0x200000, RZ ;  /* 0x0020000002007824 */ /* 0x000fca00078e00ff */
[----:B------:R-:W-:-:S07]  /*fa70*/  LOP3.LUT R0, R3, R0, R4, 0xfe, !PT ;  /* 0x0000000003007212 */ /* 0x000fce00078efe04 */
.L_x_341:
[----:B------:R-:W-:Y:S05]  /*fa80*/  BSYNC B0 ;  /* 0x0000000000007941 */ /* 0x000fea0003800000 */
.L_x_340:
[----:B------:R-:W-:-:S04]  /*fa90*/  F2FP.BF16.F32.PACK_AB R0, RZ, R0 ;  /* 0x00000000ff00723e */ /* 0x000fc800000010ff */
[----:B------:R-:W-:Y:S01]  /*faa0*/  PRMT R19, R0, 0x7610, R19 ;  /* 0x0000761000137816 */ /* 0x000fe20000000013 */
[----:B------:R-:W-:Y:S06]  /*fab0*/  BRA `(.L_x_321) ;  /* 0x0000000000b47947 */ /* 0x000fec0003800000 */
.L_x_333:
        /* <DEDUP_REMOVED lines=14> */
.L_x_347:
[----:B------:R-:W-:Y:S05]  /*fba0*/  BSYNC B0 ;  /* 0x0000000000007941 */ /* 0x000fea0003800000 */
.L_x_346:
[----:B------:R-:W-:-:S04]  /*fbb0*/  F2FP.BF16.F32.PACK_AB R0, RZ, R0 ;  /* 0x00000000ff00723e */ /* 0x000fc800000010ff */
[----:B------:R-:W-:Y:S01]  /*fbc0*/  PRMT R19, R0, 0x7610, R19 ;  /* 0x0000761000137816 */ /* 0x000fe20000000013 */
[----:B------:R-:W-:Y:S06]  /*fbd0*/  BRA `(.L_x_321) ;  /* 0x00000000006c7947 */ /* 0x000fec0003800000 */
.L_x_320:
        /* <DEDUP_REMOVED lines=16> */
.L_x_348:
[----:B------:R-:W-:Y:S01]  /*fce0*/  PRMT R19, RZ, 0x7610, R19 ;  /* 0x00007610ff137816 */ /* 0x000fe20000000013 */
[----:B------:R-:W-:Y:S06]  /*fcf0*/  BRA `(.L_x_321) ;  /* 0x0000000000247947 */ /* 0x000fec0003800000 */
.L_x_345:
[----:B------:R-:W2:Y:S02]  /*fd00*/  LDG.E.64 R2, desc[UR36][R2.64] ;  /* 0x0000002402027981 */ /* 0x000ea4000c1e1b00 */
[----:B--2---:R-:W0:Y:S02]  /*fd10*/  I2F.U64 R0, R2 ;  /* 0x0000000200007312 */ /* 0x004e240000301000 */
[----:B0-----:R-:W-:-:S04]  /*fd20*/  F2FP.BF16.F32.PACK_AB R0, RZ, R0 ;  /* 0x00000000ff00723e */ /* 0x001fc800000010ff */
[----:B------:R-:W-:Y:S01]  /*fd30*/  PRMT R19, R0, 0x7610, R19 ;  /* 0x0000761000137816 */ /* 0x000fe20000000013 */
[----:B------:R-:W-:Y:S06]  /*fd40*/  BRA `(.L_x_321) ;  /* 0x0000000000107947 */ /* 0x000fec0003800000 */
.L_x_344:
[----:B------:R-:W2:Y:S02]  /*fd50*/  LDG.E R2, desc[UR36][R2.64] ;  /* 0x0000002402027981 */ /* 0x000ea4000c1e1900 */
[----:B--2---:R-:W-:-:S04]  /*fd60*/  I2FP.F32.U32 R0, R2 ;  /* 0x0000000200007245 */ /* 0x004fc80000201000 */
[----:B------:R-:W-:-:S04]  /*fd70*/  F2FP.BF16.F32.PACK_AB R0, RZ, R0 ;  /* 0x00000000ff00723e */ /* 0x000fc800000010ff */
[----:B------:R-:W-:-:S07]  /*fd80*/  PRMT R19, R0, 0x7610, R19 ;  /* 0x0000761000137816 */ /* 0x000fce0000000013 */
.L_x_321:
        /* <DEDUP_REMOVED lines=19> */
.L_x_352:
[----:B------:R-:W2:Y:S02]  /*fec0*/  LDG.E.U8 R2, desc[UR36][R2.64] ;  /* 0x0000002402027981 */ /* 0x000ea4000c1e1100 */
[----:B--2---:R-:W-:-:S04]  /*fed0*/  I2FP.F32.U32 R0, R2 ;  /* 0x0000000200007245 */ /* 0x004fc80000201000 */
[----:B------:R-:W-:Y:S01]  /*fee0*/  F2FP.BF16.F32.PACK_AB R0, RZ, R0 ;  /* 0x00000000ff00723e */ /* 0x000fe200000010ff */
[----:B------:R-:W-:Y:S06]  /*fef0*/  BRA `(.L_x_354) ;  /* 0x0000000c00907947 */ /* 0x000fec0003800000 */
.L_x_351:
        /* <DEDUP_REMOVED lines=10> */
.L_x_356:
[----:B------:R-:W2:Y:S02]  /*ffa0*/  LDG.E R2, desc[UR36][R2.64] ;  /* 0x0000002402027981 */ /* 0x000ea4000c1e1900 */
[----:B--2---:R-:W-:-:S04]  /*ffb0*/  I2FP.F32.S32 R0, R2 ;  /* 0x0000000200007245 */ /* 0x004fc80000201400 */
[----:B------:R-:W-:Y:S01]  /*ffc0*/  F2FP.BF16.F32.PACK_AB R0, RZ, R0 ;  /* 0x00000000ff00723e */ /* 0x000fe200000010ff */
[----:B------:R-:W-:Y:S06]  /*ffd0*/  BRA `(.L_x_354) ;  /* 0x0000000c00587947 */ /* 0x000fec0003800000 */
.L_x_355:
[----:B------:R-:W2:Y:S02]  /*ffe0*/  LDG.E.U16 R2, desc[UR36][R2.64] ;  /* 0x0000002402027981 */ /* 0x000ea4000c1e1500 */
[----:B--2---:R-:W0:Y:S02]  /*fff0*/  I2F.S16 R0, R2 ;  /* 0x0000000200007306 */ /* 0x004e240000101400 */
[----:B0-----:R-:W-:Y:S01]  /*10000*/  F2FP.BF16.F32.PACK_AB R0, RZ, R0 ;  /* 0x00000000ff00723e */ /* 0x001fe200000010ff */
[----:B------:R-:W-:Y:S06]  /*10010*/  BRA `(.L_x_354) ;  /* 0x0000000c00487947 */ /* 0x000fec0003800000 */
.L_x_350:
        /* <DEDUP_REMOVED lines=9> */
.L_x_358:
[----:B------:R-:W2:Y:S02]  /*100b0*/  LDG.E.U16 R0, desc[UR36][R2.64] ;  /* 0x0000002402007981 */ /* 0x000ea4000c1e1500 */
[----:B--2---:R-:W-:-:S05]  /*100c0*/  HADD2.F32 R0, -RZ, R0.H0_H0 ;  /* 0x20000000ff007230 */ /* 0x004fca0000004100 */
[----:B------:R-:W-:Y:S01]  /*100d0*/  F2FP.BF16.F32.PACK_AB R0, RZ, R0 ;  /* 0x00000000ff00723e */ /* 0x000fe200000010ff */
[----:B------:R-:W-:Y:S06]  /*100e0*/  BRA `(.L_x_354) ;  /* 0x0000000c00147947 */ /* 0x000fec0003800000 */
.L_x_357:
        /* <DEDUP_REMOVED lines=9> */
.L_x_360:
[----:B------:R-:W2:Y:S02]  /*10180*/  LDG.E.U16 R2, desc[UR36][R2.64] ;  /* 0x0000002402027981 */ /* 0x000ea4000c1e1500 */
[----:B--2---:R-:W-:-:S05]  /*10190*/  HADD2.F32 R0, -RZ, R2.H0_H0 ;  /* 0x20000002ff007230 */ /* 0x004fca0000004100 */
[----:B------:R-:W-:Y:S01]  /*101a0*/  F2FP.BF16.F32.PACK_AB R0, RZ, R0 ;  /* 0x00000000ff00723e */ /* 0x000fe200000010ff */
[----:B------:R-:W-:Y:S06]  /*101b0*/  BRA `(.L_x_354) ;  /* 0x0000000800e07947 */ /* 0x000fec0003800000 */
.L_x_359:
        /* <DEDUP_REMOVED lines=8> */
.L_x_349:
        /* <DEDUP_REMOVED lines=13> */
.L_x_363:
        /* <DEDUP_REMOVED lines=8> */
.L_x_362:
        /* <DEDUP_REMOVED lines=28> */
.L_x_365:
        /* <DEDUP_REMOVED lines=15> */
.L_x_364:
[----:B------:R0:W5:Y:S01]  /*10640*/  LDG.E.U16 R0, desc[UR36][R2.64] ;  /* 0x0000002402007981 */ /* 0x000162000c1e1500 */
[----:B------:R-:W-:Y:S05]  /*10650*/  BRA `(.L_x_354) ;  /* 0x0000000400b87947 */ /* 0x000fea0003800000 */
.L_x_361:
        /* <DEDUP_REMOVED lines=12> */
.L_x_368:
        /* <DEDUP_REMOVED lines=21> */
.L_x_372:
[----:B------:R-:W-:Y:S05]  /*10870*/  BSYNC B1 ;  /* 0x0000000000017941 */ /* 0x000fea0003800000 */
.L_x_371:
[----:B------:R-:W-:Y:S01]  /*10880*/  LEA R3, R0, 0x3b800000, 0x17 ;  /* 0x3b80000000037811 */ /* 0x000fe200078eb8ff */
[----:B------:R-:W-:-:S05]  /*10890*/  IMAD.SHL.U32 R0, R2, 0x100000, RZ ;  /* 0x0010000002007824 */ /* 0x000fca00078e00ff */
[----:B------:R-:W-:-:S07]  /*108a0*/  LOP3.LUT R0, R3, R0, R4, 0xfe, !PT ;  /* 0x0000000003007212 */ /* 0x000fce00078efe04 */
.L_x_370:
[----:B------:R-:W-:Y:S05]  /*108b0*/  BSYNC B0 ;  /* 0x0000000000007941 */ /* 0x000fea0003800000 */
.L_x_369:
[----:B------:R-:W-:Y:S01]  /*108c0*/  F2FP.BF16.F32.PACK_AB R0, RZ, R0 ;  /* 0x00000000ff00723e */ /* 0x000fe200000010ff */
[----:B------:R-:W-:Y:S06]  /*108d0*/  BRA `(.L_x_354) ;  /* 0x0000000400187947 */ /* 0x000fec0003800000 */
.L_x_367:
        /* <DEDUP_REMOVED lines=21> */
.L_x_376:
[----:B------:R-:W-:Y:S05]  /*10a30*/  BSYNC B1 ;  /* 0x0000000000017941 */ /* 0x000fea0003800000 */
.L_x_375:
[----:B------:R-:W-:Y:S01]  /*10a40*/  LEA R3, R0, 0x37800000, 0x17 ;  /* 0x3780000000037811 */ /* 0x000fe200078eb8ff */
[----:B------:R-:W-:-:S05]  /*10a50*/  IMAD.SHL.U32 R0, R2, 0x200000, RZ ;  /* 0x0020000002007824 */ /* 0x000fca00078e00ff */
[----:B------:R-:W-:-:S07]  /*10a60*/  LOP3.LUT R0, R3, R0, R4, 0xfe, !PT ;  /* 0x0000000003007212 */ /* 0x000fce00078efe04 */
.L_x_374:
[----:B------:R-:W-:Y:S05]  /*10a70*/  BSYNC B0 ;  /* 0x0000000000007941 */ /* 0x000fea0003800000 */
.L_x_373:
[----:B------:R-:W-:Y:S01]  /*10a80*/  F2FP.BF16.F32.PACK_AB R0, RZ, R0 ;  /* 0x00000000ff00723e */ /* 0x000fe200000010ff */
[----:B------:R-:W-:Y:S06]  /*10a90*/  BRA `(.L_x_354) ;  /* 0x0000000000a87947 */ /* 0x000fec0003800000 */
.L_x_366:
        /* <DEDUP_REMOVED lines=14> */
.L_x_380:
[----:B------:R-:W-:Y:S05]  /*10b80*/  BSYNC B0 ;  /* 0x0000000000007941 */ /* 0x000fea0003800000 */
.L_x_379:
[----:B------:R-:W-:Y:S01]  /*10b90*/  F2FP.BF16.F32.PACK_AB R0, RZ, R0 ;  /* 0x00000000ff00723e */ /* 0x000fe200000010ff */
[----:B------:R-:W-:Y:S06]  /*10ba0*/  BRA `(.L_x_354) ;  /* 0x0000000000647947 */ /* 0x000fec0003800000 */
.L_x_353:
        /* <DEDUP_REMOVED lines=16> */
.L_x_381:
[----:B------:R-:W-:Y:S01]  /*10cb0*/  PRMT R0, RZ, 0x7610, R0 ;  /* 0x00007610ff007816 */ /* 0x000fe20000000000 */
[----:B------:R-:W-:Y:S06]  /*10cc0*/  BRA `(.L_x_354) ;  /* 0x00000000001c7947 */ /* 0x000fec0003800000 */
.L_x_378:
[----:B------:R-:W2:Y:S02]  /*10cd0*/  LDG.E.64 R2, desc[UR36][R2.64] ;  /* 0x0000002402027981 */ /* 0x000ea4000c1e1b00 */
[----:B--2---:R-:W0:Y:S02]  /*10ce0*/  I2F.U64 R0, R2 ;  /* 0x0000000200007312 */ /* 0x004e240000301000 */
[----:B0-----:R-:W-:Y:S01]  /*10cf0*/  F2FP.BF16.F32.PACK_AB R0, RZ, R0 ;  /* 0x00000000ff00723e */ /* 0x001fe200000010ff */
[----:B------:R-:W-:Y:S06]  /*10d00*/  BRA `(.L_x_354) ;  /* 0x00000000000c7947 */ /* 0x000fec0003800000 */
.L_x_377:
[----:B------:R-:W2:Y:S02]  /*10d10*/  LDG.E R2, desc[UR36][R2.64] ;  /* 0x0000002402027981 */ /* 0x000ea4000c1e1900 */
[----:B--2---:R-:W-:-:S04]  /*10d20*/  I2FP.F32.U32 R0, R2 ;  /* 0x0000000200007245 */ /* 0x004fc80000201000 */
[----:B------:R-:W-:-:S07]  /*10d30*/  F2FP.BF16.F32.PACK_AB R0, RZ, R0 ;  /* 0x00000000ff00723e */ /* 0x000fce00000010ff */
.L_x_354:
        /* <DEDUP_REMOVED lines=10> */
[----:B------:R-:W-:-:S04]  /*10de0*/  @!P0 IMAD.MOV.U32 R3, RZ, RZ, 0x3eaaaaab ;  /* 0x3eaaaaabff038424 */ /* 0x000fc800078e00ff */
[----:B------:R-:W-:Y:S01]  /*10df0*/  @!P0 FFMA.FTZ R0, R0, R3, 0.5 ;  /* 0x3f00000000008423 */ /* 0x000fe20000010003 */
[----:B------:R-:W-:-:S03]  /*10e00*/  @P0 F2FP.BF16.F32.PACK_AB R3, RZ, R19 ;  /* 0x00000013ff03023e */ /* 0x000fc600000010ff */
[----:B------:R-:W-:-:S05]  /*10e10*/  @!P0 FMUL.FTZ R0, R19, R0 ;  /* 0x0000000013008220 */ /* 0x000fca0000410000 */
[----:B------:R-:W-:-:S04]  /*10e20*/  @!P0 F2FP.BF16.F32.PACK_AB R0, RZ, R0 ;  /* 0x00000000ff00823e */ /* 0x000fc800000010ff */
[----:B------:R-:W-:-:S07]  /*10e30*/  @!P0 PRMT R3, R0, 0x7610, R3 ;  /* 0x0000761000038816 */ /* 0x000fce0000000003 */
.L_x_383:
[----:B------:R-:W-:Y:S05]  /*10e40*/  BSYNC B0 ;  /* 0x0000000000007941 */ /* 0x000fea0003800000 */
.L_x_382:
        /* <DEDUP_REMOVED lines=11> */
[----:B0-----:R-:W-:Y:S01]  /*10f00*/  STG.E.U8 desc[UR36][R16.64], R3 ;  /* 0x0000000310007986 */ /* 0x001fe2000c101124 */
[----:B------:R-:W-:Y:S05]  /*10f10*/  EXIT ;  /* 0x000000000000794d */ /* 0x000fea0003800000 */
.L_x_387:
[----:B------:R-:W-:-:S06]  /*10f20*/  IMAD.U32 R3, R3, 0x10000, RZ ;  /* 0x0001000003037824 */ /* 0x000fcc00078e00ff */
[----:B------:R-:W0:Y:S02]  /*10f30*/  F2I.S64.TRUNC R2, R3 ;  /* 0x0000000300027311 */ /* 0x000e24000020d900 */
[----:B0-----:R-:W-:Y:S01]  /*10f40*/  STG.E.U8 desc[UR36][R16.64], R2 ;  /* 0x0000000210007986 */ /* 0x001fe2000c101124 */
[----:B------:R-:W-:Y:S05]  /*10f50*/  EXIT ;  /* 0x000000000000794d */ /* 0x000fea0003800000 */
.L_x_386:
        /* <DEDUP_REMOVED lines=8> */
[----:B0-----:R-:W-:Y:S01]  /*10fe0*/  STG.E.64 desc[UR36][R16.64], R2 ;  /* 0x0000000210007986 */ /* 0x001fe2000c101b24 */
[----:B------:R-:W-:Y:S05]  /*10ff0*/  EXIT ;  /* 0x000000000000794d */ /* 0x000fea0003800000 */
.L_x_390:
[----:B------:R-:W-:-:S06]  /*11000*/  IMAD.U32 R3, R3, 0x10000, RZ ;  /* 0x0001000003037824 */ /* 0x000fcc00078e00ff */
[----:B------:R-:W0:Y:S02]  /*11010*/  F2I.FTZ.TRUNC.NTZ R3, R3 ;  /* 0x0000000300037305 */ /* 0x000e24000021f100 */
[----:B0-----:R-:W-:Y:S01]  /*11020*/  STG.E desc[UR36][R16.64], R3 ;  /* 0x0000000310007986 */ /* 0x001fe2000c101924 */
[----:B------:R-:W-:Y:S05]  /*11030*/  EXIT ;  /* 0x000000000000794d */ /* 0x000fea0003800000 */
.L_x_389:
[----:B------:R-:W-:-:S06]  /*11040*/  IMAD.U32 R3, R3, 0x10000, RZ ;  /* 0x0001000003037824 */ /* 0x000fcc00078e00ff */
[----:B------:R-:W0:Y:S02]  /*11050*/  F2I.FTZ.TRUNC.NTZ R3, R3 ;  /* 0x0000000300037305 */ /* 0x000e24000021f100 */
[----:B0-----:R-:W-:Y:S01]  /*11060*/  STG.E.U16 desc[UR36][R16.64], R3 ;  /* 0x0000000310007986 */ /* 0x001fe2000c101524 */
[----:B------:R-:W-:Y:S05]  /*11070*/  EXIT ;  /* 0x000000000000794d */ /* 0x000fea0003800000 */
.L_x_385:
[----:B------:R-:W-:-:S13]  /*11080*/  ISETP.GT.AND P0, PT, R2, 0x6, PT ;  /* 0x000000060200780c */ /* 0x000fda0003f04270 */
[----:B------:R-:W-:Y:S05]  /*11090*/  @P0 BRA `(.L_x_391) ;  /* 0x00000000002c0947 */ /* 0x000fea0003800000 */
[----:B------:R-:W-:-:S13]  /*110a0*/  ISETP.NE.AND P0, PT, R2, 0x5, PT ;  /* 0x000000050200780c */ /* 0x000fda0003f05270 */
[----:B------:R-:W-:Y:S05]  /*110b0*/  @!P0 BRA `(.L_x_392) ;  /* 0x0000000000148947 */ /* 0x000fea0003800000 */
[----:B------:R-:W-:-:S13]  /*110c0*/  ISETP.NE.AND P0, PT, R2, 0x6, PT ;  /* 0x000000060200780c */ /* 0x000fda0003f05270 */
[----:B------:R-:W-:Y:S05]  /*110d0*/  @P0 BRA `(.L_x_388) ;  /* 0x0000000800c40947 */ /* 0x000fea0003800000 */
[----:B------:R-:W-:-:S05]  /*110e0*/  IMAD.U32 R3, R3, 0x10000, RZ ;  /* 0x0001000003037824 */ /* 0x000fca00078e00ff */
[----:B------:R-:W-:Y:S01]  /*110f0*/  STG.E desc[UR36][R16.64], R3 ;  /* 0x0000000310007986 */ /* 0x000fe2000c101924 */
[----:B------:R-:W-:Y:S05]  /*11100*/  EXIT ;  /* 0x000000000000794d */ /* 0x000fea0003800000 */
.L_x_392:
[----:B------:R-:W-:-:S05]  /*11110*/  IMAD.U32 R0, R3, 0x10000, RZ ;  /* 0x0001000003007824 */ /* 0x000fca00078e00ff */
[----:B------:R-:W-:-:S05]  /*11120*/  F2FP.F16.F32.PACK_AB R0, RZ, R0 ;  /* 0x00000000ff00723e */ /* 0x000fca00000000ff */
[----:B------:R-:W-:Y:S01]  /*11130*/  STG.E.U16 desc[UR36][R16.64], R0 ;  /* 0x0000000010007986 */ /* 0x000fe2000c101524 */
[----:B------:R-:W-:Y:S05]  /*11140*/  EXIT ;  /* 0x000000000000794d */ /* 0x000fea0003800000 */
.L_x_391:
        /* <DEDUP_REMOVED lines=8> */
[----:B------:R-:W-:Y:S01]  /*111d0*/  STG.E.64 desc[UR36][R16.64], R2 ;  /* 0x0000000210007986 */ /* 0x000fe2000c101b24 */
[----:B------:R-:W-:Y:S05]  /*111e0*/  EXIT ;  /* 0x000000000000794d */ /* 0x000fea0003800000 */
.L_x_394:
[----:B------:R-:W-:-:S05]  /*111f0*/  IMAD.U32 R3, R3, 0x10000, RZ ;  /* 0x0001000003037824 */ /* 0x000fca00078e00ff */
[----:B------:R-:W-:-:S04]  /*11200*/  F2FP.F16.F32.PACK_AB R3, RZ, R3 ;  /* 0x00000003ff03723e */ /* 0x000fc800000000ff */
[----:B------:R-:W-:-:S05]  /*11210*/  PRMT R3, R3, 0x5410, RZ ;  /* 0x0000541003037816 */ /* 0x000fca00000000ff */
[----:B------:R-:W-:Y:S01]  /*11220*/  STG.E desc[UR36][R16.64], R3 ;  /* 0x0000000310007986 */ /* 0x000fe2000c101924 */
[----:B------:R-:W-:Y:S05]  /*11230*/  EXIT ;  /* 0x000000000000794d */ /* 0x000fea0003800000 */
.L_x_393:
[----:B------:R-:W-:-:S04]  /*11240*/  IMAD.U32 R2, R3, 0x10000, RZ ;  /* 0x0001000003027824 */ /* 0x000fc800078e00ff */
[----:B------:R-:W-:-:S06]  /*11250*/  FMUL.FTZ R2, R2, 1 ;  /* 0x3f80000002027820 */ /* 0x000fcc0000410000 */
[----:B------:R-:W0:Y:S02]  /*11260*/  F2F.F64.F32 R2, R2 ;  /* 0x0000000200027310 */ /* 0x000e240000201800 */
[----:B0-----:R-:W-:Y:S01]  /*11270*/  STG.E.64 desc[UR36][R16.64], R2 ;  /* 0x0000000210007986 */ /* 0x001fe2000c101b24 */
[----:B------:R-:W-:Y:S05]  /*11280*/  EXIT ;  /* 0x000000000000794d */ /* 0x000fea0003800000 */
.L_x_384:
        /* <DEDUP_REMOVED lines=11> */
[----:B------:R-:W-:Y:S01]  /*11340*/  STG.E.U8 desc[UR36][R16.64], R3 ;  /* 0x0000000310007986 */ /* 0x000fe2000c101124 */
[----:B------:R-:W-:Y:S05]  /*11350*/  EXIT ;  /* 0x000000000000794d */ /* 0x000fea0003800000 */
.L_x_397:
[----:B------:R-:W-:Y:S01]  /*11360*/  IMAD.U32 R3, R3, 0x10000, RZ ;  /* 0x0001000003037824 */ /* 0x000fe200078e00ff */
[----:B------:R-:W-:-:S03]  /*11370*/  CS2R R6, SRZ ;  /* 0x0000000000067805 */ /* 0x000fc6000001ff00 */
[----:B------:R-:W-:-:S04]  /*11380*/  FMUL.FTZ R3, R3, 1 ;  /* 0x3f80000003037820 */ /* 0x000fc80000410000 */
[----:B------:R-:W0:Y:S02]  /*11390*/  F2F.F64.F32 R4, R3 ;  /* 0x0000000300047310 */ /* 0x000e240000201800 */
[----:B0-----:R-:W-:Y:S01]  /*113a0*/  STG.E.128 desc[UR36][R16.64], R4 ;  /* 0x0000000410007986 */ /* 0x001fe2000c101d24 */
[----:B------:R-:W-:Y:S05]  /*113b0*/  EXIT ;  /* 0x000000000000794d */ /* 0x000fea0003800000 */
.L_x_396:
        /* <DEDUP_REMOVED lines=21> */
.L_x_401:
[----:B------:R-:W-:Y:S05]  /*11510*/  BSYNC B0 ;  /* 0x0000000000007941 */ /* 0x000fea0003800000 */
.L_x_400:
[----:B------:R-:W-:-:S05]  /*11520*/  LOP3.LUT R3, R0, R3, RZ, 0xfc, !PT ;  /* 0x0000000300037212 */ /* 0x000fca00078efcff */
[----:B------:R-:W-:Y:S01]  /*11530*/  STG.E.U8 desc[UR36][R16.64], R3 ;  /* 0x0000000310007986 */ /* 0x000fe2000c101124 */
[----:B------:R-:W-:Y:S05]  /*11540*/  EXIT ;  /* 0x000000000000794d */ /* 0x000fea0003800000 */
.L_x_399:
        /* <DEDUP_REMOVED lines=13> */
.L_x_403:
[----:B------:R-:W-:Y:S01]  /*11620*/  IMAD.MOV.U32 R0, RZ, RZ, 0x7f ;  /* 0x0000007fff007424 */ /* 0x000fe200078e00ff */
[----:B------:R-:W-:-:S04]  /*11630*/  ISETP.GT.U32.AND P0, PT, R2, 0x7f800000, PT ;  /* 0x7f8000000200780c */ /* 0x000fc80003f04070 */
[----:B------:R-:W-:-:S09]  /*11640*/  SEL R0, R0, 0x7c, P0 ;  /* 0x0000007c00007807 */ /* 0x000fd20000000000 */
.L_x_404:
[----:B------:R-:W-:Y:S05]  /*11650*/  BSYNC B0 ;  /* 0x0000000000007941 */ /* 0x000fea0003800000 */
.L_x_402:
[----:B------:R-:W-:-:S04]  /*11660*/  LOP3.LUT R2, R3, 0x80000000, RZ, 0xc0, !PT ;  /* 0x8000000003027812 */ /* 0x000fc800078ec0ff */
[----:B------:R-:W-:-:S04]  /*11670*/  SHF.R.U32.HI R3, RZ, 0x18, R2 ;  /* 0x00000018ff037819 */ /* 0x000fc80000011602 */
[----:B------:R-:W-:-:S05]  /*11680*/  LOP3.LUT R3, R0, R3, RZ, 0xfc, !PT ;  /* 0x0000000300037212 */ /* 0x000fca00078efcff */
[----:B------:R-:W-:Y:S01]  /*11690*/  STG.E.U8 desc[UR36][R16.64], R3 ;  /* 0x0000000310007986 */ /* 0x000fe2000c101124 */
[----:B------:R-:W-:Y:S05]  /*116a0*/  EXIT ;  /* 0x000000000000794d */ /* 0x000fea0003800000 */
.L_x_398:
[----:B------:R-:W-:Y:S01]  /*116b0*/  STG.E.U16 desc[UR36][R16.64], R3 ;  /* 0x0000000310007986 */ /* 0x000fe2000c101524 */
[----:B------:R-:W-:Y:S05]  /*116c0*/  EXIT ;  /* 0x000000000000794d */ /* 0x000fea0003800000 */
.L_x_395:
        /* <DEDUP_REMOVED lines=10> */
[----:B0-----:R-:W-:Y:S01]  /*11770*/  STG.E.U16 desc[UR36][R16.64], R3 ;  /* 0x0000000310007986 */ /* 0x001fe2000c101524 */
[----:B------:R-:W-:Y:S05]  /*11780*/  EXIT ;  /* 0x000000000000794d */ /* 0x000fea0003800000 */
.L_x_407:
        /* <DEDUP_REMOVED lines=17> */
.L_x_410:
[----:B------:R-:W-:-:S04]  /*118a0*/  LOP3.LUT R2, R3, 0x80000000, RZ, 0xc0, !PT ;  /* 0x8000000003027812 */ /* 0x000fc800078ec0ff */
[----:B------:R-:W-:-:S04]  /*118b0*/  SHF.R.U32.HI R3, RZ, 0x18, R2 ;  /* 0x00000018ff037819 */ /* 0x000fc80000011602 */
[----:B------:R-:W-:-:S04]  /*118c0*/  LOP3.LUT R0, R0, R3, RZ, 0xfc, !PT ;  /* 0x0000000300007212 */ /* 0x000fc800078efcff */
[----:B------:R-:W-:-:S07]  /*118d0*/  PRMT R8, R0, 0x7610, R8 ;  /* 0x0000761000087816 */ /* 0x000fce0000000008 */
.L_x_409:
[----:B------:R-:W-:Y:S05]  /*118e0*/  BSYNC B0 ;  /* 0x0000000000007941 */ /* 0x000fea0003800000 */
.L_x_408:
[----:B------:R-:W-:Y:S01]  /*118f0*/  STG.E.U8 desc[UR36][R16.64], R8 ;  /* 0x0000000810007986 */ /* 0x000fe2000c101124 */
[----:B------:R-:W-:Y:S05]  /*11900*/  EXIT ;  /* 0x000000000000794d */ /* 0x000fea0003800000 */
.L_x_406:
        /* <DEDUP_REMOVED lines=17> */
.L_x_413:
[----:B------:R-:W-:-:S04]  /*11a20*/  LOP3.LUT R2, R3, 0x80000000, RZ, 0xc0, !PT ;  /* 0x8000000003027812 */ /* 0x000fc800078ec0ff */
[----:B------:R-:W-:-:S04]  /*11a30*/  SHF.R.U32.HI R3, RZ, 0x18, R2 ;  /* 0x00000018ff037819 */ /* 0x000fc80000011602 */
[----:B------:R-:W-:-:S04]  /*11a40*/  LOP3.LUT R0, R0, R3, RZ, 0xfc, !PT ;  /* 0x0000000300007212 */ /* 0x000fc800078efcff */
[----:B------:R-:W-:-:S07]  /*11a50*/  PRMT R8, R0, 0x7610, R8 ;  /* 0x0000761000087816 */ /* 0x000fce0000000008 */
.L_x_412:
[----:B------:R-:W-:Y:S05]  /*11a60*/  BSYNC B0 ;  /* 0x0000000000007941 */ /* 0x000fea0003800000 */
.L_x_411:
[----:B------:R-:W-:Y:S01]  /*11a70*/  STG.E.U8 desc[UR36][R16.64], R8 ;  /* 0x0000000810007986 */ /* 0x000fe2000c101124 */
[----:B------:R-:W-:Y:S05]  /*11a80*/  EXIT ;  /* 0x000000000000794d */ /* 0x000fea0003800000 */
.L_x_405:
        /* <DEDUP_REMOVED lines=20> */
[----:B------:R-:W-:Y:S01]  /*11bd0*/  STG.E.U8 desc[UR36][R16.64], R3 ;  /* 0x0000000310007986 */ /* 0x000fe2000c101124 */
[----:B------:R-:W-:Y:S05]  /*11be0*/  EXIT ;  /* 0x000000000000794d */ /* 0x000fea0003800000 */
.L_x_388:
        /* <DEDUP_REMOVED lines=16> */
.L_x_416:
[----:B------:R-:W-:Y:S05]  /*11cf0*/  EXIT ;  /* 0x000000000000794d */ /* 0x000fea0003800000 */
.L_x_415:
[----:B------:R-:W-:-:S06]  /*11d00*/  IMAD.U32 R3, R3, 0x10000, RZ ;  /* 0x0001000003037824 */ /* 0x000fcc00078e00ff */
[----:B------:R-:W0:Y:S02]  /*11d10*/  F2I.U64.TRUNC R2, R3 ;  /* 0x0000000300027311 */ /* 0x000e24000020d800 */
[----:B0-----:R-:W-:Y:S01]  /*11d20*/  STG.E.64 desc[UR36][R16.64], R2 ;  /* 0x0000000210007986 */ /* 0x001fe2000c101b24 */
[----:B------:R-:W-:Y:S05]  /*11d30*/  EXIT ;  /* 0x000000000000794d */ /* 0x000fea0003800000 */
.L_x_414:
[----:B------:R-:W-:-:S06]  /*11d40*/  IMAD.U32 R3, R3, 0x10000, RZ ;  /* 0x0001000003037824 */ /* 0x000fcc00078e00ff */
[----:B------:R-:W0:Y:S02]  /*11d50*/  F2I.FTZ.U32.TRUNC.NTZ R3, R3 ;  /* 0x0000000300037305 */ /* 0x000e24000021f000 */
[----:B0-----:R-:W-:Y:S01]  /*11d60*/  STG.E desc[UR36][R16.64], R3 ;  /* 0x0000000310007986 */ /* 0x001fe2000c101924 */
[----:B------:R-:W-:Y:S05]  /*11d70*/  EXIT ;  /* 0x000000000000794d */ /* 0x000fea0003800000 */
.L_x_417:
[----:B------:R-:W-:-:S00]  /*11d80*/  BRA `(.L_x_417) ;  /* 0xfffffffc00fc7947 */ /* 0x000fc0000383ffff */
[----:B------:R-:W-:-:S00]  /*11d90*/  NOP ;  /* 0x0000000000007918 */ /* 0x000fc00000000000 */
        /* <DEDUP_REMOVED lines=14> */
.L_x_6604:


//--------------------- .text._ZN2at6native27unrolled_elementwise_kernelIZZZNS0_66_GLOBAL__N__a0cfb035_28_ActivationHardswishKernel_cu_9e10b42f_292525hardswish_backward_kernelERNS_14TensorIteratorEENKUlvE_clEvENKUlvE2_clEvEUlN3c108BFloat16ES8_E_St5arrayIPcLm3EELi4E23TrivialOffsetCalculatorILi2EjESD_ILi1EjENS0_6memory12LoadWithCastILi2EEENSG_13StoreWithCastILi1EEEEEviT_T0_T2_T3_T4_T5_ --------------------------
	.section	.text._ZN2at6native27unrolled_elementwise_kernelIZZZNS0_66_GLOBAL__N__a0cfb035_28_ActivationHardswishKernel_cu_9e10b42f_292525hardswish_backward_kernelERNS_14TensorIteratorEENKUlvE_clEvENKUlvE2_clEvEUlN3c108BFloat16ES8_E_St5arrayIPcLm3EELi4E23TrivialOffsetCalculatorILi2EjESD_ILi1EjENS0_6memory12LoadWithCastILi2EEENSG_13StoreWithCastILi1EEEEEviT_T0_T2_T3_T4_T5_,"ax",@progbits
	.align	128
        .global         _ZN2at6native27unrolled_elementwise_kernelIZZZNS0_66_GLOBAL__N__a0cfb035_28_ActivationHardswishKernel_cu_9e10b42f_292525hardswish_backward_kernelERNS_14TensorIteratorEENKUlvE_clEvENKUlvE2_clEvEUlN3c108BFloat16ES8_E_St5arrayIPcLm3EELi4E23TrivialOffsetCalculatorILi2EjESD_ILi1EjENS0_6memory12LoadWithCastILi2EEENSG_13StoreWithCastILi1EEEEEviT_T0_T2_T3_T4_T5_
        .type           _ZN2at6native27unrolled_elementwise_kernelIZZZNS0_66_GLOBAL__N__a0cfb035_28_ActivationHardswishKernel_cu_9e10b42f_292525hardswish_backward_kernelERNS_14TensorIteratorEENKUlvE_clEvENKUlvE2_clEvEUlN3c108BFloat16ES8_E_St5arrayIPcLm3EELi4E23TrivialOffsetCalculatorILi2EjESD_ILi1EjENS0_6memory12LoadWithCastILi2EEENSG_13StoreWithCastILi1EEEEEviT_T0_T2_T3_T4_T5_,@function
        .size           _ZN2at6native27unrolled_elementwise_kernelIZZZNS0_66_GLOBAL__N__a0cfb035_28_ActivationHardswishKernel_cu_9e10b42f_292525hardswish_backward_kernelERNS_14TensorIteratorEENKUlvE_clEvENKUlvE2_clEvEUlN3c108BFloat16ES8_E_St5arrayIPcLm3EELi4E23TrivialOffsetCalculatorILi2EjESD_ILi1EjENS0_6memory12LoadWithCastILi2EEENSG_13StoreWithCastILi1EEEEEviT_T0_T2_T3_T4_T5_,(.L_x_6605 - _ZN2at6native27unrolled_elementwise_kernelIZZZNS0_66_GLOBAL__N__a0cfb035_28_ActivationHardswishKernel_cu_9e10b42f_292525hardswish_backward_kernelERNS_14TensorIteratorEENKUlvE_clEvENKUlvE2_clEvEUlN3c108BFloat16ES8_E_St5arrayIPcLm3EELi4E23TrivialOffsetCalculatorILi2EjESD_ILi1EjENS0_6memory12LoadWithCastILi2EEENSG_13StoreWithCastILi1EEEEEviT_T0_T2_T3_T4_T5_)
        .other          _ZN2at6native27unrolled_elementwise_kernelIZZZNS0_66_GLOBAL__N__a0cfb035_28_ActivationHardswishKernel_cu_9e10b42f_292525hardswish_backward_kernelERNS_14TensorIteratorEENKUlvE_clEvENKUlvE2_clEvEUlN3c108BFloat16ES8_E_St5arrayIPcLm3EELi4E23TrivialOffsetCalculatorILi2EjESD_ILi1EjENS0_6memory12LoadWithCastILi2EEENSG_13StoreWithCastILi1EEEEEviT_T0_T2_T3_T4_T5_,@"STO_CUDA_ENTRY STV_DEFAULT"
_ZN2at6native27unrolled_elementwise_kernelIZZZNS0_66_GLOBAL__N__a0cfb035_28_ActivationHardswishKernel_cu_9e10b42f_292525hardswish_backward_kernelERNS_14TensorIteratorEENKUlvE_clEvENKUlvE2_clEvEUlN3c108BFloat16ES8_E_St5arrayIPcLm3EELi4E23TrivialOffsetCalculatorILi2EjESD_ILi1EjENS0_6memory12LoadWithCastILi2EEENSG_13StoreWithCastILi1EEEEEviT_T0_T2_T3_T4_T5_:
.text._ZN2at6native27unrolled_elementwise_kernelIZZZNS0_66_GLOBAL__N__a0cfb035_28_ActivationHardswishKernel_cu_9e10b42f_292525hardswish_backward_kernelERNS_14TensorIteratorEENKUlvE_clEvENKUlvE2_clEvEUlN3c108BFloat16ES8_E_St5arrayIPcLm3EELi4E23TrivialOffsetCalculatorILi2EjESD_ILi1EjENS0_6memory12LoadWithCastILi2EEENSG_13StoreWithCastILi1EEEEEviT_T0_T2_T3_T4_T5_:
[----:B------:R-:W0:Y:S01]  /*0000*/  LDC R1, c[0x0][0x28] ;  /* 0x00000a00ff017b82 */ /* 0x000e220000000800 */
[----:B------:R-:W1:Y:S07]  /*0010*/  S2R R2, SR_CTAID.X ;  /* 0x0000000000027919 */ /* 0x000e6e0000002500 */
[----:B------:R-:W1:Y:S01]  /*0020*/  LDC R3, c[0x0][0x210] ;  /* 0x00008400ff037b82 */ /* 0x000e620000000800 */
[----:B------:R-:W-:Y:S01]  /*0030*/  ULDC.64 UR36, c[0x0][0x208] ;  /* 0x0000820000247ab9 */ /* 0x000fe20000000a00 */
[----:B------:R-:W-:Y:S01]  /*0040*/  BSSY B6, `(.L_x_418) ;  /* 0x0000224000067945 */ /* 0x000fe20003800000 */
[----:B------:R-:W2:Y:S01]  /*0050*/  S2R R23, SR_TID.X ;  /* 0x0000000000177919 */ /* 0x000ea20000002100 */
[----:B------:R-:W-:-:S02]  /*0060*/  PRMT R18, RZ, 0x7610, R18 ;  /* 0x00007610ff127816 */ /* 0x000fc40000000012 */
[----:B------:R-:W-:Y:S02]  /*0070*/  PRMT R28, RZ, 0x7610, R28 ;  /* 0x00007610ff1c7816 */ /* 0x000fe4000000001c */
[----:B------:R-:W3:Y:S01]  /*0080*/  LDC.U8 R17, c[0x0][0x24c] ;  /* 0x00009300ff117b82 */ /* 0x000ee20000000000 */
[----:B------:R-:W-:-:S07]  /*0090*/  PRMT R22, RZ, 0x7610, R22 ;  /* 0x00007610ff167816 */ /* 0x000fce0000000016 */
[----:B------:R-:W4:Y:S01]  /*00a0*/  LDC.U8 R19, c[0x0][0x24d] ;  /* 0x00009340ff137b82 */ /* 0x000f220000000000 */
[----:B-1----:R-:W-:-:S05]  /*00b0*/  IMAD R16, R2, -0x200, R3 ;  /* 0xfffffe0002107824 */ /* 0x002fca00078e0203 */
[----:B--2---:R-:W-:-:S13]  /*00c0*/  ISETP.GE.AND P0, PT, R23, R16, PT ;  /* 0x000000101700720c */ /* 0x004fda0003f06270 */
[----:B0--34-:R-:W-:Y:S05]  /*00d0*/  @P0 BRA `(.L_x_419) ;  /* 0x0000002000680947 */ /* 0x019fea0003800000 */
[----:B------:R-:W0:Y:S01]  /*00e0*/  LDC.64 R4, c[0x0][0x238] ;  /* 0x00008e00ff047b82 */ /* 0x000e220000000a00 */
[----:B------:R-:W-:Y:S01]  /*00f0*/  PRMT R0, R17, 0x9910, RZ ;  /* 0x0000991011007816 */ /* 0x000fe200000000ff */
[----:B------:R-:W-:Y:S01]  /*0100*/  IMAD R22, R2, 0x200, R23 ;  /* 0x0000020002167824 */ /* 0x000fe200078e0217 */
[----:B------:R-:W-:Y:S02]  /*0110*/  ULDC UR4, c[0x0][0x250] ;  /* 0x0000940000047ab9 */ /* 0x000fe40000000800 */
[----:B------:R-:W-:Y:S01]  /*0120*/  ISETP.GT.AND P0, PT, R0, 0x9, PT ;  /* 0x000000090000780c */ /* 0x000fe20003f04270 */
[----:B------:R-:W-:-:S05]  /*0130*/  IMAD R3, R22, UR4, RZ ;  /* 0x0000000416037c24 */ /* 0x000fca000f8e02ff */
[----:B0-----:R-:W-:-:S05]  /*0140*/  IADD3 R4, P1, R3, R4, RZ ;  /* 0x0000000403047210 */ /* 0x001fca0007f3e0ff */
[----:B------:R-:W-:Y:S02]  /*0150*/  IMAD.X R5, RZ, RZ, R5, P1 ;  /* 0x000000ffff057224 */ /* 0x000fe400008e0605 */
[----:B------:R-:W-:Y:S06]  /*0160*/  @P0 BRA `(.L_x_420) ;  /* 0x0000000400300947 */ /* 0x000fec0003800000 */
        /* <DEDUP_REMOVED lines=13> */
.L_x_423:
[----:B------:R-:W2:Y:S02]  /*0240*/  LDG.E.U8 R4, desc[UR36][R4.64] ;  /* 0x0000002404047981 */ /* 0x000ea4000c1e1100 */
[----:B--2---:R-:W-:-:S04]  /*0250*/  I2FP.F32.U32 R0, R4 ;  /* 0x0000000400007245 */ /* 0x004fc80000201000 */
[----:B------:R-:W-:-:S04]  /*0260*/  F2FP.BF16.F32.PACK_AB R0, RZ, R0 ;  /* 0x00000000ff00723e */ /* 0x000fc800000010ff */
[----:B------:R-:W-:Y:S01]  /*0270*/  PRMT R28, R0, 0x7610, R28 ;  /* 0x00007610001c7816 */ /* 0x000fe2000000001c */
[----:B------:R-:W-:Y:S06]  /*0280*/  BRA `(.L_x_425) ;  /* 0x0000000c00c87947 */ /* 0x000fec0003800000 */
.L_x_422:
        /* <DEDUP_REMOVED lines=11> */
.L_x_427:
[----:B------:R-:W2:Y:S02]  /*0340*/  LDG.E R4, desc[UR36][R4.64] ;  /* 0x0000002404047981 */ /* 0x000ea4000c1e1900 */
[----:B--2---:R-:W-:-:S04]  /*0350*/  I2FP.F32.S32 R0, R4 ;  /* 0x0000000400007245 */ /* 0x004fc80000201400 */
[----:B------:R-:W-:-:S04]  /*0360*/  F2FP.BF16.F32.PACK_AB R0, RZ, R0 ;  /* 0x00000000ff00723e */ /* 0x000fc800000010ff */
[----:B------:R-:W-:Y:S01]  /*0370*/  PRMT R28, R0, 0x7610, R28 ;  /* 0x00007610001c7816 */ /* 0x000fe2000000001c */
[----:B------:R-:W-:Y:S06]  /*0380*/  BRA `(.L_x_425) ;  /* 0x0000000c00887947 */ /* 0x000fec0003800000 */
.L_x_426:
[----:B------:R-:W2:Y:S02]  /*0390*/  LDG.E.U16 R4, desc[UR36][R4.64] ;  /* 0x0000002404047981 */ /* 0x000ea4000c1e1500 */
[----:B--2---:R-:W0:Y:S02]  /*03a0*/  I2F.S16 R0, R4 ;  /* 0x0000000400007306 */ /* 0x004e240000101400 */
[----:B0-----:R-:W-:-:S04]  /*03b0*/  F2FP.BF16.F32.PACK_AB R0, RZ, R0 ;  /* 0x00000000ff00723e */ /* 0x001fc800000010ff */
[----:B------:R-:W-:Y:S01]  /*03c0*/  PRMT R28, R0, 0x7610, R28 ;  /* 0x00007610001c7816 */ /* 0x000fe2000000001c */
[----:B------:R-:W-:Y:S06]  /*03d0*/  BRA `(.L_x_425) ;  /* 0x0000000c00747947 */ /* 0x000fec0003800000 */
.L_x_421:
        /* <DEDUP_REMOVED lines=9> */
.L_x_429:
[----:B------:R-:W2:Y:S02]  /*0470*/  LDG.E.U16 R0, desc[UR36][R4.64] ;  /* 0x0000002404007981 */ /* 0x000ea4000c1e1500 */
[----:B--2---:R-:W-:-:S05]  /*0480*/  HADD2.F32 R0, -RZ, R0.H0_H0 ;  /* 0x20000000ff007230 */ /* 0x004fca0000004100 */
[----:B------:R-:W-:-:S04]  /*0490*/  F2FP.BF16.F32.PACK_AB R0, RZ, R0 ;  /* 0x00000000ff00723e */ /* 0x000fc800000010ff */
[----:B------:R-:W-:Y:S01]  /*04a0*/  PRMT R28, R0, 0x7610, R28 ;  /* 0x00007610001c7816 */ /* 0x000fe2000000001c */
[----:B------:R-:W-:Y:S06]  /*04b0*/  BRA `(.L_x_425) ;  /* 0x0000000c003c7947 */ /* 0x000fec0003800000 */
.L_x_428:
        /* <DEDUP_REMOVED lines=9> */
.L_x_431:
[----:B------:R-:W2:Y:S02]  /*0550*/  LDG.E.U16 R4, desc[UR36][R4.64] ;  /* 0x0000002404047981 */ /* 0x000ea4000c1e1500 */
[----:B--2---:R-:W-:-:S05]  /*0560*/  HADD2.F32 R0, -RZ, R4.H0_H0 ;  /* 0x20000004ff007230 */ /* 0x004fca0000004100 */
[----:B------:R-:W-:-:S04]  /*0570*/  F2FP.BF16.F32.PACK_AB R0, RZ, R0 ;  /* 0x00000000ff00723e */ /* 0x000fc800000010ff */
[----:B------:R-:W-:Y:S01]  /*0580*/  PRMT R28, R0, 0x7610, R28 ;  /* 0x00007610001c7816 */ /* 0x000fe2000000001c */
[----:B------:R-:W-:Y:S06]  /*0590*/  BRA `(.L_x_425) ;  /* 0x0000000c00047947 */ /* 0x000fec0003800000 */
.L_x_430:
        /* <DEDUP_REMOVED lines=9> */
.L_x_420:
        /* <DEDUP_REMOVED lines=14> */
.L_x_434:
        /* <DEDUP_REMOVED lines=9> */
.L_x_433:
        /* <DEDUP_REMOVED lines=28> */
.L_x_436:
[----:B------:R-:W2:Y:S02]  /*0960*/  LDG.E.U8 R4, desc[UR36][R4.64] ;  /* 0x0000002404047981 */ /* 0x000ea4000c1e1100 */
[----:B--2---:R-:W-:-:S05]  /*0970*/  IMAD.SHL.U32 R0, R4, 0x2000000, RZ ;  /* 0x0200000004007824 */ /* 0x004fca00078e00ff */
[----:B------:R-:W-:-:S13]  /*0980*/  ISETP.GE.U32.AND P0, PT, R0, 0x8000000, PT ;  /* 0x080000000000780c */ /* 0x000fda0003f06070 */
[C---:B------:R-:W-:Y:S02]  /*0990*/  @!P0 IMAD.SHL.U32 R0, R4.reuse, 0x100, RZ ;  /* 0x0000010004008824 */ /* 0x040fe400078e00ff */
[----:B------:R-:W-:-:S03]  /*09a0*/  @P0 IMAD.SHL.U32 R3, R4, 0x200000, RZ ;  /* 0x0020000004030824 */ /* 0x000fc600078e00ff */
[----:B------:R-:W-:Y:S02]  /*09b0*/  @!P0 LOP3.LUT R0, R0, 0x7f00, RZ, 0xc0, !PT ;  /* 0x00007f0000008812 */ /* 0x000fe400078ec0ff */
[----:B------:R-:W-:Y:S02]  /*09c0*/  @P0 LOP3.LUT R3, R3, 0x70000000, RZ, 0xfc, !PT ;  /* 0x7000000003030812 */ /* 0x000fe400078efcff */
[----:B------:R-:W-:-:S03]  /*09d0*/  @!P0 LOP3.LUT R0, R0, 0x3f000000, RZ, 0xfc, !PT ;  /* 0x3f00000000008812 */ /* 0x000fc600078efcff */
[----:B------:R-:W-:Y:S02]  /*09e0*/  @P0 FMUL.FTZ R3, R3, 1.9259299443872358531e-34 ;  /* 0x0780000003030820 */ /* 0x000fe40000410000 */
[----:B------:R-:W-:Y:S01]  /*09f0*/  @!P0 FADD.FTZ R3, R0, -0.5 ;  /* 0xbf00000000038421 */ /* 0x000fe20000010000 */
[----:B------:R-:W-:-:S05]  /*0a00*/  IMAD.SHL.U32 R0, R4, 0x1000000, RZ ;  /* 0x0100000004007824 */ /* 0x000fca00078e00ff */
[----:B------:R-:W-:-:S04]  /*0a10*/  LOP3.LUT R0, R3, 0x80000000, R0, 0xf8, !PT ;  /* 0x8000000003007812 */ /* 0x000fc800078ef800 */
[----:B------:R-:W-:-:S04]  /*0a20*/  F2FP.BF16.F32.PACK_AB R0, RZ, R0 ;  /* 0x00000000ff00723e */ /* 0x000fc800000010ff */
[----:B------:R-:W-:Y:S01]  /*0a30*/  PRMT R28, R0, 0x7610, R28 ;  /* 0x00007610001c7816 */ /* 0x000fe2000000001c */
[----:B------:R-:W-:Y:S06]  /*0a40*/  BRA `(.L_x_425) ;  /* 0x0000000400d87947 */ /* 0x000fec0003800000 */
.L_x_435:
[----:B------:R0:W5:Y:S01]  /*0a50*/  LDG.E.U16 R28, desc[UR36][R4.64] ;  /* 0x00000024041c7981 */ /* 0x000162000c1e1500 */
[----:B------:R-:W-:Y:S05]  /*0a60*/  BRA `(.L_x_425) ;  /* 0x0000000400d07947 */ /* 0x000fea0003800000 */
.L_x_432:
        /* <DEDUP_REMOVED lines=13> */
.L_x_439:
        /* <DEDUP_REMOVED lines=21> */
.L_x_443:
[----:B------:R-:W-:Y:S05]  /*0c90*/  BSYNC B1 ;  /* 0x0000000000017941 */ /* 0x000fea0003800000 */
.L_x_442:
[----:B------:R-:W-:Y:S01]  /*0ca0*/  LEA R5, R0, 0x3b800000, 0x17 ;  /* 0x3b80000000057811 */ /* 0x000fe200078eb8ff */
[----:B------:R-:W-:-:S05]  /*0cb0*/  IMAD.SHL.U32 R0, R3, 0x100000, RZ ;  /* 0x0010000003007824 */ /* 0x000fca00078e00ff */
[----:B------:R-:W-:-:S07]  /*0cc0*/  LOP3.LUT R0, R5, R0, R6, 0xfe, !PT ;  /* 0x0000000005007212 */ /* 0x000fce00078efe06 */
.L_x_441:
[----:B------:R-:W-:Y:S05]  /*0cd0*/  BSYNC B0 ;  /* 0x0000000000007941 */ /* 0x000fea0003800000 */
.L_x_440:
[----:B------:R-:W-:-:S04]  /*0ce0*/  F2FP.BF16.F32.PACK_AB R0, RZ, R0 ;  /* 0x00000000ff00723e */ /* 0x000fc800000010ff */
[----:B------:R-:W-:Y:S01]  /*0cf0*/  PRMT R28, R0, 0x7610, R28 ;  /* 0x00007610001c7816 */ /* 0x000fe2000000001c */
[----:B------:R-:W-:Y:S06]  /*0d00*/  BRA `(.L_x_425) ;  /* 0x0000000400287947 */ /* 0x000fec0003800000 */
.L_x_438:
        /* <DEDUP_REMOVED lines=21> */
.L_x_447:
[----:B------:R-:W-:Y:S05]  /*0e60*/  BSYNC B1 ;  /* 0x0000000000017941 */ /* 0x000fea0003800000 */
.L_x_446:
[----:B------:R-:W-:Y:S01]  /*0e70*/  LEA R5, R0, 0x37800000, 0x17 ;  /* 0x3780000000057811 */ /* 0x000fe200078eb8ff */
[----:B------:R-:W-:-:S05]  /*0e80*/  IMAD.SHL.U32 R0, R3, 0x200000, RZ ;  /* 0x0020000003007824 */ /* 0x000fca00078e00ff */
[----:B------:R-:W-:-:S07]  /*0e90*/  LOP3.LUT R0, R5, R0, R6, 0xfe, !PT ;  /* 0x0000000005007212 */ /* 0x000fce00078efe06 */
.L_x_445:
[----:B------:R-:W-:Y:S05]  /*0ea0*/  BSYNC B0 ;  /* 0x0000000000007941 */ /* 0x000fea0003800000 */
.L_x_444:
[----:B------:R-:W-:-:S04]  /*0eb0*/  F2FP.BF16.F32.PACK_AB R0, RZ, R0 ;  /* 0x00000000ff00723e */ /* 0x000fc800000010ff */
[----:B------:R-:W-:Y:S01]  /*0ec0*/  PRMT R28, R0, 0x7610, R28 ;  /* 0x00007610001c7816 */ /* 0x000fe2000000001c */
[----:B------:R-:W-:Y:S06]  /*0ed0*/  BRA `(.L_x_425) ;  /* 0x0000000000b47947 */ /* 0x000fec0003800000 */
.L_x_437:
        /* <DEDUP_REMOVED lines=14> */
.L_x_451:
[----:B------:R-:W-:Y:S05]  /*0fc0*/  BSYNC B0 ;  /* 0x0000000000007941 */ /* 0x000fea0003800000 */
.L_x_450:
[----:B------:R-:W-:-:S04]  /*0fd0*/  F2FP.BF16.F32.PACK_AB R0, RZ, R0 ;  /* 0x00000000ff00723e */ /* 0x000fc800000010ff */
[----:B------:R-:W-:Y:S01]  /*0fe0*/  PRMT R28, R0, 0x7610, R28 ;  /* 0x00007610001c7816 */ /* 0x000fe2000000001c */
[----:B------:R-:W-:Y:S06]  /*0ff0*/  BRA `(.L_x_425) ;  /* 0x00000000006c7947 */ /* 0x000fec0003800000 */
.L_x_424:
        /* <DEDUP_REMOVED lines=16> */
.L_x_452:
[----:B------:R-:W-:Y:S01]  /*1100*/  PRMT R28, RZ, 0x7610, R28 ;  /* 0x00007610ff1c7816 */ /* 0x000fe2000000001c */
[----:B------:R-:W-:Y:S06]  /*1110*/  BRA `(.L_x_425) ;  /* 0x0000000000247947 */ /* 0x000fec0003800000 */
.L_x_449:
[----:B------:R-:W2:Y:S02]  /*1120*/  LDG.E.64 R4, desc[UR36][R4.64] ;  /* 0x0000002404047981 */ /* 0x000ea4000c1e1b00 */
[----:B--2---:R-:W0:Y:S02]  /*1130*/  I2F.U64 R0, R4 ;  /* 0x0000000400007312 */ /* 0x004e240000301000 */
[----:B0-----:R-:W-:-:S04]  /*1140*/  F2FP.BF16.F32.PACK_AB R0, RZ, R0 ;  /* 0x00000000ff00723e */ /* 0x001fc800000010ff */
[----:B------:R-:W-:Y:S01]  /*1150*/  PRMT R28, R0, 0x7610, R28 ;  /* 0x00007610001c7816 */ /* 0x000fe2000000001c */
[----:B------:R-:W-:Y:S06]  /*1160*/  BRA `(.L_x_425) ;  /* 0x0000000000107947 */ /* 0x000fec0003800000 */
.L_x_448:
[----:B------:R-:W2:Y:S02]  /*1170*/  LDG.E R4, desc[UR36][R4.64] ;  /* 0x0000002404047981 */ /* 0x000ea4000c1e1900 */
[----:B--2---:R-:W-:-:S04]  /*1180*/  I2FP.F32.U32 R0, R4 ;  /* 0x0000000400007245 */ /* 0x004fc80000201000 */
[----:B------:R-:W-:-:S04]  /*1190*/  F2FP.BF16.F32.PACK_AB R0, RZ, R0 ;  /* 0x00000000ff00723e */ /* 0x000fc800000010ff */
[----:B------:R-:W-:-:S07]  /*11a0*/  PRMT R28, R0, 0x7610, R28 ;  /* 0x00007610001c7816 */ /* 0x000fce000000001c */
.L_x_425:
[----:B0-----:R-:W0:Y:S01]  /*11b0*/  LDC.64 R4, c[0x0][0x240] ;  /* 0x00009000ff047b82 */ /* 0x001e220000000a00 */
[----:B------:R-:W-:Y:S01]  /*11c0*/  PRMT R0, R19, 0x9910, RZ ;  /* 0x0000991013007816 */ /* 0x000fe200000000ff */
[----:B------:R-:W-:Y:S02]  /*11d0*/  ULDC UR4, c[0x0][0x254] ;  /* 0x0000950000047ab9 */ /* 0x000fe40000000800 */
[----:B------:R-:W-:Y:S01]  /*11e0*/  IMAD R3, R22, UR4, RZ ;  /* 0x0000000416037c24 */ /* 0x000fe2000f8e02ff */
[----:B------:R-:W-:-:S04]  /*11f0*/  ISETP.GT.AND P0, PT, R0, 0x9, PT ;  /* 0x000000090000780c */ /* 0x000fc80003f04270 */
[----:B0-----:R-:W-:-:S05]  /*1200*/  IADD3 R4, P1, R3, R4, RZ ;  /* 0x0000000403047210 */ /* 0x001fca0007f3e0ff */
[----:B------:R-:W-:-:S04]  /*1210*/  IMAD.X R5, RZ, RZ, R5, P1 ;  /* 0x000000ffff057224 */ /* 0x000fc800008e0605 */
        /* <DEDUP_REMOVED lines=14> */
.L_x_456:
[----:B------:R-:W2:Y:S02]  /*1300*/  LDG.E.U8 R4, desc[UR36][R4.64] ;  /* 0x0000002404047981 */ /* 0x000ea4000c1e1100 */
[----:B--2---:R-:W-:-:S04]  /*1310*/  I2FP.F32.U32 R0, R4 ;  /* 0x0000000400007245 */ /* 0x004fc80000201000 */
[----:B------:R-:W-:-:S04]  /*1320*/  F2FP.BF16.F32.PACK_AB R0, RZ, R0 ;  /* 0x00000000ff00723e */ /* 0x000fc800000010ff */
[----:B------:R-:W-:Y:S01]  /*1330*/  PRMT R22, R0, 0x7610, R22 ;  /* 0x0000761000167816 */ /* 0x000fe20000000016 */
[----:B------:R-:W-:Y:S06]  /*1340*/  BRA `(.L_x_458) ;  /* 0x0000000c00c87947 */ /* 0x000fec0003800000 */
.L_x_455:
        /* <DEDUP_REMOVED lines=11> */
.L_x_460:
[----:B------:R-:W2:Y:S02]  /*1400*/  LDG.E R4, desc[UR36][R4.64] ;  /* 0x0000002404047981 */ /* 0x000ea4000c1e1900 */
[----:B--2---:R-:W-:-:S04]  /*1410*/  I2FP.F32.S32 R0, R4 ;  /* 0x0000000400007245 */ /* 0x004fc80000201400 */
[----:B------:R-:W-:-:S04]  /*1420*/  F2FP.BF16.F32.PACK_AB R0, RZ, R0 ;  /* 0x00000000ff00723e */ /* 0x000fc800000010ff */
[----:B------:R-:W-:Y:S01]  /*1430*/  PRMT R22, R0, 0x7610, R22 ;  /* 0x0000761000167816 */ /* 0x000fe20000000016 */
[----:B------:R-:W-:Y:S06]  /*1440*/  BRA `(.L_x_458) ;  /* 0x0000000c00887947 */ /* 0x000fec0003800000 */
.L_x_459:
[----:B------:R-:W2:Y:S02]  /*1450*/  LDG.E.U16 R4, desc[UR36][R4.64] ;  /* 0x0000002404047981 */ /* 0x000ea4000c1e1500 */
[----:B--2---:R-:W0:Y:S02]  /*1460*/  I2F.S16 R0, R4 ;  /* 0x0000000400007306 */ /* 0x004e240000101400 */
[----:B0-----:R-:W-:-:S04]  /*1470*/  F2FP.BF16.F32.PACK_AB R0, RZ, R0 ;  /* 0x00000000ff00723e */ /* 0x001fc800000010ff */
[----:B------:R-:W-:Y:S01]  /*1480*/  PRMT R22, R0, 0x7610, R22 ;  /* 0x0000761000167816 */ /* 0x000fe20000000016 */
[----:B------:R-:W-:Y:S06]  /*1490*/  BRA `(.L_x_458) ;  /* 0x0000000c00747947 */ /* 0x000fec0003800000 */
.L_x_454:
        /* <DEDUP_REMOVED lines=9> */
.L_x_462:
[----:B------:R-:W2:Y:S02]  /*1530*/  LDG.E.U16 R0, desc[UR36][R4.64] ;  /* 0x0000002404007981 */ /* 0x000ea4000c1e1500 */
[----:B--2---:R-:W-:-:S05]  /*1540*/  HADD2.F32 R0, -RZ, R0.H0_H0 ;  /* 0x20000000ff007230 */ /* 0x004fca0000004100 */
[----:B------:R-:W-:-:S04]  /*1550*/  F2FP.BF16.F32.PACK_AB R0, RZ, R0 ;  /* 0x00000000ff00723e */ /* 0x000fc800000010ff */
[----:B------:R-:W-:Y:S01]  /*1560*/  PRMT R22, R0, 0x7610, R22 ;  /* 0x0000761000167816 */ /* 0x000fe20000000016 */
[----:B------:R-:W-:Y:S06]  /*1570*/  BRA `(.L_x_458) ;  /* 0x0000000c003c7947 */ /* 0x000fec0003800000 */
.L_x_461:
        /* <DEDUP_REMOVED lines=9> */
.L_x_464:
[----:B------:R-:W2:Y:S02]  /*1610*/  LDG.E.U16 R4, desc[UR36][R4.64] ;  /* 0x0000002404047981 */ /* 0x000ea4000c1e1500 */
[----:B--2---:R-:W-:-:S05]  /*1620*/  HADD2.F32 R0, -RZ, R4.H0_H0 ;  /* 0x20000004ff007230 */ /* 0x004fca0000004100 */
[----:B------:R-:W-:-:S04]  /*1630*/  F2FP.BF16.F32.PACK_AB R0, RZ, R0 ;  /* 0x00000000ff00723e */ /* 0x000fc800000010ff */
[----:B------:R-:W-:Y:S01]  /*1640*/  PRMT R22, R0, 0x7610, R22 ;  /* 0x0000761000167816 */ /* 0x000fe20000000016 */
[----:B------:R-:W-:Y:S06]  /*1650*/  BRA `(.L_x_458) ;  /* 0x0000000c00047947 */ /* 0x000fec0003800000 */
.L_x_463:
        /* <DEDUP_REMOVED lines=9> */
.L_x_453:
        /* <DEDUP_REMOVED lines=14> */
.L_x_467:
        /* <DEDUP_REMOVED lines=9> */
.L_x_466:
        /* <DEDUP_REMOVED lines=28> */
.L_x_469:
        /* <DEDUP_REMOVED lines=15> */
.L_x_468:
[----:B------:R0:W5:Y:S01]  /*1b10*/  LDG.E.U16 R22, desc[UR36][R4.64] ;  /* 0x0000002404167981 */ /* 0x000162000c1e1500 */
[----:B------:R-:W-:Y:S05]  /*1b20*/  BRA `(.L_x_458) ;  /* 0x0000000400d07947 */ /* 0x000fea0003800000 */
.L_x_465:
        /* <DEDUP_REMOVED lines=13> */
.L_x_472:
        /* <DEDUP_REMOVED lines=21> */
.L_x_476:
[----:B------:R-:W-:Y:S05]  /*1d50*/  BSYNC B1 ;  /* 0x0000000000017941 */ /* 0x000fea0003800000 */
.L_x_475:
[----:B------:R-:W-:Y:S01]  /*1d60*/  LEA R5, R0, 0x3b800000, 0x17 ;  /* 0x3b80000000057811 */ /* 0x000fe200078eb8ff */
[----:B------:R-:W-:-:S05]  /*1d70*/  IMAD.SHL.U32 R0, R3, 0x100000, RZ ;  /* 0x0010000003007824 */ /* 0x000fca00078e00ff */
[----:B------:R-:W-:-:S07]  /*1d80*/  LOP3.LUT R0, R5, R0, R6, 0xfe, !PT ;  /* 0x0000000005007212 */ /* 0x000fce00078efe06 */
.L_x_474:
[----:B------:R-:W-:Y:S05]  /*1d90*/  BSYNC B0 ;  /* 0x0000000000007941 */ /* 0x000fea0003800000 */
.L_x_473:
[----:B------:R-:W-:-:S04]  /*1da0*/  F2FP.BF16.F32.PACK_AB R0, RZ, R0 ;  /* 0x00000000ff00723e */ /* 0x000fc800000010ff */
[----:B------:R-:W-:Y:S01]  /*1db0*/  PRMT R22, R0, 0x7610, R22 ;  /* 0x0000761000167816 */ /* 0x000fe20000000016 */
[----:B------:R-:W-:Y:S06]  /*1dc0*/  BRA `(.L_x_458) ;  /* 0x0000000400287947 */ /* 0x000fec0003800000 */
.L_x_471:
        /* <DEDUP_REMOVED lines=21> */
.L_x_480:
[----:B------:R-:W-:Y:S05]  /*1f20*/  BSYNC B1 ;  /* 0x0000000000017941 */ /* 0x000fea0003800000 */
.L_x_479:
[----:B------:R-:W-:Y:S01]  /*1f30*/  LEA R5, R0, 0x37800000, 0x17 ;  /* 0x3780000000057811 */ /* 0x000fe200078eb8ff */
[----:B------:R-:W-:-:S05]  /*1f40*/  IMAD.SHL.U32 R0, R3, 0x200000, RZ ;  /* 0x0020000003007824 */ /* 0x000fca00078e00ff */
[----:B------:R-:W-:-:S07]  /*1f50*/  LOP3.LUT R0, R5, R0, R6, 0xfe, !PT ;  /* 0x0000000005007212 */ /* 0x000fce00078efe06 */
.L_x_478:
[----:B------:R-:W-:Y:S05]  /*1f60*/  BSYNC B0 ;  /* 0x0000000000007941 */ /* 0x000fea0003800000 */
.L_x_477:
[----:B------:R-:W-:-:S04]  /*1f70*/  F2FP.BF16.F32.PACK_AB R0, RZ, R0 ;  /* 0x00000000ff00723e */ /* 0x000fc800000010ff */
[----:B------:R-:W-:Y:S01]  /*1f80*/  PRMT R22, R0, 0x7610, R22 ;  /* 0x0000761000167816 */ /* 0x000fe20000000016 */
[----:B------:R-:W-:Y:S06]  /*1f90*/  BRA `(.L_x_458) ;  /* 0x0000000000b47947 */ /* 0x000fec0003800000 */
.L_x_470:
        /* <DEDUP_REMOVED lines=14> */
.L_x_484:
[----:B------:R-:W-:Y:S05]  /*2080*/  BSYNC B0 ;  /* 0x0000000000007941 */ /* 0x000fea0003800000 */
.L_x_483:
[----:B------:R-:W-:-:S04]  /*2090*/  F2FP.BF16.F32.PACK_AB R0, RZ, R0 ;  /* 0x00000000ff00723e */ /* 0x000fc800000010ff */
[----:B------:R-:W-:Y:S01]  /*20a0*/  PRMT R22, R0, 0x7610, R22 ;  /* 0x0000761000167816 */ /* 0x000fe20000000016 */
[----:B------:R-:W-:Y:S06]  /*20b0*/  BRA `(.L_x_458) ;  /* 0x00000000006c7947 */ /* 0x000fec0003800000 */
.L_x_457:
        /* <DEDUP_REMOVED lines=16> */
.L_x_485:
[----:B------:R-:W-:Y:S01]  /*21c0*/  PRMT R22, RZ, 0x7610, R22 ;  /* 0x00007610ff167816 */ /* 0x000fe20000000016 */
[----:B------:R-:W-:Y:S06]  /*21d0*/  BRA `(.L_x_458) ;  /* 0x0000000000247947 */ /* 0x000fec0003800000 */
.L_x_482:
[----:B------:R-:W2:Y:S02]  /*21e0*/  LDG.E.64 R4, desc[UR36][R4.64] ;  /* 0x0000002404047981 */ /* 0x000ea4000c1e1b00 */
[----:B--2---:R-:W0:Y:S02]  /*21f0*/  I2F.U64 R0, R4 ;  /* 0x0000000400007312 */ /* 0x004e240000301000 */
[----:B0-----:R-:W-:-:S04]  /*2200*/  F2FP.BF16.F32.PACK_AB R0, RZ, R0 ;  /* 0x00000000ff00723e */ /* 0x001fc800000010ff */
[----:B------:R-:W-:Y:S01]  /*2210*/  PRMT R22, R0, 0x7610, R22 ;  /* 0x0000761000167816 */ /* 0x000fe20000000016 */
[----:B------:R-:W-:Y:S06]  /*2220*/  BRA `(.L_x_458) ;  /* 0x0000000000107947 */ /* 0x000fec0003800000 */
.L_x_481:
[----:B------:R-:W2:Y:S02]  /*2230*/  LDG.E R4, desc[UR36][R4.64] ;  /* 0x0000002404047981 */ /* 0x000ea4000c1e1900 */
[----:B--2---:R-:W-:-:S04]  /*2240*/  I2FP.F32.U32 R0, R4 ;  /* 0x0000000400007245 */ /* 0x004fc80000201000 */
[----:B------:R-:W-:-:S04]  /*2250*/  F2FP.BF16.F32.PACK_AB R0, RZ, R0 ;  /* 0x00000000ff00723e */ /* 0x000fc800000010ff */
[----:B------:R-:W-:-:S07]  /*2260*/  PRMT R22, R0, 0x7610, R22 ;  /* 0x0000761000167816 */ /* 0x000fce0000000016 */
.L_x_458:
[----:B------:R-:W-:-:S07]  /*2270*/  VIADD R23, R23, 0x80 ;  /* 0x0000008017177836 */ /* 0x000fce0000000000 */
.L_x_419:
[----:B------:R-:W-:Y:S05]  /*2280*/  BSYNC B6 ;  /* 0x0000000000067941 */ /* 0x000fea0003800000 */
.L_x_418:
[----:B------:R-:W-:Y:S01]  /*2290*/  ISETP.GE.AND P0, PT, R23, R16, PT ;  /* 0x000000101700720c */ /* 0x000fe20003f06270 */
[----:B------:R-:W-:Y:S01]  /*22a0*/  BSSY B6, `(.L_x_486) ;  /* 0x000021e000067945 */ /* 0x000fe20003800000 */
[----:B------:R-:W-:-:S11]  /*22b0*/  PRMT R27, RZ, 0x7610, R27 ;  /* 0x00007610ff1b7816 */ /* 0x000fd6000000001b */
[----:B------:R-:W-:Y:S05]  /*22c0*/  @P0 BRA `(.L_x_487) ;  /* 0x00000020006c0947 */ /* 0x000fea0003800000 */
[----:B0-----:R-:W0:Y:S01]  /*22d0*/  LDC.64 R4, c[0x0][0x238] ;  /* 0x00008e00ff047b82 */ /* 0x001e220000000a00 */
        /* <DEDUP_REMOVED lines=21> */
.L_x_491:
[----:B------:R-:W2:Y:S02]  /*2430*/  LDG.E.U8 R4, desc[UR36][R4.64] ;  /* 0x0000002404047981 */ /* 0x000ea4000c1e1100 */
[----:B--2---:R-:W-:-:S04]  /*2440*/  I2FP.F32.U32 R0, R4 ;  /* 0x0000000400007245 */ /* 0x004fc80000201000 */
[----:B------:R-:W-:-:S04]  /*2450*/  F2FP.BF16.F32.PACK_AB R0, RZ, R0 ;  /* 0x00000000ff00723e */ /* 0x000fc800000010ff */
[----:B------:R-:W-:Y:S01]  /*2460*/  PRMT R18, R0, 0x7610, R18 ;  /* 0x0000761000127816 */ /* 0x000fe20000000012 */
[----:B------:R-:W-:Y:S06]  /*2470*/  BRA `(.L_x_493) ;  /* 0x0000000c00cc7947 */ /* 0x000fec0003800000 */
.L_x_490:
        /* <DEDUP_REMOVED lines=11> */
.L_x_495:
[----:B------:R-:W2:Y:S02]  /*2530*/  LDG.E R4, desc[UR36][R4.64] ;  /* 0x0000002404047981 */ /* 0x000ea4000c1e1900 */
[----:B--2---:R-:W-:-:S04]  /*2540*/  I2FP.F32.S32 R0, R4 ;  /* 0x0000000400007245 */ /* 0x004fc80000201400 */
[----:B------:R-:W-:-:S04]  /*2550*/  F2FP.BF16.F32.PACK_AB R0, RZ, R0 ;  /* 0x00000000ff00723e */ /* 0x000fc800000010ff */
[----:B------:R-:W-:Y:S01]  /*2560*/  PRMT R18, R0, 0x7610, R18 ;  /* 0x0000761000127816 */ /* 0x000fe20000000012 */
[----:B------:R-:W-:Y:S06]  /*2570*/  BRA `(.L_x_493) ;  /* 0x0000000c008c7947 */ /* 0x000fec0003800000 */
.L_x_494:
[----:B------:R-:W2:Y:S02]  /*2580*/  LDG.E.U16 R4, desc[UR36][R4.64] ;  /* 0x0000002404047981 */ /* 0x000ea4000c1e1500 */
[----:B--2---:R-:W0:Y:S02]  /*2590*/  I2F.S16 R0, R4 ;  /* 0x0000000400007306 */ /* 0x004e240000101400 */
[----:B0-----:R-:W-:-:S04]  /*25a0*/  F2FP.BF16.F32.PACK_AB R0, RZ, R0 ;  /* 0x00000000ff00723e */ /* 0x001fc800000010ff */
[----:B------:R-:W-:Y:S01]  /*25b0*/  PRMT R18, R0, 0x7610, R18 ;  /* 0x0000761000127816 */ /* 0x000fe20000000012 */
[----:B------:R-:W-:Y:S06]  /*25c0*/  BRA `(.L_x_493) ;  /* 0x0000000c00787947 */ /* 0x000fec0003800000 */
.L_x_489:
        /* <DEDUP_REMOVED lines=9> */
.L_x_497:
[----:B------:R-:W2:Y:S02]  /*2660*/  LDG.E.U16 R0, desc[UR36][R4.64] ;  /* 0x0000002404007981 */ /* 0x000ea4000c1e1500 */
[----:B--2---:R-:W-:-:S05]  /*2670*/  HADD2.F32 R0, -RZ, R0.H0_H0 ;  /* 0x20000000ff007230 */ /* 0x004fca0000004100 */
[----:B------:R-:W-:-:S04]  /*2680*/  F2FP.BF16.F32.PACK_AB R0, RZ, R0 ;  /* 0x00000000ff00723e */ /* 0x000fc800000010ff */
[----:B------:R-:W-:Y:S01]  /*2690*/  PRMT R18, R0, 0x7610, R18 ;  /* 0x0000761000127816 */ /* 0x000fe20000000012 */
[----:B------:R-:W-:Y:S06]  /*26a0*/  BRA `(.L_x_493) ;  /* 0x0000000c00407947 */ /* 0x000fec0003800000 */
.L_x_496:
        /* <DEDUP_REMOVED lines=9> */
.L_x_499:
[----:B------:R-:W2:Y:S02]  /*2740*/  LDG.E.U16 R4, desc[UR36][R4.64] ;  /* 0x0000002404047981 */ /* 0x000ea4000c1e1500 */
[----:B--2---:R-:W-:-:S05]  /*2750*/  HADD2.F32 R0, -RZ, R4.H0_H0 ;  /* 0x20000004ff007230 */ /* 0x004fca0000004100 */
[----:B------:R-:W-:-:S04]  /*2760*/  F2FP.BF16.F32.PACK_AB R0, RZ, R0 ;  /* 0x00000000ff00723e */ /* 0x000fc800000010ff */
[----:B------:R-:W-:Y:S01]  /*2770*/  PRMT R18, R0, 0x7610, R18 ;  /* 0x0000761000127816 */ /* 0x000fe20000000012 */
[----:B------:R-:W-:Y:S06]  /*2780*/  BRA `(.L_x_493) ;  /* 0x0000000c00087947 */ /* 0x000fec0003800000 */
.L_x_498:
        /* <DEDUP_REMOVED lines=9> */
.L_x_488:
        /* <DEDUP_REMOVED lines=14> */
.L_x_502:
        /* <DEDUP_REMOVED lines=9> */
.L_x_501:
        /* <DEDUP_REMOVED lines=28> */
.L_x_504:
[----:B------:R-:W2:Y:S02]  /*2b50*/  LDG.E.U8 R4, desc[UR36][R4.64] ;  /* 0x0000002404047981 */ /* 0x000ea4000c1e1100 */
[----:B--2---:R-:W-:-:S05]  /*2b60*/  IMAD.SHL.U32 R0, R4, 0x2000000, RZ ;  /* 0x0200000004007824 */ /* 0x004fca00078e00ff */
[----:B------:R-:W-:-:S13]  /*2b70*/  ISETP.GE.U32.AND P0, PT, R0, 0x8000000, PT ;  /* 0x080000000000780c */ /* 0x000fda0003f06070 */
[C---:B------:R-:W-:Y:S02]  /*2b80*/  @P0 IMAD.SHL.U32 R3, R4.reuse, 0x200000, RZ ;  /* 0x0020000004030824 */ /* 0x040fe400078e00ff */
[----:B------:R-:W-:-:S03]  /*2b90*/  @!P0 IMAD.SHL.U32 R0, R4, 0x100, RZ ;  /* 0x0000010004008824 */ /* 0x000fc600078e00ff */
[----:B------:R-:W-:Y:S02]  /*2ba0*/  @P0 LOP3.LUT R3, R3, 0xfe00000, RZ, 0xc0, !PT ;  /* 0x0fe0000003030812 */ /* 0x000fe400078ec0ff */
        /* <DEDUP_REMOVED lines=10> */
.L_x_503:
[----:B------:R0:W5:Y:S01]  /*2c50*/  LDG.E.U16 R18, desc[UR36][R4.64] ;  /* 0x0000002404127981 */ /* 0x000162000c1e1500 */
[----:B------:R-:W-:Y:S05]  /*2c60*/  BRA `(.L_x_493) ;  /* 0x0000000400d07947 */ /* 0x000fea0003800000 */
.L_x_500:
        /* <DEDUP_REMOVED lines=13> */
.L_x_507:
        /* <DEDUP_REMOVED lines=21> */
.L_x_511:
[----:B------:R-:W-:Y:S05]  /*2e90*/  BSYNC B1 ;  /* 0x0000000000017941 */ /* 0x000fea0003800000 */
.L_x_510:
[----:B------:R-:W-:Y:S01]  /*2ea0*/  LEA R5, R0, 0x3b800000, 0x17 ;  /* 0x3b80000000057811 */ /* 0x000fe200078eb8ff */
[----:B------:R-:W-:-:S05]  /*2eb0*/  IMAD.SHL.U32 R0, R3, 0x100000, RZ ;  /* 0x0010000003007824 */ /* 0x000fca00078e00ff */
[----:B------:R-:W-:-:S07]  /*2ec0*/  LOP3.LUT R0, R5, R0, R6, 0xfe, !PT ;  /* 0x0000000005007212 */ /* 0x000fce00078efe06 */
.L_x_509:
[----:B------:R-:W-:Y:S05]  /*2ed0*/  BSYNC B0 ;  /* 0x0000000000007941 */ /* 0x000fea0003800000 */
.L_x_508:
[----:B------:R-:W-:-:S04]  /*2ee0*/  F2FP.BF16.F32.PACK_AB R0, RZ, R0 ;  /* 0x00000000ff00723e */ /* 0x000fc800000010ff */
[----:B------:R-:W-:Y:S01]  /*2ef0*/  PRMT R18, R0, 0x7610, R18 ;  /* 0x0000761000127816 */ /* 0x000fe20000000012 */
[----:B------:R-:W-:Y:S06]  /*2f00*/  BRA `(.L_x_493) ;  /* 0x0000000400287947 */ /* 0x000fec0003800000 */
.L_x_506:
        /* <DEDUP_REMOVED lines=21> */
.L_x_515:
[----:B------:R-:W-:Y:S05]  /*3060*/  BSYNC B1 ;  /* 0x0000000000017941 */ /* 0x000fea0003800000 */
.L_x_514:
[----:B------:R-:W-:Y:S01]  /*3070*/  LEA R5, R0, 0x37800000, 0x17 ;  /* 0x3780000000057811 */ /* 0x000fe200078eb8ff */
[----:B------:R-:W-:-:S05]  /*3080*/  IMAD.SHL.U32 R0, R3, 0x200000, RZ ;  /* 0x0020000003007824 */ /* 0x000fca00078e00ff */
[----:B------:R-:W-:-:S07]  /*3090*/  LOP3.LUT R0, R5, R0, R6, 0xfe, !PT ;  /* 0x0000000005007212 */ /* 0x000fce00078efe06 */
.L_x_513:
[----:B------:R-:W-:Y:S05]  /*30a0*/  BSYNC B0 ;  /* 0x0000000000007941 */ /* 0x000fea0003800000 */
.L_x_512:
[----:B------:R-:W-:-:S04]  /*30b0*/  F2FP.BF16.F32.PACK_AB R0, RZ, R0 ;  /* 0x00000000ff00723e */ /* 0x000fc800000010ff */
[----:B------:R-:W-:Y:S01]  /*30c0*/  PRMT R18, R0, 0x7610, R18 ;  /* 0x0000761000127816 */ /* 0x000fe20000000012 */
[----:B------:R-:W-:Y:S06]  /*30d0*/  BRA `(.L_x_493) ;  /* 0x0000000000b47947 */ /* 0x000fec0003800000 */
.L_x_505:
        /* <DEDUP_REMOVED lines=14> */
.L_x_519:
[----:B------:R-:W-:Y:S05]  /*31c0*/  BSYNC B0 ;  /* 0x0000000000007941 */ /* 0x000fea0003800000 */
.L_x_518:
[----:B------:R-:W-:-:S04]  /*31d0*/  F2FP.BF16.F32.PACK_AB R0, RZ, R0 ;  /* 0x00000000ff00723e */ /* 0x000fc800000010ff */
[----:B------:R-:W-:Y:S01]  /*31e0*/  PRMT R18, R0, 0x7610, R18 ;  /* 0x0000761000127816 */ /* 0x000fe20000000012 */
[----:B------:R-:W-:Y:S06]  /*31f0*/  BRA `(.L_x_493) ;  /* 0x00000000006c7947 */ /* 0x000fec0003800000 */
.L_x_492:
        /* <DEDUP_REMOVED lines=16> */
.L_x_520:
[----:B------:R-:W-:Y:S01]  /*3300*/  PRMT R18, RZ, 0x7610, R18 ;  /* 0x00007610ff127816 */ /* 0x000fe20000000012 */
[----:B------:R-:W-:Y:S06]  /*3310*/  BRA `(.L_x_493) ;  /* 0x0000000000247947 */ /* 0x000fec0003800000 */
.L_x_517:
[----:B------:R-:W2:Y:S02]  /*3320*/  LDG.E.64 R4, desc[UR36][R4.64] ;  /* 0x0000002404047981 */ /* 0x000ea4000c1e1b00 */
[----:B--2---:R-:W0:Y:S02]  /*3330*/  I2F.U64 R0, R4 ;  /* 0x0000000400007312 */ /* 0x004e240000301000 */
[----:B0-----:R-:W-:-:S04]  /*3340*/  F2FP.BF16.F32.PACK_AB R0, RZ, R0 ;  /* 0x00000000ff00723e */ /* 0x001fc800000010ff */
[----:B------:R-:W-:Y:S01]  /*3350*/  PRMT R18, R0, 0x7610, R18 ;  /* 0x0000761000127816 */ /* 0x000fe20000000012 */
[----:B------:R-:W-:Y:S06]  /*3360*/  BRA `(.L_x_493) ;  /* 0x0000000000107947 */ /* 0x000fec0003800000 */
.L_x_516:
[----:B------:R-:W2:Y:S02]  /*3370*/  LDG.E R4, desc[UR36][R4.64] ;  /* 0x0000002404047981 */ /* 0x000ea4000c1e1900 */
[----:B--2---:R-:W-:-:S04]  /*3380*/  I2FP.F32.U32 R0, R4 ;  /* 0x0000000400007245 */ /* 0x004fc80000201000 */
[----:B------:R-:W-:-:S04]  /*3390*/  F2FP.BF16.F32.PACK_AB R0, RZ, R0 ;  /* 0x00000000ff00723e */ /* 0x000fc800000010ff */
[----:B------:R-:W-:-:S07]  /*33a0*/  PRMT R18, R0, 0x7610, R18 ;  /* 0x0000761000127816 */ /* 0x000fce0000000012 */
.L_x_493:
        /* <DEDUP_REMOVED lines=21> */
.L_x_524:
[----:B------:R-:W2:Y:S02]  /*3500*/  LDG.E.U8 R4, desc[UR36][R4.64] ;  /* 0x0000002404047981 */ /* 0x000ea4000c1e1100 */
[----:B--2---:R-:W-:-:S04]  /*3510*/  I2FP.F32.U32 R0, R4 ;  /* 0x0000000400007245 */ /* 0x004fc80000201000 */
[----:B------:R-:W-:-:S04]  /*3520*/  F2FP.BF16.F32.PACK_AB R0, RZ, R0 ;  /* 0x00000000ff00723e */ /* 0x000fc800000010ff */
[----:B------:R-:W-:Y:S01]  /*3530*/  PRMT R27, R0, 0x7610, R27 ;  /* 0x00007610001b7816 */ /* 0x000fe2000000001b */
[----:B------:R-:W-:Y:S06]  /*3540*/  BRA `(.L_x_526) ;  /* 0x0000000c00c87947 */ /* 0x000fec0003800000 */
.L_x_523:
        /* <DEDUP_REMOVED lines=11> */
.L_x_528:
[----:B------:R-:W2:Y:S02]  /*3600*/  LDG.E R4, desc[UR36][R4.64] ;  /* 0x0000002404047981 */ /* 0x000ea4000c1e1900 */
[----:B--2---:R-:W-:-:S04]  /*3610*/  I2FP.F32.S32 R0, R4 ;  /* 0x0000000400007245 */ /* 0x004fc80000201400 */
[----:B------:R-:W-:-:S04]  /*3620*/  F2FP.BF16.F32.PACK_AB R0, RZ, R0 ;  /* 0x00000000ff00723e */ /* 0x000fc800000010ff */
[----:B------:R-:W-:Y:S01]  /*3630*/  PRMT R27, R0, 0x7610, R27 ;  /* 0x00007610001b7816 */ /* 0x000fe2000000001b */
[----:B------:R-:W-:Y:S06]  /*3640*/  BRA `(.L_x_526) ;  /* 0x0000000c00887947 */ /* 0x000fec0003800000 */
.L_x_527:
[----:B------:R-:W2:Y:S02]  /*3650*/  LDG.E.U16 R4, desc[UR36][R4.64] ;  /* 0x0000002404047981 */ /* 0x000ea4000c1e1500 */
[----:B--2---:R-:W0:Y:S02]  /*3660*/  I2F.S16 R0, R4 ;  /* 0x0000000400007306 */ /* 0x004e240000101400 */
[----:B0-----:R-:W-:-:S04]  /*3670*/  F2FP.BF16.F32.PACK_AB R0, RZ, R0 ;  /* 0x00000000ff00723e */ /* 0x001fc800000010ff */
[----:B------:R-:W-:Y:S01]  /*3680*/  PRMT R27, R0, 0x7610, R27 ;  /* 0x00007610001b7816 */ /* 0x000fe2000000001b */
[----:B------:R-:W-:Y:S06]  /*3690*/  BRA `(.L_x_526) ;  /* 0x0000000c00747947 */ /* 0x000fec0003800000 */
.L_x_522:
        /* <DEDUP_REMOVED lines=9> */
.L_x_530:
[----:B------:R-:W2:Y:S02]  /*3730*/  LDG.E.U16 R0, desc[UR36][R4.64] ;  /* 0x0000002404007981 */ /* 0x000ea4000c1e1500 */
[----:B--2---:R-:W-:-:S05]  /*3740*/  HADD2.F32 R0, -RZ, R0.H0_H0 ;  /* 0x20000000ff007230 */ /* 0x004fca0000004100 */
[----:B------:R-:W-:-:S04]  /*3750*/  F2FP.BF16.F32.PACK_AB R0, RZ, R0 ;  /* 0x00000000ff00723e */ /* 0x000fc800000010ff */
[----:B------:R-:W-:Y:S01]  /*3760*/  PRMT R27, R0, 0x7610, R27 ;  /* 0x00007610001b7816 */ /* 0x000fe2000000001b */
[----:B------:R-:W-:Y:S06]  /*3770*/  BRA `(.L_x_526) ;  /* 0x0000000c003c7947 */ /* 0x000fec0003800000 */
.L_x_529:
        /* <DEDUP_REMOVED lines=9> */
.L_x_532:
[----:B------:R-:W2:Y:S02]  /*3810*/  LDG.E.U16 R4, desc[UR36][R4.64] ;  /* 0x0000002404047981 */ /* 0x000ea4000c1e1500 */
[----:B--2---:R-:W-:-:S05]  /*3820*/  HADD2.F32 R0, -RZ, R4.H0_H0 ;  /* 0x20000004ff007230 */ /* 0x004fca0000004100 */
[----:B------:R-:W-:-:S04]  /*3830*/  F2FP.BF16.F32.PACK_AB R0, RZ, R0 ;  /* 0x00000000ff00723e */ /* 0x000fc800000010ff */
[----:B------:R-:W-:Y:S01]  /*3840*/  PRMT R27, R0, 0x7610, R27 ;  /* 0x00007610001b7816 */ /* 0x000fe2000000001b */
[----:B------:R-:W-:Y:S06]  /*3850*/  BRA `(.L_x_526) ;  /* 0x0000000c00047947 */ /* 0x000fec0003800000 */
.L_x_531:
        /* <DEDUP_REMOVED lines=9> */
.L_x_521:
        /* <DEDUP_REMOVED lines=14> */
.L_x_535:
        /* <DEDUP_REMOVED lines=9> */
.L_x_534:
        /* <DEDUP_REMOVED lines=28> */
.L_x_537:
        /* <DEDUP_REMOVED lines=15> */
.L_x_536:
[----:B------:R0:W5:Y:S01]  /*3d10*/  LDG.E.U16 R27, desc[UR36][R4.64] ;  /* 0x00000024041b7981 */ /* 0x000162000c1e1500 */
[----:B------:R-:W-:Y:S05]  /*3d20*/  BRA `(.L_x_526) ;  /* 0x0000000400d07947 */ /* 0x000fea0003800000 */
.L_x_533:
        /* <DEDUP_REMOVED lines=13> */
.L_x_540:
        /* <DEDUP_REMOVED lines=21> */
.L_x_544:
[----:B------:R-:W-:Y:S05]  /*3f50*/  BSYNC B1 ;  /* 0x0000000000017941 */ /* 0x000fea0003800000 */
.L_x_543:
[----:B------:R-:W-:Y:S01]  /*3f60*/  LEA R5, R0, 0x3b800000, 0x17 ;  /* 0x3b80000000057811 */ /* 0x000fe200078eb8ff */
[----:B------:R-:W-:-:S05]  /*3f70*/  IMAD.SHL.U32 R0, R3, 0x100000, RZ ;  /* 0x0010000003007824 */ /* 0x000fca00078e00ff */
[----:B------:R-:W-:-:S07]  /*3f80*/  LOP3.LUT R0, R5, R0, R6, 0xfe, !PT ;  /* 0x0000000005007212 */ /* 0x000fce00078efe06 */
.L_x_542:
[----:B------:R-:W-:Y:S05]  /*3f90*/  BSYNC B0 ;  /* 0x0000000000007941 */ /* 0x000fea0003800000 */
.L_x_541:
[----:B------:R-:W-:-:S04]  /*3fa0*/  F2FP.BF16.F32.PACK_AB R0, RZ, R0 ;  /* 0x00000000ff00723e */ /* 0x000fc800000010ff */
[----:B------:R-:W-:Y:S01]  /*3fb0*/  PRMT R27, R0, 0x7610, R27 ;  /* 0x00007610001b7816 */ /* 0x000fe2000000001b */
[----:B------:R-:W-:Y:S06]  /*3fc0*/  BRA `(.L_x_526) ;  /* 0x0000000400287947 */ /* 0x000fec0003800000 */
.L_x_539:
        /* <DEDUP_REMOVED lines=21> */
.L_x_548:
[----:B------:R-:W-:Y:S05]  /*4120*/  BSYNC B1 ;  /* 0x0000000000017941 */ /* 0x000fea0003800000 */
.L_x_547:
[----:B------:R-:W-:Y:S01]  /*4130*/  LEA R5, R0, 0x37800000, 0x17 ;  /* 0x3780000000057811 */ /* 0x000fe200078eb8ff */
[----:B------:R-:W-:-:S05]  /*4140*/  IMAD.SHL.U32 R0, R3, 0x200000, RZ ;  /* 0x0020000003007824 */ /* 0x000fca00078e00ff */
[----:B------:R-:W-:-:S07]  /*4150*/  LOP3.LUT R0, R5, R0, R6, 0xfe, !PT ;  /* 0x0000000005007212 */ /* 0x000fce00078efe06 */
.L_x_546:
[----:B------:R-:W-:Y:S05]  /*4160*/  BSYNC B0 ;  /* 0x0000000000007941 */ /* 0x000fea0003800000 */
.L_x_545:
[----:B------:R-:W-:-:S04]  /*4170*/  F2FP.BF16.F32.PACK_AB R0, RZ, R0 ;  /* 0x00000000ff00723e */ /* 0x000fc800000010ff */
[----:B------:R-:W-:Y:S01]  /*4180*/  PRMT R27, R0, 0x7610, R27 ;  /* 0x00007610001b7816 */ /* 0x000fe2000000001b */
[----:B------:R-:W-:Y:S06]  /*4190*/  BRA `(.L_x_526) ;  /* 0x0000000000b47947 */ /* 0x000fec0003800000 */
.L_x_538:
        /* <DEDUP_REMOVED lines=14> */
.L_x_552:
[----:B------:R-:W-:Y:S05]  /*4280*/  BSYNC B0 ;  /* 0x0000000000007941 */ /* 0x000fea0003800000 */
.L_x_551:
[----:B------:R-:W-:-:S04]  /*4290*/  F2FP.BF16.F32.PACK_AB R0, RZ, R0 ;  /* 0x00000000ff00723e */ /* 0x000fc800000010ff */
[----:B------:R-:W-:Y:S01]  /*42a0*/  PRMT R27, R0, 0x7610, R27 ;  /* 0x00007610001b7816 */ /* 0x000fe2000000001b */
[----:B------:R-:W-:Y:S06]  /*42b0*/  BRA `(.L_x_526) ;  /* 0x00000000006c7947 */ /* 0x000fec0003800000 */
.L_x_525:
        /* <DEDUP_REMOVED lines=16> */
.L_x_553:
[----:B------:R-:W-:Y:S01]  /*43c0*/  PRMT R27, RZ, 0x7610, R27 ;  /* 0x00007610ff1b7816 */ /* 0x000fe2000000001b */
[----:B------:R-:W-:Y:S06]  /*43d0*/  BRA `(.L_x_526) ;  /* 0x0000000000247947 */ /* 0x000fec0003800000 */
.L_x_550:
[----:B------:R-:W2:Y:S02]  /*43e0*/  LDG.E.64 R4, desc[UR36][R4.64] ;  /* 0x0000002404047981 */ /* 0x000ea4000c1e1b00 */
[----:B--2---:R-:W0:Y:S02]  /*43f0*/  I2F.U64 R0, R4 ;  /* 0x0000000400007312 */ /* 0x004e240000301000 */
[----:B0-----:R-:W-:-:S04]  /*4400*/  F2FP.BF16.F32.PACK_AB R0, RZ, R0 ;  /* 0x00000000ff00723e */ /* 0x001fc800000010ff */
[----:B------:R-:W-:Y:S01]  /*4410*/  PRMT R27, R0, 0x7610, R27 ;  /* 0x00007610001b7816 */ /* 0x000fe2000000001b */
[----:B------:R-:W-:Y:S06]  /*4420*/  BRA `(.L_x_526) ;  /* 0x0000000000107947 */ /* 0x000fec0003800000 */
.L_x_549:
[----:B------:R-:W2:Y:S02]  /*4430*/  LDG.E R4, desc[UR36][R4.64] ;  /* 0x0000002404047981 */ /* 0x000ea4000c1e1900 */
[----:B--2---:R-:W-:-:S04]  /*4440*/  I2FP.F32.U32 R0, R4 ;  /* 0x0000000400007245 */ /* 0x004fc80000201000 */
[----:B------:R-:W-:-:S04]  /*4450*/  F2FP.BF16.F32.PACK_AB R0, RZ, R0 ;  /* 0x00000000ff00723e */ /* 0x000fc800000010ff */
[----:B------:R-:W-:-:S07]  /*4460*/  PRMT R27, R0, 0x7610, R27 ;  /* 0x00007610001b7816 */ /* 0x000fce000000001b */
.L_x_526:
[----:B------:R-:W-:-:S07]  /*4470*/  VIADD R23, R23, 0x80 ;  /* 0x0000008017177836 */ /* 0x000fce0000000000 */
.L_x_487:
[----:B------:R-:W-:Y:S05]  /*4480*/  BSYNC B6 ;  /* 0x0000000000067941 */ /* 0x000fea0003800000 */
.L_x_486:
[----:B------:R-:W-:Y:S01]  /*4490*/  ISETP.GE.AND P0, PT, R23, R16, PT ;  /* 0x000000101700720c */ /* 0x000fe20003f06270 */
[----:B------:R-:W-:Y:S01]  /*44a0*/  BSSY B6, `(.L_x_554) ;  /* 0x0000220000067945 */ /* 0x000fe20003800000 */
[----:B------:R-:W-:Y:S02]  /*44b0*/  PRMT R24, RZ, 0x7610, R24 ;  /* 0x00007610ff187816 */ /* 0x000fe40000000018 */
[----:B------:R-:W-:Y:S02]  /*44c0*/  PRMT R19, RZ, 0x7610, R19 ;  /* 0x00007610ff137816 */ /* 0x000fe40000000013 */
[----:B------:R-:W-:-:S07]  /*44d0*/  PRMT R26, RZ, 0x7610, R26 ;  /* 0x00007610ff1a7816 */ /* 0x000fce000000001a */
        /* <DEDUP_REMOVED lines=23> */
.L_x_559:
[----:B------:R-:W2:Y:S02]  /*4650*/  LDG.E.U8 R4, desc[UR36][R4.64] ;  /* 0x0000002404047981 */ /* 0x000ea4000c1e1100 */
[----:B--2---:R-:W-:-:S04]  /*4660*/  I2FP.F32.U32 R0, R4 ;  /* 0x0000000400007245 */ /* 0x004fc80000201000 */
[----:B------:R-:W-:-:S04]  /*4670*/  F2FP.BF16.F32.PACK_AB R0, RZ, R0 ;  /* 0x00000000ff00723e */ /* 0x000fc800000010ff */
[----:B------:R-:W-:Y:S01]  /*4680*/  PRMT R19, R0, 0x7610, R19 ;  /* 0x0000761000137816 */ /* 0x000fe20000000013 */
[----:B------:R-:W-:Y:S06]  /*4690*/  BRA `(.L_x_561) ;  /* 0x0000000c00c87947 */ /* 0x000fec0003800000 */
.L_x_558:
        /* <DEDUP_REMOVED lines=11> */
.L_x_563:
[----:B------:R-:W2:Y:S02]  /*4750*/  LDG.E R4, desc[UR36][R4.64] ;  /* 0x0000002404047981 */ /* 0x000ea4000c1e1900 */
[----:B--2---:R-:W-:-:S04]  /*4760*/  I2FP.F32.S32 R0, R4 ;  /* 0x0000000400007245 */ /* 0x004fc80000201400 */
[----:B------:R-:W-:-:S04]  /*4770*/  F2FP.BF16.F32.PACK_AB R0, RZ, R0 ;  /* 0x00000000ff00723e */ /* 0x000fc800000010ff */
[----:B------:R-:W-:Y:S01]  /*4780*/  PRMT R19, R0, 0x7610, R19 ;  /* 0x0000761000137816 */ /* 0x000fe20000000013 */
[----:B------:R-:W-:Y:S06]  /*4790*/  BRA `(.L_x_561) ;  /* 0x0000000c00887947 */ /* 0x000fec0003800000 */
.L_x_562:
[----:B------:R-:W2:Y:S02]  /*47a0*/  LDG.E.U16 R4, desc[UR36][R4.64] ;  /* 0x0000002404047981 */ /* 0x000ea4000c1e1500 */
[----:B--2---:R-:W0:Y:S02]  /*47b0*/  I2F.S16 R0, R4 ;  /* 0x0000000400007306 */ /* 0x004e240000101400 */
[----:B0-----:R-:W-:-:S04]  /*47c0*/  F2FP.BF16.F32.PACK_AB R0, RZ, R0 ;  /* 0x00000000ff00723e */ /* 0x001fc800000010ff */
[----:B------:R-:W-:Y:S01]  /*47d0*/  PRMT R19, R0, 0x7610, R19 ;  /* 0x0000761000137816 */ /* 0x000fe20000000013 */
[----:B------:R-:W-:Y:S06]  /*47e0*/  BRA `(.L_x_561) ;  /* 0x0000000c00747947 */ /* 0x000fec0003800000 */
.L_x_557:
        /* <DEDUP_REMOVED lines=9> */
.L_x_565:
[----:B------:R-:W2:Y:S02]  /*4880*/  LDG.E.U16 R0, desc[UR36][R4.64] ;  /* 0x0000002404007981 */ /* 0x000ea4000c1e1500 */
[----:B--2---:R-:W-:-:S05]  /*4890*/  HADD2.F32 R0, -RZ, R0.H0_H0 ;  /* 0x20000000ff007230 */ /* 0x004fca0000004100 */
[----:B------:R-:W-:-:S04]  /*48a0*/  F2FP.BF16.F32.PACK_AB R0, RZ, R0 ;  /* 0x00000000ff00723e */ /* 0x000fc800000010ff */
[----:B------:R-:W-:Y:S01]  /*48b0*/  PRMT R19, R0, 0x7610, R19 ;  /* 0x0000761000137816 */ /* 0x000fe20000000013 */
[----:B------:R-:W-:Y:S06]  /*48c0*/  BRA `(.L_x_561) ;  /* 0x0000000c003c7947 */ /* 0x000fec0003800000 */
.L_x_564:
        /* <DEDUP_REMOVED lines=9> */
.L_x_567:
[----:B------:R-:W2:Y:S02]  /*4960*/  LDG.E.U16 R4, desc[UR36][R4.64] ;  /* 0x0000002404047981 */ /* 0x000ea4000c1e1500 */
[----:B--2---:R-:W-:-:S05]  /*4970*/  HADD2.F32 R0, -RZ, R4.H0_H0 ;  /* 0x20000004ff007230 */ /* 0x004fca0000004100 */
[----:B------:R-:W-:-:S04]  /*4980*/  F2FP.BF16.F32.PACK_AB R0, RZ, R0 ;  /* 0x00000000ff00723e */ /* 0x000fc800000010ff */
[----:B------:R-:W-:Y:S01]  /*4990*/  PRMT R19, R0, 0x7610, R19 ;  /* 0x0000761000137816 */ /* 0x000fe20000000013 */
[----:B------:R-:W-:Y:S06]  /*49a0*/  BRA `(.L_x_561) ;  /* 0x0000000c00047947 */ /* 0x000fec0003800000 */
.L_x_566:
        /* <DEDUP_REMOVED lines=9> */
.L_x_556:
        /* <DEDUP_REMOVED lines=14> */
.L_x_570:
        /* <DEDUP_REMOVED lines=9> */
.L_x_569:
        /* <DEDUP_REMOVED lines=28> */
.L_x_572:
        /* <DEDUP_REMOVED lines=15> */
.L_x_571:
[----:B------:R0:W5:Y:S01]  /*4e60*/  LDG.E.U16 R19, desc[UR36][R4.64] ;  /* 0x0000002404137981 */ /* 0x000162000c1e1500 */
[----:B------:R-:W-:Y:S05]  /*4e70*/  BRA `(.L_x_561) ;  /* 0x0000000400d07947 */ /* 0x000fea0003800000 */
.L_x_568:
        /* <DEDUP_REMOVED lines=13> */
.L_x_575:
        /* <DEDUP_REMOVED lines=21> */
.L_x_579:
[----:B------:R-:W-:Y:S05]  /*50a0*/  BSYNC B1 ;  /* 0x0000000000017941 */ /* 0x000fea0003800000 */
.L_x_578:
[----:B------:R-:W-:Y:S01]  /*50b0*/  LEA R5, R0, 0x3b800000, 0x17 ;  /* 0x3b80000000057811 */ /* 0x000fe200078eb8ff */
[----:B------:R-:W-:-:S05]  /*50c0*/  IMAD.SHL.U32 R0, R3, 0x100000, RZ ;  /* 0x0010000003007824 */ /* 0x000fca00078e00ff */
[----:B------:R-:W-:-:S07]  /*50d0*/  LOP3.LUT R0, R5, R0, R6, 0xfe, !PT ;  /* 0x0000000005007212 */ /* 0x000fce00078efe06 */
.L_x_577:
[----:B------:R-:W-:Y:S05]  /*50e0*/  BSYNC B0 ;  /* 0x0000000000007941 */ /* 0x000fea0003800000 */
.L_x_576:
[----:B------:R-:W-:-:S04]  /*50f0*/  F2FP.BF16.F32.PACK_AB R0, RZ, R0 ;  /* 0x00000000ff00723e */ /* 0x000fc800000010ff */
[----:B------:R-:W-:Y:S01]  /*5100*/  PRMT R19, R0, 0x7610, R19 ;  /* 0x0000761000137816 */ /* 0x000fe20000000013 */
[----:B------:R-:W-:Y:S06]  /*5110*/  BRA `(.L_x_561) ;  /* 0x0000000400287947 */ /* 0x000fec0003800000 */
.L_x_574:
        /* <DEDUP_REMOVED lines=21> */
.L_x_583:
[----:B------:R-:W-:Y:S05]  /*5270*/  BSYNC B1 ;  /* 0x0000000000017941 */ /* 0x000fea0003800000 */
.L_x_582:
[----:B------:R-:W-:Y:S01]  /*5280*/  LEA R5, R0, 0x37800000, 0x17 ;  /* 0x3780000000057811 */ /* 0x000fe200078eb8ff */
[----:B------:R-:W-:-:S05]  /*5290*/  IMAD.SHL.U32 R0, R3, 0x200000, RZ ;  /* 0x0020000003007824 */ /* 0x000fca00078e00ff */
[----:B------:R-:W-:-:S07]  /*52a0*/  LOP3.LUT R0, R5, R0, R6, 0xfe, !PT ;  /* 0x0000000005007212 */ /* 0x000fce00078efe06 */
.L_x_581:
[----:B------:R-:W-:Y:S05]  /*52b0*/  BSYNC B0 ;  /* 0x0000000000007941 */ /* 0x000fea0003800000 */
.L_x_580:
[----:B------:R-:W-:-:S04]  /*52c0*/  F2FP.BF16.F32.PACK_AB R0, RZ, R0 ;  /* 0x00000000ff00723e */ /* 0x000fc800000010ff */
[----:B------:R-:W-:Y:S01]  /*52d0*/  PRMT R19, R0, 0x7610, R19 ;  /* 0x0000761000137816 */ /* 0x000fe20000000013 */
[----:B------:R-:W-:Y:S06]  /*52e0*/  BRA `(.L_x_561) ;  /* 0x0000000000b47947 */ /* 0x000fec0003800000 */
.L_x_573:
        /* <DEDUP_REMOVED lines=14> */
.L_x_587:
[----:B------:R-:W-:Y:S05]  /*53d0*/  BSYNC B0 ;  /* 0x0000000000007941 */ /* 0x000fea0003800000 */
.L_x_586:
[----:B------:R-:W-:-:S04]  /*53e0*/  F2FP.BF16.F32.PACK_AB R0, RZ, R0 ;  /* 0x00000000ff00723e */ /* 0x000fc800000010ff */
[----:B------:R-:W-:Y:S01]  /*53f0*/  PRMT R19, R0, 0x7610, R19 ;  /* 0x0000761000137816 */ /* 0x000fe20000000013 */
[----:B------:R-:W-:Y:S06]  /*5400*/  BRA `(.L_x_561) ;  /* 0x00000000006c7947 */ /* 0x000fec0003800000 */
.L_x_560:
        /* <DEDUP_REMOVED lines=16> */
.L_x_588:
[----:B------:R-:W-:Y:S01]  /*5510*/  PRMT R19, RZ, 0x7610, R19 ;  /* 0x00007610ff137816 */ /* 0x000fe20000000013 */
[----:B------:R-:W-:Y:S06]  /*5520*/  BRA `(.L_x_561) ;  /* 0x0000000000247947 */ /* 0x000fec0003800000 */
.L_x_585:
[----:B------:R-:W2:Y:S02]  /*5530*/  LDG.E.64 R4, desc[UR36][R4.64] ;  /* 0x0000002404047981 */ /* 0x000ea4000c1e1b00 */
[----:B--2---:R-:W0:Y:S02]  /*5540*/  I2F.U64 R0, R4 ;  /* 0x0000000400007312 */ /* 0x004e240000301000 */
[----:B0-----:R-:W-:-:S04]  /*5550*/  F2FP.BF16.F32.PACK_AB R0, RZ, R0 ;  /* 0x00000000ff00723e */ /* 0x001fc800000010ff */
[----:B------:R-:W-:Y:S01]  /*5560*/  PRMT R19, R0, 0x7610, R19 ;  /* 0x0000761000137816 */ /* 0x000fe20000000013 */
[----:B------:R-:W-:Y:S06]  /*5570*/  BRA `(.L_x_561) ;  /* 0x0000000000107947 */ /* 0x000fec0003800000 */
.L_x_584:
[----:B------:R-:W2:Y:S02]  /*5580*/  LDG.E R4, desc[UR36][R4.64] ;  /* 0x0000002404047981 */ /* 0x000ea4000c1e1900 */
[----:B--2---:R-:W-:-:S04]  /*5590*/  I2FP.F32.U32 R0, R4 ;  /* 0x0000000400007245 */ /* 0x004fc80000201000 */
[----:B------:R-:W-:-:S04]  /*55a0*/  F2FP.BF16.F32.PACK_AB R0, RZ, R0 ;  /* 0x00000000ff00723e */ /* 0x000fc800000010ff */
[----:B------:R-:W-:-:S07]  /*55b0*/  PRMT R19, R0, 0x7610, R19 ;  /* 0x0000761000137816 */ /* 0x000fce0000000013 */
.L_x_561:
[----:B------:R-:W1:Y:S01]  /*55c0*/  LDC.U8 R3, c[0x0][0x24d] ;  /* 0x00009340ff037b82 */ /* 0x000e620000000000 */
[----:B------:R-:W-:Y:S02]  /*55d0*/  ULDC UR4, c[0x0][0x254] ;  /* 0x0000950000047ab9 */ /* 0x000fe40000000800 */
[----:B------:R-:W-:-:S05]  /*55e0*/  IMAD R25, R25, UR4, RZ ;  /* 0x0000000419197c24 */ /* 0x000fca000f8e02ff */
[----:B0-----:R-:W0:Y:S01]  /*55f0*/  LDC.64 R4, c[0x0][0x240] ;  /* 0x00009000ff047b82 */ /* 0x001e220000000a00 */
[----:B-1----:R-:W-:-:S04]  /*5600*/  PRMT R0, R3, 0x9910, RZ ;  /* 0x0000991003007816 */ /* 0x002fc800000000ff */
[----:B------:R-:W-:Y:S02]  /*5610*/  ISETP.GT.AND P1, PT, R0, 0x9, PT ;  /* 0x000000090000780c */ /* 0x000fe40003f24270 */
[----:B0-----:R-:W-:-:S05]  /*5620*/  IADD3 R4, P0, R25, R4, RZ ;  /* 0x0000000419047210 */ /* 0x001fca0007f1e0ff */
[----:B------:R-:W-:-:S06]  /*5630*/  IMAD.X R5, RZ, RZ, R5, P0 ;  /* 0x000000ffff057224 */ /* 0x000fcc00000e0605 */
        /* <DEDUP_REMOVED lines=14> */
.L_x_592:
[----:B------:R-:W2:Y:S02]  /*5720*/  LDG.E.U8 R4, desc[UR36][R4.64] ;  /* 0x0000002404047981 */ /* 0x000ea4000c1e1100 */
[----:B--2---:R-:W-:-:S04]  /*5730*/  I2FP.F32.U32 R0, R4 ;  /* 0x0000000400007245 */ /* 0x004fc80000201000 */
[----:B------:R-:W-:-:S04]  /*5740*/  F2FP.BF16.F32.PACK_AB R0, RZ, R0 ;  /* 0x00000000ff00723e */ /* 0x000fc800000010ff */
[----:B------:R-:W-:Y:S01]  /*5750*/  PRMT R26, R0, 0x7610, R26 ;  /* 0x00007610001a7816 */ /* 0x000fe2000000001a */
[----:B------:R-:W-:Y:S06]  /*5760*/  BRA `(.L_x_594) ;  /* 0x0000000c00c87947 */ /* 0x000fec0003800000 */
.L_x_591:
        /* <DEDUP_REMOVED lines=11> */
.L_x_596:
[----:B------:R-:W2:Y:S02]  /*5820*/  LDG.E R4, desc[UR36][R4.64] ;  /* 0x0000002404047981 */ /* 0x000ea4000c1e1900 */
[----:B--2---:R-:W-:-:S04]  /*5830*/  I2FP.F32.S32 R0, R4 ;  /* 0x0000000400007245 */ /* 0x004fc80000201400 */
[----:B------:R-:W-:-:S04]  /*5840*/  F2FP.BF16.F32.PACK_AB R0, RZ, R0 ;  /* 0x00000000ff00723e */ /* 0x000fc800000010ff */
[----:B------:R-:W-:Y:S01]  /*5850*/  PRMT R26, R0, 0x7610, R26 ;  /* 0x00007610001a7816 */ /* 0x000fe2000000001a */
[----:B------:R-:W-:Y:S06]  /*5860*/  BRA `(.L_x_594) ;  /* 0x0000000c00887947 */ /* 0x000fec0003800000 */
.L_x_595:
[----:B------:R-:W2:Y:S02]  /*5870*/  LDG.E.U16 R4, desc[UR36][R4.64] ;  /* 0x0000002404047981 */ /* 0x000ea4000c1e1500 */
[----:B--2---:R-:W0:Y:S02]  /*5880*/  I2F.S16 R0, R4 ;  /* 0x0000000400007306 */ /* 0x004e240000101400 */
[----:B0-----:R-:W-:-:S04]  /*5890*/  F2FP.BF16.F32.PACK_AB R0, RZ, R0 ;  /* 0x00000000ff00723e */ /* 0x001fc800000010ff */
[----:B------:R-:W-:Y:S01]  /*58a0*/  PRMT R26, R0, 0x7610, R26 ;  /* 0x00007610001a7816 */ /* 0x000fe2000000001a */
[----:B------:R-:W-:Y:S06]  /*58b0*/  BRA `(.L_x_594) ;  /* 0x0000000c00747947 */ /* 0x000fec0003800000 */
.L_x_590:
        /* <DEDUP_REMOVED lines=9> */
.L_x_598:
[----:B------:R-:W2:Y:S02]  /*5950*/  LDG.E.U16 R0, desc[UR36][R4.64] ;  /* 0x0000002404007981 */ /* 0x000ea4000c1e1500 */
[----:B--2---:R-:W-:-:S05]  /*5960*/  HADD2.F32 R0, -RZ, R0.H0_H0 ;  /* 0x20000000ff007230 */ /* 0x004fca0000004100 */
[----:B------:R-:W-:-:S04]  /*5970*/  F2FP.BF16.F32.PACK_AB R0, RZ, R0 ;  /* 0x00000000ff00723e */ /* 0x000fc800000010ff */
[----:B------:R-:W-:Y:S01]  /*5980*/  PRMT R26, R0, 0x7610, R26 ;  /* 0x00007610001a7816 */ /* 0x000fe2000000001a */
[----:B------:R-:W-:Y:S06]  /*5990*/  BRA `(.L_x_594) ;  /* 0x0000000c003c7947 */ /* 0x000fec0003800000 */
.L_x_597:
        /* <DEDUP_REMOVED lines=9> */
.L_x_600:
[----:B------:R-:W2:Y:S02]  /*5a30*/  LDG.E.U16 R4, desc[UR36][R4.64] ;  /* 0x0000002404047981 */ /* 0x000ea4000c1e1500 */
[----:B--2---:R-:W-:-:S05]  /*5a40*/  HADD2.F32 R0, -RZ, R4.H0_H0 ;  /* 0x20000004ff007230 */ /* 0x004fca0000004100 */
[----:B------:R-:W-:-:S04]  /*5a50*/  F2FP.BF16.F32.PACK_AB R0, RZ, R0 ;  /* 0x00000000ff00723e */ /* 0x000fc800000010ff */
[----:B------:R-:W-:Y:S01]  /*5a60*/  PRMT R26, R0, 0x7610, R26 ;  /* 0x00007610001a7816 */ /* 0x000fe2000000001a */
[----:B------:R-:W-:Y:S06]  /*5a70*/  BRA `(.L_x_594) ;  /* 0x0000000c00047947 */ /* 0x000fec0003800000 */
.L_x_599:
        /* <DEDUP_REMOVED lines=9> */
.L_x_589:
        /* <DEDUP_REMOVED lines=14> */
.L_x_603:
        /* <DEDUP_REMOVED lines=9> */
.L_x_602:
        /* <DEDUP_REMOVED lines=28> */
.L_x_605:
        /* <DEDUP_REMOVED lines=15> */
.L_x_604:
[----:B------:R0:W5:Y:S01]  /*5f30*/  LDG.E.U16 R26, desc[UR36][R4.64] ;  /* 0x00000024041a7981 */ /* 0x000162000c1e1500 */
[----:B------:R-:W-:Y:S05]  /*5f40*/  BRA `(.L_x_594) ;  /* 0x0000000400d07947 */ /* 0x000fea0003800000 */
.L_x_601:
        /* <DEDUP_REMOVED lines=13> */
.L_x_608:
        /* <DEDUP_REMOVED lines=21> */
.L_x_612:
[----:B------:R-:W-:Y:S05]  /*6170*/  BSYNC B1 ;  /* 0x0000000000017941 */ /* 0x000fea0003800000 */
.L_x_611:
[----:B------:R-:W-:Y:S01]  /*6180*/  LEA R5, R0, 0x3b800000, 0x17 ;  /* 0x3b80000000057811 */ /* 0x000fe200078eb8ff */
[----:B------:R-:W-:-:S05]  /*6190*/  IMAD.SHL.U32 R0, R3, 0x100000, RZ ;  /* 0x0010000003007824 */ /* 0x000fca00078e00ff */
[----:B------:R-:W-:-:S07]  /*61a0*/  LOP3.LUT R0, R5, R0, R6, 0xfe, !PT ;  /* 0x0000000005007212 */ /* 0x000fce00078efe06 */
.L_x_610:
[----:B------:R-:W-:Y:S05]  /*61b0*/  BSYNC B0 ;  /* 0x0000000000007941 */ /* 0x000fea0003800000 */
.L_x_609:
[----:B------:R-:W-:-:S04]  /*61c0*/  F2FP.BF16.F32.PACK_AB R0, RZ, R0 ;  /* 0x00000000ff00723e */ /* 0x000fc800000010ff */
[----:B------:R-:W-:Y:S01]  /*61d0*/  PRMT R26, R0, 0x7610, R26 ;  /* 0x00007610001a7816 */ /* 0x000fe2000000001a */
[----:B------:R-:W-:Y:S06]  /*61e0*/  BRA `(.L_x_594) ;  /* 0x0000000400287947 */ /* 0x000fec0003800000 */
.L_x_607:
        /* <DEDUP_REMOVED lines=21> */
.L_x_616:
[----:B------:R-:W-:Y:S05]  /*6340*/  BSYNC B1 ;  /* 0x0000000000017941 */ /* 0x000fea0003800000 */
.L_x_615:
[----:B------:R-:W-:Y:S01]  /*6350*/  LEA R5, R0, 0x37800000, 0x17 ;  /* 0x3780000000057811 */ /* 0x000fe200078eb8ff */
[----:B------:R-:W-:-:S05]  /*6360*/  IMAD.SHL.U32 R0, R3, 0x200000, RZ ;  /* 0x0020000003007824 */ /* 0x000fca00078e00ff */
[----:B------:R-:W-:-:S07]  /*6370*/  LOP3.LUT R0, R5, R0, R6, 0xfe, !PT ;  /* 0x0000000005007212 */ /* 0x000fce00078efe06 */
.L_x_614:
[----:B------:R-:W-:Y:S05]  /*6380*/  BSYNC B0 ;  /* 0x0000000000007941 */ /* 0x000fea0003800000 */
.L_x_613:
[----:B------:R-:W-:-:S04]  /*6390*/  F2FP.BF16.F32.PACK_AB R0, RZ, R0 ;  /* 0x00000000ff00723e */ /* 0x000fc800000010ff */
[----:B------:R-:W-:Y:S01]  /*63a0*/  PRMT R26, R0, 0x7610, R26 ;  /* 0x00007610001a7816 */ /* 0x000fe2000000001a */
[----:B------:R-:W-:Y:S06]  /*63b0*/  BRA `(.L_x_594) ;  /* 0x0000000000b47947 */ /* 0x000fec0003800000 */
.L_x_606:
        /* <DEDUP_REMOVED lines=14> */
.L_x_620:
[----:B------:R-:W-:Y:S05]  /*64a0*/  BSYNC B0 ;  /* 0x0000000000007941 */ /* 0x000fea0003800000 */
.L_x_619:
[----:B------:R-:W-:-:S04]  /*64b0*/  F2FP.BF16.F32.PACK_AB R0, RZ, R0 ;  /* 0x00000000ff00723e */ /* 0x000fc800000010ff */
[----:B------:R-:W-:Y:S01]  /*64c0*/  PRMT R26, R0, 0x7610, R26 ;  /* 0x00007610001a7816 */ /* 0x000fe2000000001a */
[----:B------:R-:W-:Y:S06]  /*64d0*/  BRA `(.L_x_594) ;  /* 0x00000000006c7947 */ /* 0x000fec0003800000 */
.L_x_593:
        /* <DEDUP_REMOVED lines=16> */
.L_x_621:
[----:B------:R-:W-:Y:S01]  /*65e0*/  PRMT R26, RZ, 0x7610, R26 ;  /* 0x00007610ff1a7816 */ /* 0x000fe2000000001a */
[----:B------:R-:W-:Y:S06]  /*65f0*/  BRA `(.L_x_594) ;  /* 0x0000000000247947 */ /* 0x000fec0003800000 */
.L_x_618:
[----:B------:R-:W2:Y:S02]  /*6600*/  LDG.E.64 R4, desc[UR36][R4.64] ;  /* 0x0000002404047981 */ /* 0x000ea4000c1e1b00 */
[----:B--2---:R-:W0:Y:S02]  /*6610*/  I2F.U64 R0, R4 ;  /* 0x0000000400007312 */ /* 0x004e240000301000 */
[----:B0-----:R-:W-:-:S04]  /*6620*/  F2FP.BF16.F32.PACK_AB R0, RZ, R0 ;  /* 0x00000000ff00723e */ /* 0x001fc800000010ff */
[----:B------:R-:W-:Y:S01]  /*6630*/  PRMT R26, R0, 0x7610, R26 ;  /* 0x00007610001a7816 */ /* 0x000fe2000000001a */
[----:B------:R-:W-:Y:S06]  /*6640*/  BRA `(.L_x_594) ;  /* 0x0000000000107947 */ /* 0x000fec0003800000 */
.L_x_617:
[----:B------:R-:W2:Y:S02]  /*6650*/  LDG.E R4, desc[UR36][R4.64] ;  /* 0x0000002404047981 */ /* 0x000ea4000c1e1900 */
[----:B--2---:R-:W-:-:S04]  /*6660*/  I2FP.F32.U32 R0, R4 ;  /* 0x0000000400007245 */ /* 0x004fc80000201000 */
[----:B------:R-:W-:-:S04]  /*6670*/  F2FP.BF16.F32.PACK_AB R0, RZ, R0 ;  /* 0x00000000ff00723e */ /* 0x000fc800000010ff */
[----:B------:R-:W-:-:S07]  /*6680*/  PRMT R26, R0, 0x7610, R26 ;  /* 0x00007610001a7816 */ /* 0x000fce000000001a */
.L_x_594:
[----:B------:R-:W-:-:S07]  /*6690*/  VIADD R23, R23, 0x80 ;  /* 0x0000008017177836 */ /* 0x000fce0000000000 */
.L_x_555:
[----:B------:R-:W-:Y:S05]  /*66a0*/  BSYNC B6 ;  /* 0x0000000000067941 */ /* 0x000fea0003800000 */
.L_x_554:
        /* <DEDUP_REMOVED lines=26> */
.L_x_627:
[----:B------:R-:W2:Y:S02]  /*6850*/  LDG.E.U8 R4, desc[UR36][R4.64] ;  /* 0x0000002404047981 */ /* 0x000ea4000c1e1100 */
[----:B--2---:R-:W-:-:S04]  /*6860*/  I2FP.F32.U32 R0, R4 ;  /* 0x0000000400007245 */ /* 0x004fc80000201000 */
[----:B------:R-:W-:-:S04]  /*6870*/  F2FP.BF16.F32.PACK_AB R0, RZ, R0 ;  /* 0x00000000ff00723e */ /* 0x000fc800000010ff */
[----:B------:R-:W-:Y:S01]  /*6880*/  PRMT R24, R0, 0x7610, R24 ;  /* 0x0000761000187816 */ /* 0x000fe20000000018 */
[----:B------:R-:W-:Y:S06]  /*6890*/  BRA `(.L_x_629) ;  /* 0x0000000c00c87947 */ /* 0x000fec0003800000 */
.L_x_626:
        /* <DEDUP_REMOVED lines=11> */
.L_x_631:
[----:B------:R-:W2:Y:S02]  /*6950*/  LDG.E R4, desc[UR36][R4.64] ;  /* 0x0000002404047981 */ /* 0x000ea4000c1e1900 */
[----:B--2---:R-:W-:-:S04]  /*6960*/  I2FP.F32.S32 R0, R4 ;  /* 0x0000000400007245 */ /* 0x004fc80000201400 */
[----:B------:R-:W-:-:S04]  /*6970*/  F2FP.BF16.F32.PACK_AB R0, RZ, R0 ;  /* 0x00000000ff00723e */ /* 0x000fc800000010ff */
[----:B------:R-:W-:Y:S01]  /*6980*/  PRMT R24, R0, 0x7610, R24 ;  /* 0x0000761000187816 */ /* 0x000fe20000000018 */
[----:B------:R-:W-:Y:S06]  /*6990*/  BRA `(.L_x_629) ;  /* 0x0000000c00887947 */ /* 0x000fec0003800000 */
.L_x_630:
[----:B------:R-:W2:Y:S02]  /*69a0*/  LDG.E.U16 R4, desc[UR36][R4.64] ;  /* 0x0000002404047981 */ /* 0x000ea4000c1e1500 */
[----:B--2---:R-:W0:Y:S02]  /*69b0*/  I2F.S16 R0, R4 ;  /* 0x0000000400007306 */ /* 0x004e240000101400 */
[----:B0-----:R-:W-:-:S04]  /*69c0*/  F2FP.BF16.F32.PACK_AB R0, RZ, R0 ;  /* 0x00000000ff00723e */ /* 0x001fc800000010ff */
[----:B------:R-:W-:Y:S01]  /*69d0*/  PRMT R24, R0, 0x7610, R24 ;  /* 0x0000761000187816 */ /* 0x000fe20000000018 */
[----:B------:R-:W-:Y:S06]  /*69e0*/  BRA `(.L_x_629) ;  /* 0x0000000c00747947 */ /* 0x000fec0003800000 */
.L_x_625:
        /* <DEDUP_REMOVED lines=9> */
.L_x_633:
[----:B------:R-:W2:Y:S02]  /*6a80*/  LDG.E.U16 R0, desc[UR36][R4.64] ;  /* 0x0000002404007981 */ /* 0x000ea4000c1e1500 */
[----:B--2---:R-:W-:-:S05]  /*6a90*/  HADD2.F32 R0, -RZ, R0.H0_H0 ;  /* 0x20000000ff007230 */ /* 0x004fca0000004100 */
[----:B------:R-:W-:-:S04]  /*6aa0*/  F2FP.BF16.F32.PACK_AB R0, RZ, R0 ;  /* 0x00000000ff00723e */ /* 0x000fc800000010ff */
[----:B------:R-:W-:Y:S01]  /*6ab0*/  PRMT R24, R0, 0x7610, R24 ;  /* 0x0000761000187816 */ /* 0x000fe20000000018 */
[----:B------:R-:W-:Y:S06]  /*6ac0*/  BRA `(.L_x_629) ;  /* 0x0000000c003c7947 */ /* 0x000fec0003800000 */
.L_x_632:
        /* <DEDUP_REMOVED lines=9> */
.L_x_635:
[----:B------:R-:W2:Y:S02]  /*6b60*/  LDG.E.U16 R4, desc[UR36][R4.64] ;  /* 0x0000002404047981 */ /* 0x000ea4000c1e1500 */
[----:B--2---:R-:W-:-:S05]  /*6b70*/  HADD2.F32 R0, -RZ, R4.H0_H0 ;  /* 0x20000004ff007230 */ /* 0x004fca0000004100 */
[----:B------:R-:W-:-:S04]  /*6b80*/  F2FP.BF16.F32.PACK_AB R0, RZ, R0 ;  /* 0x00000000ff00723e */ /* 0x000fc800000010ff */
[----:B------:R-:W-:Y:S01]  /*6b90*/  PRMT R24, R0, 0x7610, R24 ;  /* 0x0000761000187816 */ /* 0x000fe20000000018 */
[----:B------:R-:W-:Y:S06]  /*6ba0*/  BRA `(.L_x_629) ;  /* 0x0000000c00047947 */ /* 0x000fec0003800000 */
.L_x_634:
        /* <DEDUP_REMOVED lines=9> */
.L_x_624:
        /* <DEDUP_REMOVED lines=14> */
.L_x_638:
        /* <DEDUP_REMOVED lines=9> */
.L_x_637:
        /* <DEDUP_REMOVED lines=28> */
.L_x_640:
        /* <DEDUP_REMOVED lines=15> */
.L_x_639:
[----:B------:R0:W5:Y:S01]  /*7060*/  LDG.E.U16 R24, desc[UR36][R4.64] ;  /* 0x0000002404187981 */ /* 0x000162000c1e1500 */
[----:B------:R-:W-:Y:S05]  /*7070*/  BRA `(.L_x_629) ;  /* 0x0000000400d07947 */ /* 0x000fea0003800000 */
.L_x_636:
        /* <DEDUP_REMOVED lines=13> */
.L_x_643:
        /* <DEDUP_REMOVED lines=21> */
.L_x_647:
[----:B------:R-:W-:Y:S05]  /*72a0*/  BSYNC B1 ;  /* 0x0000000000017941 */ /* 0x000fea0003800000 */
.L_x_646:
[----:B------:R-:W-:Y:S01]  /*72b0*/  LEA R5, R0, 0x3b800000, 0x17 ;  /* 0x3b80000000057811 */ /* 0x000fe200078eb8ff */
[----:B------:R-:W-:-:S05]  /*72c0*/  IMAD.SHL.U32 R0, R3, 0x100000, RZ ;  /* 0x0010000003007824 */ /* 0x000fca00078e00ff */
[----:B------:R-:W-:-:S07]  /*72d0*/  LOP3.LUT R0, R5, R0, R6, 0xfe, !PT ;  /* 0x0000000005007212 */ /* 0x000fce00078efe06 */
.L_x_645:
[----:B------:R-:W-:Y:S05]  /*72e0*/  BSYNC B0 ;  /* 0x0000000000007941 */ /* 0x000fea0003800000 */
.L_x_644:
[----:B------:R-:W-:-:S04]  /*72f0*/  F2FP.BF16.F32.PACK_AB R0, RZ, R0 ;  /* 0x00000000ff00723e */ /* 0x000fc800000010ff */
[----:B------:R-:W-:Y:S01]  /*7300*/  PRMT R24, R0, 0x7610, R24 ;  /* 0x0000761000187816 */ /* 0x000fe20000000018 */
[----:B------:R-:W-:Y:S06]  /*7310*/  BRA `(.L_x_629) ;  /* 0x0000000400287947 */ /* 0x000fec0003800000 */
.L_x_642:
        /* <DEDUP_REMOVED lines=21> */
.L_x_651:
[----:B------:R-:W-:Y:S05]  /*7470*/  BSYNC B1 ;  /* 0x0000000000017941 */ /* 0x000fea0003800000 */
.L_x_650:
[----:B------:R-:W-:Y:S01]  /*7480*/  LEA R5, R0, 0x37800000, 0x17 ;  /* 0x3780000000057811 */ /* 0x000fe200078eb8ff */
[----:B------:R-:W-:-:S05]  /*7490*/  IMAD.SHL.U32 R0, R3, 0x200000, RZ ;  /* 0x0020000003007824 */ /* 0x000fca00078e00ff */
[----:B------:R-:W-:-:S07]  /*74a0*/  LOP3.LUT R0, R5, R0, R6, 0xfe, !PT ;  /* 0x0000000005007212 */ /* 0x000fce00078efe06 */
.L_x_649:
[----:B------:R-:W-:Y:S05]  /*74b0*/  BSYNC B0 ;  /* 0x0000000000007941 */ /* 0x000fea0003800000 */
.L_x_648:
[----:B------:R-:W-:-:S04]  /*74c0*/  F2FP.BF16.F32.PACK_AB R0, RZ, R0 ;  /* 0x00000000ff00723e */ /* 0x000fc800000010ff */
[----:B------:R-:W-:Y:S01]  /*74d0*/  PRMT R24, R0, 0x7610, R24 ;  /* 0x0000761000187816 */ /* 0x000fe20000000018 */
[----:B------:R-:W-:Y:S06]  /*74e0*/  BRA `(.L_x_629) ;  /* 0x0000000000b47947 */ /* 0x000fec0003800000 */
.L_x_641:
        /* <DEDUP_REMOVED lines=14> */
.L_x_655:
[----:B------:R-:W-:Y:S05]  /*75d0*/  BSYNC B0 ;  /* 0x0000000000007941 */ /* 0x000fea0003800000 */
.L_x_654:
[----:B------:R-:W-:-:S04]  /*75e0*/  F2FP.BF16.F32.PACK_AB R0, RZ, R0 ;  /* 0x00000000ff00723e */ /* 0x000fc800000010ff */
[----:B------:R-:W-:Y:S01]  /*75f0*/  PRMT R24, R0, 0x7610, R24 ;  /* 0x0000761000187816 */ /* 0x000fe20000000018 */
[----:B------:R-:W-:Y:S06]  /*7600*/  BRA `(.L_x_629) ;  /* 0x00000000006c7947 */ /* 0x000fec0003800000 */
.L_x_628:
        /* <DEDUP_REMOVED lines=16> */
.L_x_656:
[----:B------:R-:W-:Y:S01]  /*7710*/  PRMT R24, RZ, 0x7610, R24 ;  /* 0x00007610ff187816 */ /* 0x000fe20000000018 */
[----:B------:R-:W-:Y:S06]  /*7720*/  BRA `(.L_x_629) ;  /* 0x0000000000247947 */ /* 0x000fec0003800000 */
.L_x_653:
[----:B------:R-:W2:Y:S02]  /*7730*/  LDG.E.64 R4, desc[UR36][R4.64] ;  /* 0x0000002404047981 */ /* 0x000ea4000c1e1b00 */
[----:B--2---:R-:W0:Y:S02]  /*7740*/  I2F.U64 R0, R4 ;  /* 0x0000000400007312 */ /* 0x004e240000301000 */
[----:B0-----:R-:W-:-:S04]  /*7750*/  F2FP.BF16.F32.PACK_AB R0, RZ, R0 ;  /* 0x00000000ff00723e */ /* 0x001fc800000010ff */
[----:B------:R-:W-:Y:S01]  /*7760*/  PRMT R24, R0, 0x7610, R24 ;  /* 0x0000761000187816 */ /* 0x000fe20000000018 */
[----:B------:R-:W-:Y:S06]  /*7770*/  BRA `(.L_x_629) ;  /* 0x0000000000107947 */ /* 0x000fec0003800000 */
.L_x_652:
[----:B------:R-:W2:Y:S02]  /*7780*/  LDG.E R4, desc[UR36][R4.64] ;  /* 0x0000002404047981 */ /* 0x000ea4000c1e1900 */
[----:B--2---:R-:W-:-:S04]  /*7790*/  I2FP.F32.U32 R0, R4 ;  /* 0x0000000400007245 */ /* 0x004fc80000201000 */
[----:B------:R-:W-:-:S04]  /*77a0*/  F2FP.BF16.F32.PACK_AB R0, RZ, R0 ;  /* 0x00000000ff00723e */ /* 0x000fc800000010ff */
[----:B------:R-:W-:-:S07]  /*77b0*/  PRMT R24, R0, 0x7610, R24 ;  /* 0x0000761000187816 */ /* 0x000fce0000000018 */
.L_x_629:
        /* <DEDUP_REMOVED lines=21> */
.L_x_660:
[----:B------:R-:W2:Y:S02]  /*7910*/  LDG.E.U8 R4, desc[UR36][R4.64] ;  /* 0x0000002404047981 */ /* 0x000ea4000c1e1100 */
[----:B--2---:R-:W-:-:S04]  /*7920*/  I2FP.F32.U32 R0, R4 ;  /* 0x0000000400007245 */ /* 0x004fc80000201000 */
[----:B------:R-:W-:Y:S01]  /*7930*/  F2FP.BF16.F32.PACK_AB R0, RZ, R0 ;  /* 0x00000000ff00723e */ /* 0x000fe200000010ff */
[----:B------:R-:W-:Y:S06]  /*7940*/  BRA `(.L_x_623) ;  /* 0x0000000c008c7947 */ /* 0x000fec0003800000 */
.L_x_659:
        /* <DEDUP_REMOVED lines=10> */
.L_x_663:
[----:B------:R-:W2:Y:S02]  /*79f0*/  LDG.E R4, desc[UR36][R4.64] ;  /* 0x0000002404047981 */ /* 0x000ea4000c1e1900 */
[----:B--2---:R-:W-:-:S04]  /*7a00*/  I2FP.F32.S32 R0, R4 ;  /* 0x0000000400007245 */ /* 0x004fc80000201400 */
[----:B------:R-:W-:Y:S01]  /*7a10*/  F2FP.BF16.F32.PACK_AB R0, RZ, R0 ;  /* 0x00000000ff00723e */ /* 0x000fe200000010ff */
[----:B------:R-:W-:Y:S06]  /*7a20*/  BRA `(.L_x_623) ;  /* 0x0000000c00547947 */ /* 0x000fec0003800000 */
.L_x_662:
[----:B------:R-:W2:Y:S02]  /*7a30*/  LDG.E.U16 R4, desc[UR36][R4.64] ;  /* 0x0000002404047981 */ /* 0x000ea4000c1e1500 */
[----:B--2---:R-:W0:Y:S02]  /*7a40*/  I2F.S16 R0, R4 ;  /* 0x0000000400007306 */ /* 0x004e240000101400 */
[----:B0-----:R-:W-:Y:S01]  /*7a50*/  F2FP.BF16.F32.PACK_AB R0, RZ, R0 ;  /* 0x00000000ff00723e */ /* 0x001fe200000010ff */
[----:B------:R-:W-:Y:S06]  /*7a60*/  BRA `(.L_x_623) ;  /* 0x0000000c00447947 */ /* 0x000fec0003800000 */
.L_x_658:
        /* <DEDUP_REMOVED lines=9> */
.L_x_665:
[----:B------:R-:W2:Y:S02]  /*7b00*/  LDG.E.U16 R0, desc[UR36][R4.64] ;  /* 0x0000002404007981 */ /* 0x000ea4000c1e1500 */
[----:B--2---:R-:W-:-:S05]  /*7b10*/  HADD2.F32 R0, -RZ, R0.H0_H0 ;  /* 0x20000000ff007230 */ /* 0x004fca0000004100 */
[----:B------:R-:W-:Y:S01]  /*7b20*/  F2FP.BF16.F32.PACK_AB R0, RZ, R0 ;  /* 0x00000000ff00723e */ /* 0x000fe200000010ff */
[----:B------:R-:W-:Y:S06]  /*7b30*/  BRA `(.L_x_623) ;  /* 0x0000000c00107947 */ /* 0x000fec0003800000 */
.L_x_664:
        /* <DEDUP_REMOVED lines=9> */
.L_x_667:
[----:B------:R-:W2:Y:S02]  /*7bd0*/  LDG.E.U16 R4, desc[UR36][R4.64] ;  /* 0x0000002404047981 */ /* 0x000ea4000c1e1500 */
[----:B--2---:R-:W-:-:S05]  /*7be0*/  HADD2.F32 R0, -RZ, R4.H0_H0 ;  /* 0x20000004ff007230 */ /* 0x004fca0000004100 */
[----:B------:R-:W-:Y:S01]  /*7bf0*/  F2FP.BF16.F32.PACK_AB R0, RZ, R0 ;  /* 0x00000000ff00723e */ /* 0x000fe200000010ff */
[----:B------:R-:W-:Y:S06]  /*7c00*/  BRA `(.L_x_623) ;  /* 0x0000000800dc7947 */ /* 0x000fec0003800000 */
.L_x_666:
        /* <DEDUP_REMOVED lines=8> */
.L_x_657:
        /* <DEDUP_REMOVED lines=13> */
.L_x_670:
        /* <DEDUP_REMOVED lines=8> */
.L_x_669:
        /* <DEDUP_REMOVED lines=28> */
.L_x_672:
        /* <DEDUP_REMOVED lines=12> */
[----:B------:R-:W-:Y:S01]  /*8060*/  F2FP.BF16.F32.PACK_AB R0, RZ, R0 ;  /* 0x00000000ff00723e */ /* 0x000fe200000010ff */
[----:B------:R-:W-:Y:S06]  /*8070*/  BRA `(.L_x_623) ;  /* 0x0000000400c07947 */ /* 0x000fec0003800000 */
.L_x_671:
[----:B------:R1:W5:Y:S01]  /*8080*/  LDG.E.U16 R0, desc[UR36][R4.64] ;  /* 0x0000002404007981 */ /* 0x000362000c1e1500 */
[----:B------:R-:W-:Y:S05]  /*8090*/  BRA `(.L_x_623) ;  /* 0x0000000400b87947 */ /* 0x000fea0003800000 */
.L_x_668:
        /* <DEDUP_REMOVED lines=12> */
.L_x_675:
        /* <DEDUP_REMOVED lines=21> */
.L_x_679:
[----:B------:R-:W-:Y:S05]  /*82b0*/  BSYNC B1 ;  /* 0x0000000000017941 */ /* 0x000fea0003800000 */
.L_x_678:
[----:B------:R-:W-:Y:S01]  /*82c0*/  LEA R5, R0, 0x3b800000, 0x17 ;  /* 0x3b80000000057811 */ /* 0x000fe200078eb8ff */
[----:B------:R-:W-:-:S05]  /*82d0*/  IMAD.SHL.U32 R0, R3, 0x100000, RZ ;  /* 0x0010000003007824 */ /* 0x000fca00078e00ff */
[----:B------:R-:W-:-:S07]  /*82e0*/  LOP3.LUT R0, R5, R0, R6, 0xfe, !PT ;  /* 0x0000000005007212 */ /* 0x000fce00078efe06 */
.L_x_677:
[----:B------:R-:W-:Y:S05]  /*82f0*/  BSYNC B0 ;  /* 0x0000000000007941 */ /* 0x000fea0003800000 */
.L_x_676:
[----:B------:R-:W-:Y:S01]  /*8300*/  F2FP.BF16.F32.PACK_AB R0, RZ, R0 ;  /* 0x00000000ff00723e */ /* 0x000fe200000010ff */
[----:B------:R-:W-:Y:S06]  /*8310*/  BRA `(.L_x_623) ;  /* 0x0000000400187947 */ /* 0x000fec0003800000 */
.L_x_674:
        /* <DEDUP_REMOVED lines=21> */
.L_x_683:
[----:B------:R-:W-:Y:S05]  /*8470*/  BSYNC B1 ;  /* 0x0000000000017941 */ /* 0x000fea0003800000 */
.L_x_682:
[----:B------:R-:W-:Y:S01]  /*8480*/  LEA R5, R0, 0x37800000, 0x17 ;  /* 0x3780000000057811 */ /* 0x000fe200078eb8ff */
[----:B------:R-:W-:-:S05]  /*8490*/  IMAD.SHL.U32 R0, R3, 0x200000, RZ ;  /* 0x0020000003007824 */ /* 0x000fca00078e00ff */
[----:B------:R-:W-:-:S07]  /*84a0*/  LOP3.LUT R0, R5, R0, R6, 0xfe, !PT ;  /* 0x0000000005007212 */ /* 0x000fce00078efe06 */
.L_x_681:
[----:B------:R-:W-:Y:S05]  /*84b0*/  BSYNC B0 ;  /* 0x0000000000007941 */ /* 0x000fea0003800000 */
.L_x_680:
[----:B------:R-:W-:Y:S01]  /*84c0*/  F2FP.BF16.F32.PACK_AB R0, RZ, R0 ;  /* 0x00000000ff00723e */ /* 0x000fe200000010ff */
[----:B------:R-:W-:Y:S06]  /*84d0*/  BRA `(.L_x_623) ;  /* 0x0000000000a87947 */ /* 0x000fec0003800000 */
.L_x_673:
        /* <DEDUP_REMOVED lines=14> */
.L_x_687:
[----:B------:R-:W-:Y:S05]  /*85c0*/  BSYNC B0 ;  /* 0x0000000000007941 */ /* 0x000fea0003800000 */
.L_x_686:
[----:B------:R-:W-:Y:S01]  /*85d0*/  F2FP.BF16.F32.PACK_AB R0, RZ, R0 ;  /* 0x00000000ff00723e */ /* 0x000fe200000010ff */
[----:B------:R-:W-:Y:S06]  /*85e0*/  BRA `(.L_x_623) ;  /* 0x0000000000647947 */ /* 0x000fec0003800000 */
.L_x_661:
        /* <DEDUP_REMOVED lines=16> */
.L_x_688:
[----:B------:R-:W-:Y:S01]  /*86f0*/  PRMT R0, RZ, 0x7610, R0 ;  /* 0x00007610ff007816 */ /* 0x000fe20000000000 */
[----:B------:R-:W-:Y:S06]  /*8700*/  BRA `(.L_x_623) ;  /* 0x00000000001c7947 */ /* 0x000fec0003800000 */
.L_x_685:
[----:B------:R-:W2:Y:S02]  /*8710*/  LDG.E.64 R4, desc[UR36][R4.64] ;  /* 0x0000002404047981 */ /* 0x000ea4000c1e1b00 */
[----:B--2---:R-:W0:Y:S02]  /*8720*/  I2F.U64 R0, R4 ;  /* 0x0000000400007312 */ /* 0x004e240000301000 */
[----:B0-----:R-:W-:Y:S01]  /*8730*/  F2FP.BF16.F32.PACK_AB R0, RZ, R0 ;  /* 0x00000000ff00723e */ /* 0x001fe200000010ff */
[----:B------:R-:W-:Y:S06]  /*8740*/  BRA `(.L_x_623) ;  /* 0x00000000000c7947 */ /* 0x000fec0003800000 */
.L_x_684:
[----:B------:R-:W2:Y:S02]  /*8750*/  LDG.E R4, desc[UR36][R4.64] ;  /* 0x0000002404047981 */ /* 0x000ea4000c1e1900 */
[----:B--2---:R-:W-:-:S04]  /*8760*/  I2FP.F32.U32 R0, R4 ;  /* 0x0000000400007245 */ /* 0x004fc80000201000 */
[----:B------:R-:W-:-:S07]  /*8770*/  F2FP.BF16.F32.PACK_AB R0, RZ, R0 ;  /* 0x00000000ff00723e */ /* 0x000fce00000010ff */
.L_x_623:
[----:B------:R-:W-:Y:S05]  /*8780*/  BSYNC B6 ;  /* 0x0000000000067941 */ /* 0x000fea0003800000 */
.L_x_622:
[----:B------:R-:W2:Y:S01]  /*8790*/  S2R R25, SR_TID.X ;  /* 0x0000000000197919 */ /* 0x000ea20000002100 */
[----:B------:R-:W3:Y:S01]  /*87a0*/  LDC.U8 R17, c[0x0][0x258] ;  /* 0x00009600ff117b82 */ /* 0x000ee20000000000 */
[----:B------:R-:W-:Y:S01]  /*87b0*/  BSSY B0, `(.L_x_689) ;  /* 0x0000016000007945 */ /* 0x000fe20003800000 */
[CC--:B--2---:R-:W-:Y:S01]  /*87c0*/  ISETP.GE.AND P2, PT, R25.reuse, R16.reuse, PT ;  /* 0x000000101900720c */ /* 0x0c4fe20003f46270 */
[C---:B------:R-:W-:Y:S02]  /*87d0*/  VIADD R3, R25.reuse, 0x100 ;  /* 0x0000010019037836 */ /* 0x040fe40000000000 */
[C---:B01----:R-:W-:Y:S02]  /*87e0*/  VIADD R5, R25.reuse, 0x180 ;  /* 0x0000018019057836 */ /* 0x043fe40000000000 */
[----:B------:R-:W-:Y:S01]  /*87f0*/  VIADD R23, R25, 0x80 ;  /* 0x0000008019177836 */ /* 0x000fe20000000000 */
[-C--:B------:R-:W-:Y:S02]  /*8800*/  ISETP.GE.AND P0, PT, R3, R16.reuse, PT ;  /* 0x000000100300720c */ /* 0x080fe40003f06270 */
[----:B------:R-:W-:-:S02]  /*8810*/  ISETP.GE.AND P1, PT, R5, R16, PT ;  /* 0x000000100500720c */ /* 0x000fc40003f26270 */
[----:B------:R-:W-:-:S03]  /*8820*/  ISETP.GE.AND P3, PT, R23, R16, PT ;  /* 0x000000101700720c */ /* 0x000fc60003f66270 */
[----:B------:R-:W-:Y:S10]  /*8830*/  @P2 BRA `(.L_x_690) ;  /* 0x0000000000342947 */ /* 0x000ff40003800000 */
[----:B-----5:R-:W-:-:S05]  /*8840*/  IMAD.U32 R22, R22, 0x10000, RZ ;  /* 0x0001000016167824 */ /* 0x020fca00078e00ff */
[----:B------:R-:W-:-:S13]  /*8850*/  FSETP.GTU.FTZ.AND P4, PT, R22, -3, PT ;  /* 0xc04000001600780b */ /* 0x000fda0003f9c000 */
[----:B------:R-:W-:Y:S01]  /*8860*/  @!P4 PRMT R3, RZ, 0x7610, R3 ;  /* 0x00007610ff03c816 */ /* 0x000fe20000000003 */
[----:B------:R-:W-:Y:S06]  /*8870*/  @!P4 BRA `(.L_x_690) ;  /* 0x000000000024c947 */ /* 0x000fec0003800000 */
        /* <DEDUP_REMOVED lines=9> */
.L_x_690:
[----:B------:R-:W-:Y:S05]  /*8910*/  BSYNC B0 ;  /* 0x0000000000007941 */ /* 0x000fea0003800000 */
.L_x_689:
[----:B------:R-:W-:Y:S04]  /*8920*/  BSSY B0, `(.L_x_691) ;  /* 0x000000e000007945 */ /* 0x000fe80003800000 */
[----:B------:R-:W-:Y:S05]  /*8930*/  @P3 BRA `(.L_x_692) ;  /* 0x0000000000303947 */ /* 0x000fea0003800000 */
        /* <DEDUP_REMOVED lines=12> */
.L_x_692:
[----:B------:R-:W-:Y:S05]  /*8a00*/  BSYNC B0 ;  /* 0x0000000000007941 */ /* 0x000fea0003800000 */
.L_x_691:
        /* <DEDUP_REMOVED lines=14> */
.L_x_694:
[----:B------:R-:W-:Y:S05]  /*8af0*/  BSYNC B0 ;  /* 0x0000000000007941 */ /* 0x000fea0003800000 */
.L_x_693:
        /* <DEDUP_REMOVED lines=14> */
.L_x_696:
[----:B------:R-:W-:Y:S05]  /*8be0*/  BSYNC B0 ;  /* 0x0000000000007941 */ /* 0x000fea0003800000 */
.L_x_695:
[----:B------:R-:W-:Y:S04]  /*8bf0*/  BSSY B6, `(.L_x_697) ;  /* 0x0000112000067945 */ /* 0x000fe80003800000 */
[----:B------:R-:W-:Y:S05]  /*8c00*/  @P2 BRA `(.L_x_698) ;  /* 0x0000001000402947 */ /* 0x000fea0003800000 */
[----:B------:R-:W0:Y:S01]  /*8c10*/  LDC.64 R8, c[0x0][0x230] ;  /* 0x00008c00ff087b82 */ /* 0x000e220000000a00 */
[----:B---3-5:R-:W-:Y:S01]  /*8c20*/  PRMT R0, R17, 0x9910, RZ ;  /* 0x0000991011007816 */ /* 0x028fe200000000ff */
        /* <DEDUP_REMOVED lines=15> */
[----:B------:R-:W-:Y:S02]  /*8d20*/  IMAD.U32 R3, R3, 0x10000, RZ ;  /* 0x0001000003037824 */ /* 0x000fe400078e00ff */
[----:B------:R-:W-:-:S04]  /*8d30*/  IMAD.MOV.U32 R25, RZ, RZ, R23 ;  /* 0x000000ffff197224 */ /* 0x000fc800078e0017 */
[----:B------:R-:W0:Y:S02]  /*8d40*/  F2I.FTZ.TRUNC.NTZ R3, R3 ;  /* 0x0000000300037305 */ /* 0x000e24000021f100 */
[----:B0-----:R0:W-:Y:S01]  /*8d50*/  STG.E.U8 desc[UR36][R8.64], R3 ;  /* 0x0000000308007986 */ /* 0x0011e2000c101124 */
[----:B------:R-:W-:Y:S05]  /*8d60*/  BRA `(.L_x_698) ;  /* 0x0000000c00e87947 */ /* 0x000fea0003800000 */
.L_x_702:
[----:B------:R-:W-:Y:S02]  /*8d70*/  IMAD.U32 R5, R3, 0x10000, RZ ;  /* 0x0001000003057824 */ /* 0x000fe400078e00ff */
[----:B------:R-:W-:-:S04]  /*8d80*/  IMAD.MOV.U32 R25, RZ, RZ, R23 ;  /* 0x000000ffff197224 */ /* 0x000fc800078e0017 */
[----:B------:R-:W0:Y:S02]  /*8d90*/  F2I.S64.TRUNC R4, R5 ;  /* 0x0000000500047311 */ /* 0x000e24000020d900 */
[----:B0-----:R0:W-:Y:S01]  /*8da0*/  STG.E.U8 desc[UR36][R8.64], R4 ;  /* 0x0000000408007986 */ /* 0x0011e2000c101124 */
[----:B------:R-:W-:Y:S05]  /*8db0*/  BRA `(.L_x_698) ;  /* 0x0000000c00d47947 */ /* 0x000fea0003800000 */
.L_x_701:
[----:B------:R-:W-:-:S13]  /*8dc0*/  ISETP.NE.AND P0, PT, R0, 0x2, PT ;  /* 0x000000020000780c */ /* 0x000fda0003f05270 */
[----:B------:R-:W-:Y:S05]  /*8dd0*/  @!P0 BRA `(.L_x_704) ;  /* 0x0000000000388947 */ /* 0x000fea0003800000 */
[----:B------:R-:W-:-:S13]  /*8de0*/  ISETP.NE.AND P0, PT, R0, 0x3, PT ;  /* 0x000000030000780c */ /* 0x000fda0003f05270 */
[----:B------:R-:W-:Y:S05]  /*8df0*/  @!P0 BRA `(.L_x_705) ;  /* 0x00000000001c8947 */ /* 0x000fea0003800000 */
[----:B------:R-:W-:-:S13]  /*8e00*/  ISETP.NE.AND P0, PT, R0, 0x4, PT ;  /* 0x000000040000780c */ /* 0x000fda0003f05270 */
[----:B------:R-:W-:Y:S05]  /*8e10*/  @P0 BRA `(.L_x_703) ;  /* 0x0000000c00500947 */ /* 0x000fea0003800000 */
[----:B------:R-:W-:Y:S02]  /*8e20*/  IMAD.U32 R4, R3, 0x10000, RZ ;  /* 0x0001000003047824 */ /* 0x000fe400078e00ff */
[----:B------:R-:W-:-:S04]  /*8e30*/  IMAD.MOV.U32 R25, RZ, RZ, R23 ;  /* 0x000000ffff197224 */ /* 0x000fc800078e0017 */
[----:B------:R-:W0:Y:S02]  /*8e40*/  F2I.S64.TRUNC R4, R4 ;  /* 0x0000000400047311 */ /* 0x000e24000020d900 */
[----:B0-----:R0:W-:Y:S01]  /*8e50*/  STG.E.64 desc[UR36][R8.64], R4 ;  /* 0x0000000408007986 */ /* 0x0011e2000c101b24 */
[----:B------:R-:W-:Y:S05]  /*8e60*/  BRA `(.L_x_698) ;  /* 0x0000000c00a87947 */ /* 0x000fea0003800000 */
.L_x_705:
[----:B------:R-:W-:Y:S02]  /*8e70*/  IMAD.U32 R3, R3, 0x10000, RZ ;  /* 0x0001000003037824 */ /* 0x000fe400078e00ff */
[----:B------:R-:W-:-:S04]  /*8e80*/  IMAD.MOV.U32 R25, RZ, RZ, R23 ;  /* 0x000000ffff197224 */ /* 0x000fc800078e0017 */
[----:B------:R-:W0:Y:S02]  /*8e90*/  F2I.FTZ.TRUNC.NTZ R3, R3 ;  /* 0x0000000300037305 */ /* 0x000e24000021f100 */
[----:B0-----:R0:W-:Y:S01]  /*8ea0*/  STG.E desc[UR36][R8.64], R3 ;  /* 0x0000000308007986 */ /* 0x0011e2000c101924 */
[----:B------:R-:W-:Y:S05]  /*8eb0*/  BRA `(.L_x_698) ;  /* 0x0000000c00947947 */ /* 0x000fea0003800000 */
.L_x_704:
[----:B------:R-:W-:Y:S02]  /*8ec0*/  IMAD.U32 R3, R3, 0x10000, RZ ;  /* 0x0001000003037824 */ /* 0x000fe400078e00ff */
[----:B------:R-:W-:-:S04]  /*8ed0*/  IMAD.MOV.U32 R25, RZ, RZ, R23 ;  /* 0x000000ffff197224 */ /* 0x000fc800078e0017 */
[----:B------:R-:W0:Y:S02]  /*8ee0*/  F2I.FTZ.TRUNC.NTZ R3, R3 ;  /* 0x0000000300037305 */ /* 0x000e24000021f100 */
[----:B0-----:R0:W-:Y:S01]  /*8ef0*/  STG.E.U16 desc[UR36][R8.64], R3 ;  /* 0x0000000308007986 */ /* 0x0011e2000c101524 */
[----:B------:R-:W-:Y:S05]  /*8f00*/  BRA `(.L_x_698) ;  /* 0x0000000c00807947 */ /* 0x000fea0003800000 */
.L_x_700:
[----:B------:R-:W-:-:S13]  /*8f10*/  ISETP.GT.AND P0, PT, R0, 0x6, PT ;  /* 0x000000060000780c */ /* 0x000fda0003f04270 */
[----:B------:R-:W-:Y:S05]  /*8f20*/  @P0 BRA `(.L_x_706) ;  /* 0x0000000000340947 */ /* 0x000fea0003800000 */
[----:B------:R-:W-:-:S13]  /*8f30*/  ISETP.NE.AND P0, PT, R0, 0x5, PT ;  /* 0x000000050000780c */ /* 0x000fda0003f05270 */
[----:B------:R-:W-:Y:S05]  /*8f40*/  @!P0 BRA `(.L_x_707) ;  /* 0x0000000000188947 */ /* 0x000fea0003800000 */
[----:B------:R-:W-:-:S13]  /*8f50*/  ISETP.NE.AND P0, PT, R0, 0x6, PT ;  /* 0x000000060000780c */ /* 0x000fda0003f05270 */
[----:B------:R-:W-:Y:S05]  /*8f60*/  @P0 BRA `(.L_x_703) ;  /* 0x0000000800fc0947 */ /* 0x000fea0003800000 */
[----:B------:R-:W-:Y:S02]  /*8f70*/  IMAD.U32 R3, R3, 0x10000, RZ ;  /* 0x0001000003037824 */ /* 0x000fe400078e00ff */
[----:B------:R-:W-:-:S03]  /*8f80*/  IMAD.MOV.U32 R25, RZ, RZ, R23 ;  /* 0x000000ffff197224 */ /* 0x000fc600078e0017 */
[----:B------:R1:W-:Y:S01]  /*8f90*/  STG.E desc[UR36][R8.64], R3 ;  /* 0x0000000308007986 */ /* 0x0003e2000c101924 */
[----:B------:R-:W-:Y:S05]  /*8fa0*/  BRA `(.L_x_698) ;  /* 0x0000000c00587947 */ /* 0x000fea0003800000 */
.L_x_707:
[----:B------:R-:W-:Y:S02]  /*8fb0*/  IMAD.U32 R0, R3, 0x10000, RZ ;  /* 0x0001000003007824 */ /* 0x000fe400078e00ff */
[----:B------:R-:W-:-:S03]  /*8fc0*/  IMAD.MOV.U32 R25, RZ, RZ, R23 ;  /* 0x000000ffff197224 */ /* 0x000fc600078e0017 */
[----:B------:R-:W-:-:S05]  /*8fd0*/  F2FP.F16.F32.PACK_AB R0, RZ, R0 ;  /* 0x00000000ff00723e */ /* 0x000fca00000000ff */
[----:B------:R0:W-:Y:S01]  /*8fe0*/  STG.E.U16 desc[UR36][R8.64], R0 ;  /* 0x0000000008007986 */ /* 0x0001e2000c101524 */
[----:B------:R-:W-:Y:S05]  /*8ff0*/  BRA `(.L_x_698) ;  /* 0x0000000c00447947 */ /* 0x000fea0003800000 */
.L_x_706:
[----:B------:R-:W-:-:S13]  /*9000*/  ISETP.NE.AND P0, PT, R0, 0x7, PT ;  /* 0x000000070000780c */ /* 0x000fda0003f05270 */
[----:B------:R-:W-:Y:S05]  /*9010*/  @!P0 BRA `(.L_x_708) ;  /* 0x00000000003c8947 */ /* 0x000fea0003800000 */
[----:B------:R-:W-:-:S13]  /*9020*/  ISETP.NE.AND P0, PT, R0, 0x8, PT ;  /* 0x000000080000780c */ /* 0x000fda0003f05270 */
[----:B------:R-:W-:Y:S05]  /*9030*/  @!P0 BRA `(.L_x_709) ;  /* 0x00000000001c8947 */ /* 0x000fea0003800000 */
[----:B------:R-:W-:-:S13]  /*9040*/  ISETP.NE.AND P0, PT, R0, 0x9, PT ;  /* 0x000000090000780c */ /* 0x000fda0003f05270 */
[----:B------:R-:W-:Y:S05]  /*9050*/  @P0 BRA `(.L_x_703) ;  /* 0x0000000800c00947 */ /* 0x000fea0003800000 */
[----:B------:R-:W-:Y:S02]  /*9060*/  IMAD.U32 R4, R3, 0x10000, RZ ;  /* 0x0001000003047824 */ /* 0x000fe400078e00ff */
[----:B------:R-:W-:Y:S02]  /*9070*/  IMAD.MOV.U32 R5, RZ, RZ, RZ ;  /* 0x000000ffff057224 */ /* 0x000fe400078e00ff */
[----:B------:R-:W-:-:S03]  /*9080*/  IMAD.MOV.U32 R25, RZ, RZ, R23 ;  /* 0x000000ffff197224 */ /* 0x000fc600078e0017 */
[----:B------:R2:W-:Y:S01]  /*9090*/  STG.E.64 desc[UR36][R8.64], R4 ;  /* 0x0000000408007986 */ /* 0x0005e2000c101b24 */
[----:B------:R-:W-:Y:S05]  /*90a0*/  BRA `(.L_x_698) ;  /* 0x0000000c00187947 */ /* 0x000fea0003800000 */
.L_x_709:
[----:B------:R-:W-:Y:S02]  /*90b0*/  IMAD.U32 R3, R3, 0x10000, RZ ;  /* 0x0001000003037824 */ /* 0x000fe400078e00ff */
[----:B------:R-:W-:-:S03]  /*90c0*/  IMAD.MOV.U32 R25, RZ, RZ, R23 ;  /* 0x000000ffff197224 */ /* 0x000fc600078e0017 */
[----:B------:R-:W-:-:S04]  /*90d0*/  F2FP.F16.F32.PACK_AB R3, RZ, R3 ;  /* 0x00000003ff03723e */ /* 0x000fc800000000ff */
[----:B------:R-:W-:-:S05]  /*90e0*/  PRMT R3, R3, 0x5410, RZ ;  /* 0x0000541003037816 */ /* 0x000fca00000000ff */
[----:B------:R4:W-:Y:S01]  /*90f0*/  STG.E desc[UR36][R8.64], R3 ;  /* 0x0000000308007986 */ /* 0x0009e2000c101924 */
[----:B------:R-:W-:Y:S05]  /*9100*/  BRA `(.L_x_698) ;  /* 0x0000000c00007947 */ /* 0x000fea0003800000 */
.L_x_708:
[----:B------:R-:W-:Y:S02]  /*9110*/  IMAD.U32 R4, R3, 0x10000, RZ ;  /* 0x0001000003047824 */ /* 0x000fe400078e00ff */
[----:B------:R-:W-:Y:S02]  /*9120*/  IMAD.MOV.U32 R25, RZ, RZ, R23 ;  /* 0x000000ffff197224 */ /* 0x000fe400078e0017 */
[----:B------:R-:W-:-:S06]  /*9130*/  FMUL.FTZ R4, R4, 1 ;  /* 0x3f80000004047820 */ /* 0x000fcc0000410000 */
[----:B------:R-:W0:Y:S02]  /*9140*/  F2F.F64.F32 R4, R4 ;  /* 0x0000000400047310 */ /* 0x000e240000201800 */
[----:B0-----:R0:W-:Y:S01]  /*9150*/  STG.E.64 desc[UR36][R8.64], R4 ;  /* 0x0000000408007986 */ /* 0x0011e2000c101b24 */
[----:B------:R-:W-:Y:S05]  /*9160*/  BRA `(.L_x_698) ;  /* 0x0000000800e87947 */ /* 0x000fea0003800000 */
.L_x_699:
        /* <DEDUP_REMOVED lines=10> */
[----:B------:R-:W-:-:S04]  /*9210*/  FSETP.NEU.FTZ.AND P0, PT, R3, RZ, PT ;  /* 0x000000ff0300720b */ /* 0x000fc80003f1d000 */
[----:B------:R-:W-:-:S05]  /*9220*/  SEL R3, RZ, 0x1, !P0 ;  /* 0x00000001ff037807 */ /* 0x000fca0004000000 */
[----:B------:R0:W-:Y:S01]  /*9230*/  STG.E.U8 desc[UR36][R8.64], R3 ;  /* 0x0000000308007986 */ /* 0x0001e2000c101124 */
[----:B------:R-:W-:Y:S05]  /*9240*/  BRA `(.L_x_698) ;  /* 0x0000000800b07947 */ /* 0x000fea0003800000 */
.L_x_712:
[----:B------:R-:W-:Y:S01]  /*9250*/  IMAD.U32 R3, R3, 0x10000, RZ ;  /* 0x0001000003037824 */ /* 0x000fe200078e00ff */
[----:B------:R-:W-:Y:S01]  /*9260*/  CS2R R6, SRZ ;  /* 0x0000000000067805 */ /* 0x000fe2000001ff00 */
[----:B------:R-:W-:Y:S02]  /*9270*/  IMAD.MOV.U32 R25, RZ, RZ, R23 ;  /* 0x000000ffff197224 */ /* 0x000fe400078e0017 */
[----:B------:R-:W-:-:S04]  /*9280*/  FMUL.FTZ R3, R3, 1 ;  /* 0x3f80000003037820 */ /* 0x000fc80000410000 */
[----:B------:R-:W0:Y:S02]  /*9290*/  F2F.F64.F32 R4, R3 ;  /* 0x0000000300047310 */ /* 0x000e240000201800 */
[----:B0-----:R0:W-:Y:S01]  /*92a0*/  STG.E.128 desc[UR36][R8.64], R4 ;  /* 0x0000000408007986 */ /* 0x0011e2000c101d24 */
[----:B------:R-:W-:Y:S05]  /*92b0*/  BRA `(.L_x_698) ;  /* 0x0000000800947947 */ /* 0x000fea0003800000 */
.L_x_711:
        /* <DEDUP_REMOVED lines=21> */
.L_x_716:
[----:B------:R-:W-:Y:S05]  /*9410*/  BSYNC B0 ;  /* 0x0000000000007941 */ /* 0x000fea0003800000 */
.L_x_715:
[----:B------:R-:W-:Y:S01]  /*9420*/  LOP3.LUT R5, R0, R5, RZ, 0xfc, !PT ;  /* 0x0000000500057212 */ /* 0x000fe200078efcff */
[----:B------:R-:W-:-:S04]  /*9430*/  IMAD.MOV.U32 R25, RZ, RZ, R23 ;  /* 0x000000ffff197224 */ /* 0x000fc800078e0017 */
[----:B------:R0:W-:Y:S01]  /*9440*/  STG.E.U8 desc[UR36][R8.64], R5 ;  /* 0x0000000508007986 */ /* 0x0001e2000c101124 */
[----:B------:R-:W-:Y:S05]  /*9450*/  BRA `(.L_x_698) ;  /* 0x00000008002c7947 */ /* 0x000fea0003800000 */
.L_x_714:
        /* <DEDUP_REMOVED lines=13> */
.L_x_718:
[----:B------:R-:W-:Y:S01]  /*9530*/  IMAD.MOV.U32 R0, RZ, RZ, 0x7f ;  /* 0x0000007fff007424 */ /* 0x000fe200078e00ff */
[----:B------:R-:W-:-:S04]  /*9540*/  ISETP.GT.U32.AND P0, PT, R3, 0x7f800000, PT ;  /* 0x7f8000000300780c */ /* 0x000fc80003f04070 */
[----:B------:R-:W-:-:S09]  /*9550*/  SEL R0, R0, 0x7c, P0 ;  /* 0x0000007c00007807 */ /* 0x000fd20000000000 */
.L_x_719:
[----:B------:R-:W-:Y:S05]  /*9560*/  BSYNC B0 ;  /* 0x0000000000007941 */ /* 0x000fea0003800000 */
.L_x_717:
[----:B------:R-:W-:Y:S01]  /*9570*/  LOP3.LUT R3, R5, 0x80000000, RZ, 0xc0, !PT ;  /* 0x8000000005037812 */ /* 0x000fe200078ec0ff */
[----:B------:R-:W-:-:S03]  /*9580*/  IMAD.MOV.U32 R25, RZ, RZ, R23 ;  /* 0x000000ffff197224 */ /* 0x000fc600078e0017 */
[----:B------:R-:W-:-:S04]  /*9590*/  SHF.R.U32.HI R3, RZ, 0x18, R3 ;  /* 0x00000018ff037819 */ /* 0x000fc80000011603 */
[----:B------:R-:W-:-:S05]  /*95a0*/  LOP3.LUT R3, R0, R3, RZ, 0xfc, !PT ;  /* 0x0000000300037212 */ /* 0x000fca00078efcff */
[----:B------:R0:W-:Y:S01]  /*95b0*/  STG.E.U8 desc[UR36][R8.64], R3 ;  /* 0x0000000308007986 */ /* 0x0001e2000c101124 */
[----:B------:R-:W-:Y:S05]  /*95c0*/  BRA `(.L_x_698) ;  /* 0x0000000400d07947 */ /* 0x000fea0003800000 */
.L_x_713:
[----:B------:R0:W-:Y:S01]  /*95d0*/  STG.E.U16 desc[UR36][R8.64], R3 ;  /* 0x0000000308007986 */ /* 0x0001e2000c101524 */
[----:B------:R-:W-:Y:S01]  /*95e0*/  IMAD.MOV.U32 R25, RZ, RZ, R23 ;  /* 0x000000ffff197224 */ /* 0x000fe200078e0017 */
[----:B------:R-:W-:Y:S06]  /*95f0*/  BRA `(.L_x_698) ;  /* 0x0000000400c47947 */ /* 0x000fec0003800000 */
.L_x_710:
        /* <DEDUP_REMOVED lines=10> */
[----:B------:R-:W0:Y:S02]  /*96a0*/  F2I.FTZ.U32.TRUNC.NTZ R3, R3 ;  /* 0x0000000300037305 */ /* 0x000e24000021f000 */
[----:B0-----:R0:W-:Y:S01]  /*96b0*/  STG.E.U16 desc[UR36][R8.64], R3 ;  /* 0x0000000308007986 */ /* 0x0011e2000c101524 */
[----:B------:R-:W-:Y:S05]  /*96c0*/  BRA `(.L_x_698) ;  /* 0x0000000400907947 */ /* 0x000fea0003800000 */
.L_x_722:
        /* <DEDUP_REMOVED lines=17> */
.L_x_725:
[----:B------:R-:W-:-:S04]  /*97e0*/  LOP3.LUT R3, R5, 0x80000000, RZ, 0xc0, !PT ;  /* 0x8000000005037812 */ /* 0x000fc800078ec0ff */
[----:B------:R-:W-:-:S04]  /*97f0*/  SHF.R.U32.HI R3, RZ, 0x18, R3 ;  /* 0x00000018ff037819 */ /* 0x000fc80000011603 */
[----:B------:R-:W-:-:S04]  /*9800*/  LOP3.LUT R0, R0, R3, RZ, 0xfc, !PT ;  /* 0x0000000300007212 */ /* 0x000fc800078efcff */
[----:B------:R-:W-:-:S07]  /*9810*/  PRMT R4, R0, 0x7610, R4 ;  /* 0x0000761000047816 */ /* 0x000fce0000000004 */
.L_x_724:
[----:B------:R-:W-:Y:S05]  /*9820*/  BSYNC B0 ;  /* 0x0000000000007941 */ /* 0x000fea0003800000 */
.L_x_723:
[----:B------:R0:W-:Y:S01]  /*9830*/  STG.E.U8 desc[UR36][R8.64], R4 ;  /* 0x0000000408007986 */ /* 0x0001e2000c101124 */
[----:B------:R-:W-:Y:S01]  /*9840*/  IMAD.MOV.U32 R25, RZ, RZ, R23 ;  /* 0x000000ffff197224 */ /* 0x000fe200078e0017 */
[----:B------:R-:W-:Y:S06]  /*9850*/  BRA `(.L_x_698) ;  /* 0x00000004002c7947 */ /* 0x000fec0003800000 */
.L_x_721:
        /* <DEDUP_REMOVED lines=17> */
.L_x_728:
[----:B------:R-:W-:-:S04]  /*9970*/  LOP3.LUT R3, R5, 0x80000000, RZ, 0xc0, !PT ;  /* 0x8000000005037812 */ /* 0x000fc800078ec0ff */
[----:B------:R-:W-:-:S04]  /*9980*/  SHF.R.U32.HI R3, RZ, 0x18, R3 ;  /* 0x00000018ff037819 */ /* 0x000fc80000011603 */
[----:B------:R-:W-:-:S04]  /*9990*/  LOP3.LUT R0, R0, R3, RZ, 0xfc, !PT ;  /* 0x0000000300007212 */ /* 0x000fc800078efcff */
[----:B------:R-:W-:-:S07]  /*99a0*/  PRMT R4, R0, 0x7610, R4 ;  /* 0x0000761000047816 */ /* 0x000fce0000000004 */
.L_x_727:
[----:B------:R-:W-:Y:S05]  /*99b0*/  BSYNC B0 ;  /* 0x0000000000007941 */ /* 0x000fea0003800000 */
.L_x_726:
[----:B------:R0:W-:Y:S01]  /*99c0*/  STG.E.U8 desc[UR36][R8.64], R4 ;  /* 0x0000000408007986 */ /* 0x0001e2000c101124 */
[----:B------:R-:W-:Y:S01]  /*99d0*/  IMAD.MOV.U32 R25, RZ, RZ, R23 ;  /* 0x000000ffff197224 */ /* 0x000fe200078e0017 */
[----:B------:R-:W-:Y:S06]  /*99e0*/  BRA `(.L_x_698) ;  /* 0x0000000000c87947 */ /* 0x000fec0003800000 */
.L_x_720:
[----:B------:R-:W-:-:S13]  /*99f0*/  ISETP.NE.AND P0, PT, R0, 0x1c, PT ;  /* 0x0000001c0000780c */ /* 0x000fda0003f05270 */
[----:B------:R-:W-:Y:S05]  /*9a00*/  @!P0 BRA `(.L_x_729) ;  /* 0x0000000000b08947 */ /* 0x000fea0003800000 */
[----:B------:R-:W-:-:S13]  /*9a10*/  ISETP.NE.AND P0, PT, R0, 0x1d, PT ;  /* 0x0000001d0000780c */ /* 0x000fda0003f05270 */
[----:B------:R-:W-:Y:S05]  /*9a20*/  @!P0 BRA `(.L_x_730) ;  /* 0x0000000000948947 */ /* 0x000fea0003800000 */
[----:B------:R-:W-:-:S13]  /*9a30*/  ISETP.NE.AND P0, PT, R0, 0x2c, PT ;  /* 0x0000002c0000780c */ /* 0x000fda0003f05270 */
[----:B------:R-:W-:Y:S05]  /*9a40*/  @P0 BRA `(.L_x_703) ;  /* 0x0000000000440947 */ /* 0x000fea0003800000 */
[----:B------:R-:W-:Y:S02]  /*9a50*/  IMAD.U32 R4, R3, 0x10000, RZ ;  /* 0x0001000003047824 */ /* 0x000fe400078e00ff */
[----:B------:R-:W-:-:S03]  /*9a60*/  IMAD.MOV.U32 R25, RZ, RZ, R23 ;  /* 0x000000ffff197224 */ /* 0x000fc600078e0017 */
        /* <DEDUP_REMOVED lines=15> */
.L_x_703:
        /* <DEDUP_REMOVED lines=16> */
.L_x_731:
[----:B------:R-:W-:Y:S01]  /*9c60*/  IMAD.MOV.U32 R25, RZ, RZ, R23 ;  /* 0x000000ffff197224 */ /* 0x000fe200078e0017 */
[----:B------:R-:W-:Y:S06]  /*9c70*/  BRA `(.L_x_698) ;  /* 0x0000000000247947 */ /* 0x000fec0003800000 */
.L_x_730:
[----:B------:R-:W-:Y:S02]  /*9c80*/  IMAD.U32 R4, R3, 0x10000, RZ ;  /* 0x0001000003047824 */ /* 0x000fe400078e00ff */
[----:B------:R-:W-:-:S04]  /*9c90*/  IMAD.MOV.U32 R25, RZ, RZ, R23 ;  /* 0x000000ffff197224 */ /* 0x000fc800078e0017 */
[----:B------:R-:W0:Y:S02]  /*9ca0*/  F2I.U64.TRUNC R4, R4 ;  /* 0x0000000400047311 */ /* 0x000e24000020d800 */
[----:B0-----:R0:W-:Y:S01]  /*9cb0*/  STG.E.64 desc[UR36][R8.64], R4 ;  /* 0x0000000408007986 */ /* 0x0011e2000c101b24 */
[----:B------:R-:W-:Y:S05]  /*9cc0*/  BRA `(.L_x_698) ;  /* 0x0000000000107947 */ /* 0x000fea0003800000 */
.L_x_729:
[----:B------:R-:W-:Y:S02]  /*9cd0*/  IMAD.U32 R3, R3, 0x10000, RZ ;  /* 0x0001000003037824 */ /* 0x000fe400078e00ff */
[----:B------:R-:W-:-:S04]  /*9ce0*/  IMAD.MOV.U32 R25, RZ, RZ, R23 ;  /* 0x000000ffff197224 */ /* 0x000fc800078e0017 */
[----:B------:R-:W0:Y:S02]  /*9cf0*/  F2I.FTZ.U32.TRUNC.NTZ R3, R3 ;  /* 0x0000000300037305 */ /* 0x000e24000021f000 */
[----:B0-----:R0:W-:Y:S02]  /*9d00*/  STG.E desc[UR36][R8.64], R3 ;  /* 0x0000000308007986 */ /* 0x0011e4000c101924 */
.L_x_698:
[----:B------:R-:W-:Y:S05]  /*9d10*/  BSYNC B6 ;  /* 0x0000000000067941 */ /* 0x000fea0003800000 */
.L_x_697:
[----:B------:R-:W-:Y:S01]  /*9d20*/  ISETP.GE.AND P0, PT, R25, R16, PT ;  /* 0x000000101900720c */ /* 0x000fe20003f06270 */
[----:B------:R-:W-:-:S12]  /*9d30*/  BSSY B6, `(.L_x_732) ;  /* 0x00001fc000067945 */ /* 0x000fd80003800000 */
[----:B------:R-:W-:Y:S05]  /*9d40*/  @P0 BRA `(.L_x_733) ;  /* 0x0000001c00e80947 */ /* 0x000fea0003800000 */
[----:B012-4-:R-:W0:Y:S01]  /*9d50*/  LDC.64 R8, c[0x0][0x230] ;  /* 0x00008c00ff087b82 */ /* 0x017e220000000a00 */
[----:B-----5:R-:W-:Y:S01]  /*9d60*/  IMAD R0, R2, 0x200, R25 ;  /* 0x0000020002007824 */ /* 0x020fe200078e0219 */
[----:B---3--:R-:W-:Y:S01]  /*9d70*/  PRMT R4, R17, 0x9910, RZ ;  /* 0x0000991011047816 */ /* 0x008fe200000000ff */
[----:B------:R-:W-:Y:S02]  /*9d80*/  ULDC UR4, c[0x0][0x25c] ;  /* 0x0000970000047ab9 */ /* 0x000fe40000000800 */
[----:B------:R-:W-:Y:S02]  /*9d90*/  IMAD R3, R0, UR4, RZ ;  /* 0x0000000400037c24 */ /* 0x000fe4000f8e02ff */
[----:B------:R-:W-:-:S05]  /*9da0*/  IMAD.MOV.U32 R0, RZ, RZ, R4 ;  /* 0x000000ffff007224 */ /* 0x000fca00078e0004 */
        /* <DEDUP_REMOVED lines=12> */
[----:B------:R-:W-:-:S04]  /*9e70*/  IMAD.U32 R22, R22, 0x10000, RZ ;  /* 0x0001000016167824 */ /* 0x000fc800078e00ff */
[----:B------:R-:W0:Y:S02]  /*9e80*/  F2I.FTZ.TRUNC.NTZ R3, R22 ;  /* 0x0000001600037305 */ /* 0x000e24000021f100 */
[----:B0-----:R0:W-:Y:S01]  /*9e90*/  STG.E.U8 desc[UR36][R8.64], R3 ;  /* 0x0000000308007986 */ /* 0x0011e2000c101124 */
[----:B------:R-:W-:Y:S05]  /*9ea0*/  BRA `(.L_x_739) ;  /* 0x0000000c00947947 */ /* 0x000fea0003800000 */
.L_x_737:
[----:B------:R-:W-:-:S06]  /*9eb0*/  IMAD.U32 R5, R22, 0x10000, RZ ;  /* 0x0001000016057824 */ /* 0x000fcc00078e00ff */
[----:B------:R-:W0:Y:S02]  /*9ec0*/  F2I.S64.TRUNC R4, R5 ;  /* 0x0000000500047311 */ /* 0x000e24000020d900 */
[----:B0-----:R0:W-:Y:S01]  /*9ed0*/  STG.E.U8 desc[UR36][R8.64], R4 ;  /* 0x0000000408007986 */ /* 0x0011e2000c101124 */
[----:B------:R-:W-:Y:S05]  /*9ee0*/  BRA `(.L_x_739) ;  /* 0x0000000c00847947 */ /* 0x000fea0003800000 */
.L_x_736:
        /* <DEDUP_REMOVED lines=10> */
.L_x_741:
[----:B------:R-:W-:-:S04]  /*9f90*/  IMAD.U32 R22, R22, 0x10000, RZ ;  /* 0x0001000016167824 */ /* 0x000fc800078e00ff */
[----:B------:R-:W0:Y:S02]  /*9fa0*/  F2I.FTZ.TRUNC.NTZ R3, R22 ;  /* 0x0000001600037305 */ /* 0x000e24000021f100 */
[----:B0-----:R0:W-:Y:S01]  /*9fb0*/  STG.E desc[UR36][R8.64], R3 ;  /* 0x0000000308007986 */ /* 0x0011e2000c101924 */
[----:B------:R-:W-:Y:S05]  /*9fc0*/  BRA `(.L_x_739) ;  /* 0x0000000c004c7947 */ /* 0x000fea0003800000 */
.L_x_740:
[----:B------:R-:W-:-:S04]  /*9fd0*/  IMAD.U32 R22, R22, 0x10000, RZ ;  /* 0x0001000016167824 */ /* 0x000fc800078e00ff */
[----:B------:R-:W0:Y:S02]  /*9fe0*/  F2I.FTZ.TRUNC.NTZ R3, R22 ;  /* 0x0000001600037305 */ /* 0x000e24000021f100 */
[----:B0-----:R0:W-:Y:S01]  /*9ff0*/  STG.E.U16 desc[UR36][R8.64], R3 ;  /* 0x0000000308007986 */ /* 0x0011e2000c101524 */
[----:B------:R-:W-:Y:S05]  /*a000*/  BRA `(.L_x_739) ;  /* 0x0000000c003c7947 */ /* 0x000fea0003800000 */
.L_x_735:
        /* <DEDUP_REMOVED lines=9> */
.L_x_743:
[----:B------:R-:W-:-:S05]  /*a0a0*/  IMAD.U32 R0, R22, 0x10000, RZ ;  /* 0x0001000016007824 */ /* 0x000fca00078e00ff */
[----:B------:R-:W-:-:S05]  /*a0b0*/  F2FP.F16.F32.PACK_AB R0, RZ, R0 ;  /* 0x00000000ff00723e */ /* 0x000fca00000000ff */
[----:B------:R0:W-:Y:S01]  /*a0c0*/  STG.E.U16 desc[UR36][R8.64], R0 ;  /* 0x0000000008007986 */ /* 0x0001e2000c101524 */
[----:B------:R-:W-:Y:S05]  /*a0d0*/  BRA `(.L_x_739) ;  /* 0x0000000c00087947 */ /* 0x000fea0003800000 */
.L_x_742:
        /* <DEDUP_REMOVED lines=10> */
.L_x_745:
[----:B------:R-:W-:-:S05]  /*a180*/  IMAD.U32 R22, R22, 0x10000, RZ ;  /* 0x0001000016167824 */ /* 0x000fca00078e00ff */
[----:B------:R-:W-:-:S04]  /*a190*/  F2FP.F16.F32.PACK_AB R3, RZ, R22 ;  /* 0x00000016ff03723e */ /* 0x000fc800000000ff */
[----:B------:R-:W-:-:S05]  /*a1a0*/  PRMT R3, R3, 0x5410, RZ ;  /* 0x0000541003037816 */ /* 0x000fca00000000ff */
[----:B------:R3:W-:Y:S01]  /*a1b0*/  STG.E desc[UR36][R8.64], R3 ;  /* 0x0000000308007986 */ /* 0x0007e2000c101924 */
[----:B------:R-:W-:Y:S05]  /*a1c0*/  BRA `(.L_x_739) ;  /* 0x0000000800cc7947 */ /* 0x000fea0003800000 */
.L_x_744:
[----:B------:R-:W-:-:S04]  /*a1d0*/  IMAD.U32 R4, R22, 0x10000, RZ ;  /* 0x0001000016047824 */ /* 0x000fc800078e00ff */
[----:B------:R-:W-:-:S06]  /*a1e0*/  FMUL.FTZ R4, R4, 1 ;  /* 0x3f80000004047820 */ /* 0x000fcc0000410000 */
[----:B------:R-:W0:Y:S02]  /*a1f0*/  F2F.F64.F32 R4, R4 ;  /* 0x0000000400047310 */ /* 0x000e240000201800 */
[----:B0-----:R4:W-:Y:S01]  /*a200*/  STG.E.64 desc[UR36][R8.64], R4 ;  /* 0x0000000408007986 */ /* 0x0019e2000c101b24 */
[----:B------:R-:W-:Y:S05]  /*a210*/  BRA `(.L_x_739) ;  /* 0x0000000800b87947 */ /* 0x000fea0003800000 */
.L_x_734:
        /* <DEDUP_REMOVED lines=13> */
.L_x_748:
[----:B------:R-:W-:Y:S01]  /*a2f0*/  IMAD.U32 R22, R22, 0x10000, RZ ;  /* 0x0001000016167824 */ /* 0x000fe200078e00ff */
[----:B------:R-:W-:-:S03]  /*a300*/  CS2R R6, SRZ ;  /* 0x0000000000067805 */ /* 0x000fc6000001ff00 */
[----:B------:R-:W-:-:S06]  /*a310*/  FMUL.FTZ R4, R22, 1 ;  /* 0x3f80000016047820 */ /* 0x000fcc0000410000 */
[----:B------:R-:W0:Y:S02]  /*a320*/  F2F.F64.F32 R4, R4 ;  /* 0x0000000400047310 */ /* 0x000e240000201800 */
[----:B0-----:R0:W-:Y:S01]  /*a330*/  STG.E.128 desc[UR36][R8.64], R4 ;  /* 0x0000000408007986 */ /* 0x0011e2000c101d24 */
[----:B------:R-:W-:Y:S05]  /*a340*/  BRA `(.L_x_739) ;  /* 0x00000008006c7947 */ /* 0x000fea0003800000 */
.L_x_747:
        /* <DEDUP_REMOVED lines=21> */
.L_x_752:
[----:B------:R-:W-:Y:S05]  /*a4a0*/  BSYNC B0 ;  /* 0x0000000000007941 */ /* 0x000fea0003800000 */
.L_x_751:
[----:B------:R-:W-:-:S05]  /*a4b0*/  LOP3.LUT R5, R0, R5, RZ, 0xfc, !PT ;  /* 0x0000000500057212 */ /* 0x000fca00078efcff */
[----:B------:R0:W-:Y:S01]  /*a4c0*/  STG.E.U8 desc[UR36][R8.64], R5 ;  /* 0x0000000508007986 */ /* 0x0001e2000c101124 */
[----:B------:R-:W-:Y:S05]  /*a4d0*/  BRA `(.L_x_739) ;  /* 0x0000000800087947 */ /* 0x000fea0003800000 */
.L_x_750:
        /* <DEDUP_REMOVED lines=13> */
.L_x_754:
[----:B------:R-:W-:Y:S01]  /*a5b0*/  IMAD.MOV.U32 R0, RZ, RZ, 0x7f ;  /* 0x0000007fff007424 */ /* 0x000fe200078e00ff */
[----:B------:R-:W-:-:S04]  /*a5c0*/  ISETP.GT.U32.AND P0, PT, R3, 0x7f800000, PT ;  /* 0x7f8000000300780c */ /* 0x000fc80003f04070 */
[----:B------:R-:W-:-:S09]  /*a5d0*/  SEL R0, R0, 0x7c, P0 ;  /* 0x0000007c00007807 */ /* 0x000fd20000000000 */
.L_x_755:
[----:B------:R-:W-:Y:S05]  /*a5e0*/  BSYNC B0 ;  /* 0x0000000000007941 */ /* 0x000fea0003800000 */
.L_x_753:
[----:B------:R-:W-:-:S04]  /*a5f0*/  LOP3.LUT R3, R5, 0x80000000, RZ, 0xc0, !PT ;  /* 0x8000000005037812 */ /* 0x000fc800078ec0ff */
[----:B------:R-:W-:-:S04]  /*a600*/  SHF.R.U32.HI R3, RZ, 0x18, R3 ;  /* 0x00000018ff037819 */ /* 0x000fc80000011603 */
[----:B------:R-:W-:-:S05]  /*a610*/  LOP3.LUT R3, R0, R3, RZ, 0xfc, !PT ;  /* 0x0000000300037212 */ /* 0x000fca00078efcff */
[----:B------:R0:W-:Y:S01]  /*a620*/  STG.E.U8 desc[UR36][R8.64], R3 ;  /* 0x0000000308007986 */ /* 0x0001e2000c101124 */
[----:B------:R-:W-:Y:S05]  /*a630*/  BRA `(.L_x_739) ;  /* 0x0000000400b07947 */ /* 0x000fea0003800000 */
.L_x_749:
[----:B------:R0:W-:Y:S01]  /*a640*/  STG.E.U16 desc[UR36][R8.64], R22 ;  /* 0x0000001608007986 */ /* 0x0001e2000c101524 */
[----:B------:R-:W-:Y:S05]  /*a650*/  BRA `(.L_x_739) ;  /* 0x0000000400a87947 */ /* 0x000fea0003800000 */
.L_x_746:
        /* <DEDUP_REMOVED lines=12> */
.L_x_758:
        /* <DEDUP_REMOVED lines=17> */
.L_x_761:
[----:B------:R-:W-:-:S04]  /*a830*/  LOP3.LUT R3, R5, 0x80000000, RZ, 0xc0, !PT ;  /* 0x8000000005037812 */ /* 0x000fc800078ec0ff */
[----:B------:R-:W-:-:S04]  /*a840*/  SHF.R.U32.HI R3, RZ, 0x18, R3 ;  /* 0x00000018ff037819 */ /* 0x000fc80000011603 */
[----:B------:R-:W-:-:S04]  /*a850*/  LOP3.LUT R0, R0, R3, RZ, 0xfc, !PT ;  /* 0x0000000300007212 */ /* 0x000fc800078efcff */
[----:B------:R-:W-:-:S07]  /*a860*/  PRMT R4, R0, 0x7610, R4 ;  /* 0x0000761000047816 */ /* 0x000fce0000000004 */
.L_x_760:
[----:B------:R-:W-:Y:S05]  /*a870*/  BSYNC B0 ;  /* 0x0000000000007941 */ /* 0x000fea0003800000 */
.L_x_759:
[----:B------:R0:W-:Y:S01]  /*a880*/  STG.E.U8 desc[UR36][R8.64], R4 ;  /* 0x0000000408007986 */ /* 0x0001e2000c101124 */
[----:B------:R-:W-:Y:S05]  /*a890*/  BRA `(.L_x_739) ;  /* 0x0000000400187947 */ /* 0x000fea0003800000 */
.L_x_757:
        /* <DEDUP_REMOVED lines=17> */
.L_x_764:
[----:B------:R-:W-:-:S04]  /*a9b0*/  LOP3.LUT R3, R5, 0x80000000, RZ, 0xc0, !PT ;  /* 0x8000000005037812 */ /* 0x000fc800078ec0ff */
[----:B------:R-:W-:-:S04]  /*a9c0*/  SHF.R.U32.HI R3, RZ, 0x18, R3 ;  /* 0x00000018ff037819 */ /* 0x000fc80000011603 */
[----:B------:R-:W-:-:S04]  /*a9d0*/  LOP3.LUT R0, R0, R3, RZ, 0xfc, !PT ;  /* 0x0000000300007212 */ /* 0x000fc800078efcff */
[----:B------:R-:W-:-:S07]  /*a9e0*/  PRMT R4, R0, 0x7610, R4 ;  /* 0x0000761000047816 */ /* 0x000fce0000000004 */
.L_x_763:
[----:B------:R-:W-:Y:S05]  /*a9f0*/  BSYNC B0 ;  /* 0x0000000000007941 */ /* 0x000fea0003800000 */
.L_x_762:
[----:B------:R0:W-:Y:S01]  /*aa00*/  STG.E.U8 desc[UR36][R8.64], R4 ;  /* 0x0000000408007986 */ /* 0x0001e2000c101124 */
[----:B------:R-:W-:Y:S05]  /*aa10*/  BRA `(.L_x_739) ;  /* 0x0000000000b87947 */ /* 0x000fea0003800000 */
.L_x_756:
        /* <DEDUP_REMOVED lines=22> */
.L_x_738:
        /* <DEDUP_REMOVED lines=16> */
.L_x_767:
[----:B------:R-:W-:Y:S05]  /*ac80*/  BRA `(.L_x_739) ;  /* 0x00000000001c7947 */ /* 0x000fea0003800000 */
.L_x_766:
[----:B------:R-:W-:-:S06]  /*ac90*/  IMAD.U32 R4, R22, 0x10000, RZ ;  /* 0x0001000016047824 */ /* 0x000fcc00078e00ff */
[----:B------:R-:W0:Y:S02]  /*aca0*/  F2I.U64.TRUNC R4, R4 ;  /* 0x0000000400047311 */ /* 0x000e24000020d800 */
[----:B0-----:R0:W-:Y:S01]  /*acb0*/  STG.E.64 desc[UR36][R8.64], R4 ;  /* 0x0000000408007986 */ /* 0x0011e2000c101b24 */
[----:B------:R-:W-:Y:S05]  /*acc0*/  BRA `(.L_x_739) ;  /* 0x00000000000c7947 */ /* 0x000fea0003800000 */
.L_x_765:
[----:B------:R-:W-:-:S04]  /*acd0*/  IMAD.U32 R22, R22, 0x10000, RZ ;  /* 0x0001000016167824 */ /* 0x000fc800078e00ff */
[----:B------:R-:W0:Y:S02]  /*ace0*/  F2I.FTZ.U32.TRUNC.NTZ R3, R22 ;  /* 0x0000001600037305 */ /* 0x000e24000021f000 */
[----:B0-----:R0:W-:Y:S02]  /*acf0*/  STG.E desc[UR36][R8.64], R3 ;  /* 0x0000000308007986 */ /* 0x0011e4000c101924 */
.L_x_739:
[----:B------:R-:W-:-:S05]  /*ad00*/  VIADD R25, R25, 0x80 ;  /* 0x0000008019197836 */ /* 0x000fca0000000000 */
[----:B------:R-:W-:-:S13]  /*ad10*/  ISETP.GE.AND P0, PT, R25, R16, PT ;  /* 0x000000101900720c */ /* 0x000fda0003f06270 */
[----:B------:R-:W-:Y:S05]  /*ad20*/  @P0 BRA `(.L_x_733) ;  /* 0x0000000c00f00947 */ /* 0x000fea0003800000 */
[----:B01234-:R-:W0:Y:S01]  /*ad30*/  LDC.64 R8, c[0x0][0x230] ;  /* 0x00008c00ff087b82 */ /* 0x01fe220000000a00 */
[----:B------:R-:W-:Y:S01]  /*ad40*/  IMAD R0, R2, 0x200, R25 ;  /* 0x0000020002007824 */ /* 0x000fe200078e0219 */
[----:B------:R-:W-:Y:S01]  /*ad50*/  PRMT R4, R17, 0x9910, RZ ;  /* 0x0000991011047816 */ /* 0x000fe200000000ff */
        /* <DEDUP_REMOVED lines=19> */
.L_x_771:
[----:B------:R-:W-:-:S06]  /*ae90*/  IMAD.U32 R5, R18, 0x10000, RZ ;  /* 0x0001000012057824 */ /* 0x000fcc00078e00ff */
[----:B------:R-:W0:Y:S02]  /*aea0*/  F2I.S64.TRUNC R4, R5 ;  /* 0x0000000500047311 */ /* 0x000e24000020d900 */
[----:B0-----:R0:W-:Y:S01]  /*aeb0*/  STG.E.U8 desc[UR36][R8.64], R4 ;  /* 0x0000000408007986 */ /* 0x0011e2000c101124 */
[----:B------:R-:W-:Y:S05]  /*aec0*/  BRA `(.L_x_773) ;  /* 0x0000000c00847947 */ /* 0x000fea0003800000 */
.L_x_770:
        /* <DEDUP_REMOVED lines=10> */
.L_x_775:
[----:B------:R-:W-:-:S04]  /*af70*/  IMAD.U32 R18, R18, 0x10000, RZ ;  /* 0x0001000012127824 */ /* 0x000fc800078e00ff */
[----:B------:R-:W0:Y:S02]  /*af80*/  F2I.FTZ.TRUNC.NTZ R3, R18 ;  /* 0x0000001200037305 */ /* 0x000e24000021f100 */
[----:B0-----:R0:W-:Y:S01]  /*af90*/  STG.E desc[UR36][R8.64], R3 ;  /* 0x0000000308007986 */ /* 0x0011e2000c101924 */
[----:B------:R-:W-:Y:S05]  /*afa0*/  BRA `(.L_x_773) ;  /* 0x0000000c004c7947 */ /* 0x000fea0003800000 */
.L_x_774:
[----:B------:R-:W-:-:S04]  /*afb0*/  IMAD.U32 R18, R18, 0x10000, RZ ;  /* 0x0001000012127824 */ /* 0x000fc800078e00ff */
[----:B------:R-:W0:Y:S02]  /*afc0*/  F2I.FTZ.TRUNC.NTZ R3, R18 ;  /* 0x0000001200037305 */ /* 0x000e24000021f100 */
[----:B0-----:R0:W-:Y:S01]  /*afd0*/  STG.E.U16 desc[UR36][R8.64], R3 ;  /* 0x0000000308007986 */ /* 0x0011e2000c101524 */
[----:B------:R-:W-:Y:S05]  /*afe0*/  BRA `(.L_x_773) ;  /* 0x0000000c003c7947 */ /* 0x000fea0003800000 */
.L_x_769:
        /* <DEDUP_REMOVED lines=9> */
.L_x_777:
[----:B------:R-:W-:-:S05]  /*b080*/  IMAD.U32 R0, R18, 0x10000, RZ ;  /* 0x0001000012007824 */ /* 0x000fca00078e00ff */
[----:B------:R-:W-:-:S05]  /*b090*/  F2FP.F16.F32.PACK_AB R0, RZ, R0 ;  /* 0x00000000ff00723e */ /* 0x000fca00000000ff */
[----:B------:R4:W-:Y:S01]  /*b0a0*/  STG.E.U16 desc[UR36][R8.64], R0 ;  /* 0x0000000008007986 */ /* 0x0009e2000c101524 */
[----:B------:R-:W-:Y:S05]  /*b0b0*/  BRA `(.L_x_773) ;  /* 0x0000000c00087947 */ /* 0x000fea0003800000 */
.L_x_776:
        /* <DEDUP_REMOVED lines=10> */
.L_x_779:
[----:B------:R-:W-:-:S05]  /*b160*/  IMAD.U32 R18, R18, 0x10000, RZ ;  /* 0x0001000012127824 */ /* 0x000fca00078e00ff */
[----:B------:R-:W-:-:S04]  /*b170*/  F2FP.F16.F32.PACK_AB R3, RZ, R18 ;  /* 0x00000012ff03723e */ /* 0x000fc800000000ff */
[----:B------:R-:W-:-:S05]  /*b180*/  PRMT R3, R3, 0x5410, RZ ;  /* 0x0000541003037816 */ /* 0x000fca00000000ff */
[----:B------:R2:W-:Y:S01]  /*b190*/  STG.E desc[UR36][R8.64], R3 ;  /* 0x0000000308007986 */ /* 0x0005e2000c101924 */
[----:B------:R-:W-:Y:S05]  /*b1a0*/  BRA `(.L_x_773) ;  /* 0x0000000800cc7947 */ /* 0x000fea0003800000 */
.L_x_778:
[----:B------:R-:W-:-:S04]  /*b1b0*/  IMAD.U32 R4, R18, 0x10000, RZ ;  /* 0x0001000012047824 */ /* 0x000fc800078e00ff */
[----:B------:R-:W-:-:S06]  /*b1c0*/  FMUL.FTZ R4, R4, 1 ;  /* 0x3f80000004047820 */ /* 0x000fcc0000410000 */
[----:B------:R-:W0:Y:S02]  /*b1d0*/  F2F.F64.F32 R4, R4 ;  /* 0x0000000400047310 */ /* 0x000e240000201800 */
[----:B0-----:R0:W-:Y:S01]  /*b1e0*/  STG.E.64 desc[UR36][R8.64], R4 ;  /* 0x0000000408007986 */ /* 0x0011e2000c101b24 */
[----:B------:R-:W-:Y:S05]  /*b1f0*/  BRA `(.L_x_773) ;  /* 0x0000000800b87947 */ /* 0x000fea0003800000 */
.L_x_768:
        /* <DEDUP_REMOVED lines=13> */
.L_x_782:
[----:B------:R-:W-:Y:S01]  /*b2d0*/  IMAD.U32 R18, R18, 0x10000, RZ ;  /* 0x0001000012127824 */ /* 0x000fe200078e00ff */
[----:B------:R-:W-:-:S03]  /*b2e0*/  CS2R R6, SRZ ;  /* 0x0000000000067805 */ /* 0x000fc6000001ff00 */
[----:B------:R-:W-:-:S06]  /*b2f0*/  FMUL.FTZ R4, R18, 1 ;  /* 0x3f80000012047820 */ /* 0x000fcc0000410000 */
[----:B------:R-:W0:Y:S02]  /*b300*/  F2F.F64.F32 R4, R4 ;  /* 0x0000000400047310 */ /* 0x000e240000201800 */
[----:B0-----:R0:W-:Y:S01]  /*b310*/  STG.E.128 desc[UR36][R8.64], R4 ;  /* 0x0000000408007986 */ /* 0x0011e2000c101d24 */
[----:B------:R-:W-:Y:S05]  /*b320*/  BRA `(.L_x_773) ;  /* 0x00000008006c7947 */ /* 0x000fea0003800000 */
.L_x_781:
        /* <DEDUP_REMOVED lines=21> */
.L_x_786:
[----:B------:R-:W-:Y:S05]  /*b480*/  BSYNC B0 ;  /* 0x0000000000007941 */ /* 0x000fea0003800000 */
.L_x_785:
[----:B------:R-:W-:-:S05]  /*b490*/  LOP3.LUT R5, R0, R5, RZ, 0xfc, !PT ;  /* 0x0000000500057212 */ /* 0x000fca00078efcff */
[----:B------:R0:W-:Y:S01]  /*b4a0*/  STG.E.U8 desc[UR36][R8.64], R5 ;  /* 0x0000000508007986 */ /* 0x0001e2000c101124 */
[----:B------:R-:W-:Y:S05]  /*b4b0*/  BRA `(.L_x_773) ;  /* 0x0000000800087947 */ /* 0x000fea0003800000 */
.L_x_784:
        /* <DEDUP_REMOVED lines=13> */
.L_x_788:
[----:B------:R-:W-:Y:S01]  /*b590*/  IMAD.MOV.U32 R0, RZ, RZ, 0x7f ;  /* 0x0000007fff007424 */ /* 0x000fe200078e00ff */
[----:B------:R-:W-:-:S04]  /*b5a0*/  ISETP.GT.U32.AND P0, PT, R3, 0x7f800000, PT ;  /* 0x7f8000000300780c */ /* 0x000fc80003f04070 */
[----:B------:R-:W-:-:S09]  /*b5b0*/  SEL R0, R0, 0x7c, P0 ;  /* 0x0000007c00007807 */ /* 0x000fd20000000000 */
.L_x_789:
[----:B------:R-:W-:Y:S05]  /*b5c0*/  BSYNC B0 ;  /* 0x0000000000007941 */ /* 0x000fea0003800000 */
.L_x_787:
[----:B------:R-:W-:-:S04]  /*b5d0*/  LOP3.LUT R3, R5, 0x80000000, RZ, 0xc0, !PT ;  /* 0x8000000005037812 */ /* 0x000fc800078ec0ff */
[----:B------:R-:W-:-:S04]  /*b5e0*/  SHF.R.U32.HI R3, RZ, 0x18, R3 ;  /* 0x00000018ff037819 */ /* 0x000fc80000011603 */
[----:B------:R-:W-:-:S05]  /*b5f0*/  LOP3.LUT R3, R0, R3, RZ, 0xfc, !PT ;  /* 0x0000000300037212 */ /* 0x000fca00078efcff */
[----:B------:R0:W-:Y:S01]  /*b600*/  STG.E.U8 desc[UR36][R8.64], R3 ;  /* 0x0000000308007986 */ /* 0x0001e2000c101124 */
[----:B------:R-:W-:Y:S05]  /*b610*/  BRA `(.L_x_773) ;  /* 0x0000000400b07947 */ /* 0x000fea0003800000 */
.L_x_783:
[----:B------:R0:W-:Y:S01]  /*b620*/  STG.E.U16 desc[UR36][R8.64], R18 ;  /* 0x0000001208007986 */ /* 0x0001e2000c101524 */
[----:B------:R-:W-:Y:S05]  /*b630*/  BRA `(.L_x_773) ;  /* 0x0000000400a87947 */ /* 0x000fea0003800000 */
.L_x_780:
        /* <DEDUP_REMOVED lines=12> */
.L_x_792:
        /* <DEDUP_REMOVED lines=17> */
.L_x_795:
[----:B------:R-:W-:-:S04]  /*b810*/  LOP3.LUT R3, R5, 0x80000000, RZ, 0xc0, !PT ;  /* 0x8000000005037812 */ /* 0x000fc800078ec0ff */
[----:B------:R-:W-:-:S04]  /*b820*/  SHF.R.U32.HI R3, RZ, 0x18, R3 ;  /* 0x00000018ff037819 */ /* 0x000fc80000011603 */
[----:B------:R-:W-:-:S04]  /*b830*/  LOP3.LUT R0, R0, R3, RZ, 0xfc, !PT ;  /* 0x0000000300007212 */ /* 0x000fc800078efcff */
[----:B------:R-:W-:-:S07]  /*b840*/  PRMT R4, R0, 0x7610, R4 ;  /* 0x0000761000047816 */ /* 0x000fce0000000004 */
.L_x_794:
[----:B------:R-:W-:Y:S05]  /*b850*/  BSYNC B0 ;  /* 0x0000000000007941 */ /* 0x000fea0003800000 */
.L_x_793:
[----:B------:R0:W-:Y:S01]  /*b860*/  STG.E.U8 desc[UR36][R8.64], R4 ;  /* 0x0000000408007986 */ /* 0x0001e2000c101124 */
[----:B------:R-:W-:Y:S05]  /*b870*/  BRA `(.L_x_773) ;  /* 0x0000000400187947 */ /* 0x000fea0003800000 */
.L_x_791:
        /* <DEDUP_REMOVED lines=17> */
.L_x_798:
[----:B------:R-:W-:-:S04]  /*b990*/  LOP3.LUT R3, R5, 0x80000000, RZ, 0xc0, !PT ;  /* 0x8000000005037812 */ /* 0x000fc800078ec0ff */
[----:B------:R-:W-:-:S04]  /*b9a0*/  SHF.R.U32.HI R3, RZ, 0x18, R3 ;  /* 0x00000018ff037819 */ /* 0x000fc80000011603 */
[----:B------:R-:W-:-:S04]  /*b9b0*/  LOP3.LUT R0, R0, R3, RZ, 0xfc, !PT ;  /* 0x0000000300007212 */ /* 0x000fc800078efcff */
[----:B------:R-:W-:-:S07]  /*b9c0*/  PRMT R4, R0, 0x7610, R4 ;  /* 0x0000761000047816 */ /* 0x000fce0000000004 */
.L_x_797:
[----:B------:R-:W-:Y:S05]  /*b9d0*/  BSYNC B0 ;  /* 0x0000000000007941 */ /* 0x000fea0003800000 */
.L_x_796:
[----:B------:R0:W-:Y:S01]  /*b9e0*/  STG.E.U8 desc[UR36][R8.64], R4 ;  /* 0x0000000408007986 */ /* 0x0001e2000c101124 */
[----:B------:R-:W-:Y:S05]  /*b9f0*/  BRA `(.L_x_773) ;  /* 0x0000000000b87947 */ /* 0x000fea0003800000 */
.L_x_790:
        /* <DEDUP_REMOVED lines=22> */
.L_x_772:
        /* <DEDUP_REMOVED lines=16> */
.L_x_801:
[----:B------:R-:W-:Y:S05]  /*bc60*/  BRA `(.L_x_773) ;  /* 0x00000000001c7947 */ /* 0x000fea0003800000 */
.L_x_800:
[----:B------:R-:W-:-:S06]  /*bc70*/  IMAD.U32 R4, R18, 0x10000, RZ ;  /* 0x0001000012047824 */ /* 0x000fcc00078e00ff */
[----:B------:R-:W0:Y:S02]  /*bc80*/  F2I.U64.TRUNC R4, R4 ;  /* 0x0000000400047311 */ /* 0x000e24000020d800 */
[----:B0-----:R0:W-:Y:S01]  /*bc90*/  STG.E.64 desc[UR36][R8.64], R4 ;  /* 0x0000000408007986 */ /* 0x0011e2000c101b24 */
[----:B------:R-:W-:Y:S05]  /*bca0*/  BRA `(.L_x_773) ;  /* 0x00000000000c7947 */ /* 0x000fea0003800000 */
.L_x_799:
[----:B------:R-:W-:-:S04]  /*bcb0*/  IMAD.U32 R18, R18, 0x10000, RZ ;  /* 0x0001000012127824 */ /* 0x000fc800078e00ff */
[----:B------:R-:W0:Y:S02]  /*bcc0*/  F2I.FTZ.U32.TRUNC.NTZ R3, R18 ;  /* 0x0000001200037305 */ /* 0x000e24000021f000 */
[----:B0-----:R0:W-:Y:S02]  /*bcd0*/  STG.E desc[UR36][R8.64], R3 ;  /* 0x0000000308007986 */ /* 0x0011e4000c101924 */
.L_x_773:
[----:B------:R-:W-:-:S07]  /*bce0*/  VIADD R25, R25, 0x80 ;  /* 0x0000008019197836 */ /* 0x000fce0000000000 */
.L_x_733:
[----:B------:R-:W-:Y:S05]  /*bcf0*/  BSYNC B6 ;  /* 0x0000000000067941 */ /* 0x000fea0003800000 */
.L_x_732:
[----:B------:R-:W-:-:S13]  /*bd00*/  ISETP.GE.AND P0, PT, R25, R16, PT ;  /* 0x000000101900720c */ /* 0x000fda0003f06270 */
[----:B------:R-:W-:Y:S05]  /*bd10*/  @P0 EXIT ;  /* 0x000000000000094d */ /* 0x000fea0003800000 */
[----:B012-4-:R-:W0:Y:S01]  /*bd20*/  LDC.64 R4, c[0x0][0x230] ;  /* 0x00008c00ff047b82 */ /* 0x017e220000000a00 */
        /* <DEDUP_REMOVED lines=20> */
.L_x_805:
[----:B------:R-:W-:-:S06]  /*be70*/  IMAD.U32 R5, R19, 0x10000, RZ ;  /* 0x0001000013057824 */ /* 0x000fcc00078e00ff */
[----:B------:R-:W0:Y:S02]  /*be80*/  F2I.S64.TRUNC R4, R5 ;  /* 0x0000000500047311 */ /* 0x000e24000020d900 */
[----:B0-----:R-:W-:Y:S01]  /*be90*/  STG.E.U8 desc[UR36][R2.64], R4 ;  /* 0x0000000402007986 */ /* 0x001fe2000c101124 */
[----:B------:R-:W-:Y:S05]  /*bea0*/  EXIT ;  /* 0x000000000000794d */ /* 0x000fea0003800000 */
.L_x_804:
        /* <DEDUP_REMOVED lines=10> */
.L_x_808:
[----:B------:R-:W-:-:S06]  /*bf50*/  IMAD.U32 R19, R19, 0x10000, RZ ;  /* 0x0001000013137824 */ /* 0x000fcc00078e00ff */
[----:B------:R-:W0:Y:S02]  /*bf60*/  F2I.FTZ.TRUNC.NTZ R19, R19 ;  /* 0x0000001300137305 */ /* 0x000e24000021f100 */
[----:B0-----:R-:W-:Y:S01]  /*bf70*/  STG.E desc[UR36][R2.64], R19 ;  /* 0x0000001302007986 */ /* 0x001fe2000c101924 */
[----:B------:R-:W-:Y:S05]  /*bf80*/  EXIT ;  /* 0x000000000000794d */ /* 0x000fea0003800000 */
.L_x_807:
[----:B------:R-:W-:-:S06]  /*bf90*/  IMAD.U32 R19, R19, 0x10000, RZ ;  /* 0x0001000013137824 */ /* 0x000fcc00078e00ff */
[----:B------:R-:W0:Y:S02]  /*bfa0*/  F2I.FTZ.TRUNC.NTZ R19, R19 ;  /* 0x0000001300137305 */ /* 0x000e24000021f100 */
[----:B0-----:R-:W-:Y:S01]  /*bfb0*/  STG.E.U16 desc[UR36][R2.64], R19 ;  /* 0x0000001302007986 */ /* 0x001fe2000c101524 */
[----:B------:R-:W-:Y:S05]  /*bfc0*/  EXIT ;  /* 0x000000000000794d */ /* 0x000fea0003800000 */
.L_x_803:
        /* <DEDUP_REMOVED lines=9> */
.L_x_810:
[----:B------:R-:W-:-:S05]  /*c060*/  IMAD.U32 R0, R19, 0x10000, RZ ;  /* 0x0001000013007824 */ /* 0x000fca00078e00ff */
[----:B------:R-:W-:-:S05]  /*c070*/  F2FP.F16.F32.PACK_AB R0, RZ, R0 ;  /* 0x00000000ff00723e */ /* 0x000fca00000000ff */
[----:B------:R-:W-:Y:S01]  /*c080*/  STG.E.U16 desc[UR36][R2.64], R0 ;  /* 0x0000000002007986 */ /* 0x000fe2000c101524 */
[----:B------:R-:W-:Y:S05]  /*c090*/  EXIT ;  /* 0x000000000000794d */ /* 0x000fea0003800000 */
.L_x_809:
        /* <DEDUP_REMOVED lines=10> */
.L_x_812:
[----:B------:R-:W-:-:S05]  /*c140*/  IMAD.U32 R19, R19, 0x10000, RZ ;  /* 0x0001000013137824 */ /* 0x000fca00078e00ff */
[----:B------:R-:W-:-:S04]  /*c150*/  F2FP.F16.F32.PACK_AB R5, RZ, R19 ;  /* 0x00000013ff05723e */ /* 0x000fc800000000ff */
[----:B------:R-:W-:-:S05]  /*c160*/  PRMT R5, R5, 0x5410, RZ ;  /* 0x0000541005057816 */ /* 0x000fca00000000ff */
[----:B------:R-:W-:Y:S01]  /*c170*/  STG.E desc[UR36][R2.64], R5 ;  /* 0x0000000502007986 */ /* 0x000fe2000c101924 */
[----:B------:R-:W-:Y:S05]  /*c180*/  EXIT ;  /* 0x000000000000794d */ /* 0x000fea0003800000 */
.L_x_811:
[----:B------:R-:W-:-:S04]  /*c190*/  IMAD.U32 R4, R19, 0x10000, RZ ;  /* 0x0001000013047824 */ /* 0x000fc800078e00ff */
[----:B------:R-:W-:-:S06]  /*c1a0*/  FMUL.FTZ R4, R4, 1 ;  /* 0x3f80000004047820 */ /* 0x000fcc0000410000 */
[----:B------:R-:W0:Y:S02]  /*c1b0*/  F2F.F64.F32 R4, R4 ;  /* 0x0000000400047310 */ /* 0x000e240000201800 */
[----:B0-----:R-:W-:Y:S01]  /*c1c0*/  STG.E.64 desc[UR36][R2.64], R4 ;  /* 0x0000000402007986 */ /* 0x001fe2000c101b24 */
[----:B------:R-:W-:Y:S05]  /*c1d0*/  EXIT ;  /* 0x000000000000794d */ /* 0x000fea0003800000 */
.L_x_802:
        /* <DEDUP_REMOVED lines=13> */
.L_x_815:
[----:B------:R-:W-:Y:S01]  /*c2b0*/  IMAD.U32 R19, R19, 0x10000, RZ ;  /* 0x0001000013137824 */ /* 0x000fe200078e00ff */
[----:B------:R-:W-:-:S03]  /*c2c0*/  CS2R R6, SRZ ;  /* 0x0000000000067805 */ /* 0x000fc6000001ff00 */
[----:B------:R-:W-:-:S06]  /*c2d0*/  FMUL.FTZ R4, R19, 1 ;  /* 0x3f80000013047820 */ /* 0x000fcc0000410000 */
[----:B------:R-:W0:Y:S02]  /*c2e0*/  F2F.F64.F32 R4, R4 ;  /* 0x0000000400047310 */ /* 0x000e240000201800 */
[----:B0-----:R-:W-:Y:S01]  /*c2f0*/  STG.E.128 desc[UR36][R2.64], R4 ;  /* 0x0000000402007986 */ /* 0x001fe2000c101d24 */
[----:B------:R-:W-:Y:S05]  /*c300*/  EXIT ;  /* 0x000000000000794d */ /* 0x000fea0003800000 */
.L_x_814:
        /* <DEDUP_REMOVED lines=21> */
.L_x_819:
[----:B------:R-:W-:Y:S05]  /*c460*/  BSYNC B0 ;  /* 0x0000000000007941 */ /* 0x000fea0003800000 */
.L_x_818:
[----:B------:R-:W-:-:S05]  /*c470*/  LOP3.LUT R5, R0, R5, RZ, 0xfc, !PT ;  /* 0x0000000500057212 */ /* 0x000fca00078efcff */
[----:B------:R-:W-:Y:S01]  /*c480*/  STG.E.U8 desc[UR36][R2.64], R5 ;  /* 0x0000000502007986 */ /* 0x000fe2000c101124 */
[----:B------:R-:W-:Y:S05]  /*c490*/  EXIT ;  /* 0x000000000000794d */ /* 0x000fea0003800000 */
.L_x_817:
        /* <DEDUP_REMOVED lines=13> */
.L_x_821:
[----:B------:R-:W-:Y:S01]  /*c570*/  IMAD.MOV.U32 R0, RZ, RZ, 0x7f ;  /* 0x0000007fff007424 */ /* 0x000fe200078e00ff */
[----:B------:R-:W-:-:S04]  /*c580*/  ISETP.GT.U32.AND P0, PT, R4, 0x7f800000, PT ;  /* 0x7f8000000400780c */ /* 0x000fc80003f04070 */
[----:B------:R-:W-:-:S09]  /*c590*/  SEL R0, R0, 0x7c, P0 ;  /* 0x0000007c00007807 */ /* 0x000fd20000000000 */
.L_x_822:
[----:B------:R-:W-:Y:S05]  /*c5a0*/  BSYNC B0 ;  /* 0x0000000000007941 */ /* 0x000fea0003800000 */
.L_x_820:
[----:B------:R-:W-:-:S04]  /*c5b0*/  LOP3.LUT R4, R19, 0x80000000, RZ, 0xc0, !PT ;  /* 0x8000000013047812 */ /* 0x000fc800078ec0ff */
[----:B------:R-:W-:-:S04]  /*c5c0*/  SHF.R.U32.HI R5, RZ, 0x18, R4 ;  /* 0x00000018ff057819 */ /* 0x000fc80000011604 */
[----:B------:R-:W-:-:S05]  /*c5d0*/  LOP3.LUT R5, R0, R5, RZ, 0xfc, !PT ;  /* 0x0000000500057212 */ /* 0x000fca00078efcff */
[----:B------:R-:W-:Y:S01]  /*c5e0*/  STG.E.U8 desc[UR36][R2.64], R5 ;  /* 0x0000000502007986 */ /* 0x000fe2000c101124 */
[----:B------:R-:W-:Y:S05]  /*c5f0*/  EXIT ;  /* 0x000000000000794d */ /* 0x000fea0003800000 */
.L_x_816:
[----:B------:R-:W-:Y:S01]  /*c600*/  STG.E.U16 desc[UR36][R2.64], R19 ;  /* 0x0000001302007986 */ /* 0x000fe2000c101524 */
[----:B------:R-:W-:Y:S05]  /*c610*/  EXIT ;  /* 0x000000000000794d */ /* 0x000fea0003800000 */
.L_x_813:
        /* <DEDUP_REMOVED lines=12> */
.L_x_825:
        /* <DEDUP_REMOVED lines=13> */
[----:B------:R-:W-:-:S05]  /*c7b0*/  FADD.FTZ R0, R5, 8192 ;  /* 0x4600000005007421 */ /* 0x000fca0000010000 */
[----:B------:R-:W-:Y:S02]  /*c7c0*/  LOP3.LUT P0, R4, R0, 0xff, RZ, 0xc0, !PT ;  /* 0x000000ff00047812 */ /* 0x000fe4000780c0ff */
[----:B------:R-:W-:-:S11]  /*c7d0*/  PRMT R0, RZ, 0x7610, R0 ;  /* 0x00007610ff007816 */ /* 0x000fd60000000000 */
[----:B------:R-:W-:Y:S05]  /*c7e0*/  @!P0 BRA `(.L_x_827) ;  /* 0x0000000000108947 */ /* 0x000fea0003800000 */
.L_x_828:
[----:B------:R-:W-:-:S04]  /*c7f0*/  LOP3.LUT R0, R19, 0x80000000, RZ, 0xc0, !PT ;  /* 0x8000000013007812 */ /* 0x000fc800078ec0ff */
[----:B------:R-:W-:-:S04]  /*c800*/  SHF.R.U32.HI R5, RZ, 0x18, R0 ;  /* 0x00000018ff057819 */ /* 0x000fc80000011600 */
[----:B------:R-:W-:-:S04]  /*c810*/  LOP3.LUT R4, R4, R5, RZ, 0xfc, !PT ;  /* 0x0000000504047212 */ /* 0x000fc800078efcff */
[----:B------:R-:W-:-:S07]  /*c820*/  PRMT R0, R4, 0x7610, R0 ;  /* 0x0000761004007816 */ /* 0x000fce0000000000 */
.L_x_827:
[----:B------:R-:W-:Y:S05]  /*c830*/  BSYNC B0 ;  /* 0x0000000000007941 */ /* 0x000fea0003800000 */
.L_x_826:
[----:B------:R-:W-:Y:S01]  /*c840*/  STG.E.U8 desc[UR36][R2.64], R0 ;  /* 0x0000000002007986 */ /* 0x000fe2000c101124 */
[----:B------:R-:W-:Y:S05]  /*c850*/  EXIT ;  /* 0x000000000000794d */ /* 0x000fea0003800000 */
.L_x_824:
        /* <DEDUP_REMOVED lines=17> */
.L_x_831:
[----:B------:R-:W-:-:S04]  /*c970*/  LOP3.LUT R0, R19, 0x80000000, RZ, 0xc0, !PT ;  /* 0x8000000013007812 */ /* 0x000fc800078ec0ff */
[----:B------:R-:W-:-:S04]  /*c980*/  SHF.R.U32.HI R5, RZ, 0x18, R0 ;  /* 0x00000018ff057819 */ /* 0x000fc80000011600 */
[----:B------:R-:W-:-:S04]  /*c990*/  LOP3.LUT R4, R4, R5, RZ, 0xfc, !PT ;  /* 0x0000000504047212 */ /* 0x000fc800078efcff */
[----:B------:R-:W-:-:S07]  /*c9a0*/  PRMT R0, R4, 0x7610, R0 ;  /* 0x0000761004007816 */ /* 0x000fce0000000000 */
.L_x_830:
[----:B------:R-:W-:Y:S05]  /*c9b0*/  BSYNC B0 ;  /* 0x0000000000007941 */ /* 0x000fea0003800000 */
.L_x_829:
[----:B------:R-:W-:Y:S01]  /*c9c0*/  STG.E.U8 desc[UR36][R2.64], R0 ;  /* 0x0000000002007986 */ /* 0x000fe2000c101124 */
[----:B------:R-:W-:Y:S05]  /*c9d0*/  EXIT ;  /* 0x000000000000794d */ /* 0x000fea0003800000 */
.L_x_823:
[----:B------:R-:W-:-:S13]  /*c9e0*/  ISETP.NE.AND P0, PT, R0, 0x1c, PT ;  /* 0x0000001c0000780c */ /* 0x000fda0003f05270 */
[----:B------:R-:W-:Y:S05]  /*c9f0*/  @!P0 BRA `(.L_x_832) ;  /* 0x0000000000a48947 */ /* 0x000fea0003800000 */
[----:B------:R-:W-:-:S13]  /*ca00*/  ISETP.NE.AND P0, PT, R0, 0x1d, PT ;  /* 0x0000001d0000780c */ /* 0x000fda0003f05270 */
[----:B------:R-:W-:Y:S05]  /*ca10*/  @!P0 BRA `(.L_x_833) ;  /* 0x00000000008c8947 */ /* 0x000fea0003800000 */
[----:B------:R-:W-:-:S13]  /*ca20*/  ISETP.NE.AND P0, PT, R0, 0x2c, PT ;  /* 0x0000002c0000780c */ /* 0x000fda0003f05270 */
[----:B------:R-:W-:Y:S05]  /*ca30*/  @P0 BRA `(.L_x_806) ;  /* 0x0000000000400947 */ /* 0x000fea0003800000 */
[----:B------:R-:W-:Y:S02]  /*ca40*/  IMAD.U32 R19, R19, 0x10000, RZ ;  /* 0x0001000013137824 */ /* 0x000fe400078e00ff */
[----:B------:R-:W-:-:S03]  /*ca50*/  IMAD.MOV.U32 R5, RZ, RZ, 0xff ;  /* 0x000000ffff057424 */ /* 0x000fc600078e00ff */
[----:B------:R-:W-:-:S04]  /*ca60*/  SHF.R.U32.HI R6, RZ, 0x17, R19 ;  /* 0x00000017ff067819 */ /* 0x000fc80000011613 */
[----:B------:R-:W-:-:S04]  /*ca70*/  LOP3.LUT R4, R6, 0xff, RZ, 0xc0, !PT ;  /* 0x000000ff06047812 */ /* 0x000fc800078ec0ff */
[----:B------:R-:W-:-:S13]  /*ca80*/  ISETP.NE.AND P2, PT, R4, 0xff, PT ;  /* 0x000000ff0400780c */ /* 0x000fda0003f45270 */
[--C-:B------:R-:W-:Y:S02]  /*ca90*/  @P2 SHF.R.U32.HI R0, RZ, 0x16, R19.reuse ;  /* 0x00000016ff002819 */ /* 0x100fe40000011613 */
[----:B------:R-:W-:Y:S02]  /*caa0*/  @P2 LOP3.LUT P0, RZ, R4, 0x3fffff, R19, 0xf8, !PT ;  /* 0x003fffff04ff2812 */ /* 0x000fe4000780f813 */
        /* <DEDUP_REMOVED lines=9> */
.L_x_806:
        /* <DEDUP_REMOVED lines=16> */
.L_x_834:
[----:B------:R-:W-:Y:S05]  /*cc40*/  EXIT ;  /* 0x000000000000794d */ /* 0x000fea0003800000 */
.L_x_833:
[----:B------:R-:W-:-:S06]  /*cc50*/  IMAD.U32 R4, R19, 0x10000, RZ ;  /* 0x0001000013047824 */ /* 0x000fcc00078e00ff */
[----:B------:R-:W0:Y:S02]  /*cc60*/  F2I.U64.TRUNC R4, R4 ;  /* 0x0000000400047311 */ /* 0x000e24000020d800 */
[----:B0-----:R-:W-:Y:S01]  /*cc70*/  STG.E.64 desc[UR36][R2.64], R4 ;  /* 0x0000000402007986 */ /* 0x001fe2000c101b24 */
[----:B------:R-:W-:Y:S05]  /*cc80*/  EXIT ;  /* 0x000000000000794d */ /* 0x000fea0003800000 */
.L_x_832:
[----:B------:R-:W-:-:S06]  /*cc90*/  IMAD.U32 R19, R19, 0x10000, RZ ;  /* 0x0001000013137824 */ /* 0x000fcc00078e00ff */
[----:B------:R-:W0:Y:S02]  /*cca0*/  F2I.FTZ.U32.TRUNC.NTZ R19, R19 ;  /* 0x0000001300137305 */ /* 0x000e24000021f000 */
[----:B0-----:R-:W-:Y:S01]  /*ccb0*/  STG.E desc[UR36][R2.64], R19 ;  /* 0x0000001302007986 */ /* 0x001fe2000c101924 */
[----:B------:R-:W-:Y:S05]  /*ccc0*/  EXIT ;  /* 0x000000000000794d */ /* 0x000fea0003800000 */
.L_x_835:
        /* <DEDUP_REMOVED lines=11> */
.L_x_6605:


//--------------------- .text._ZN2at6native18elementwise_kernelILi128ELi4EZNS0_22gpu_kernel_impl_nocastIZZZNS0_66_GLOBAL__N__a0cfb035_28_ActivationHardswishKernel_cu_9e10b42f_292525hardswish_backward_kernelERNS_14TensorIteratorEENKUlvE_clEvENKUlvE2_clEvEUlN3c108BFloat16ES9_E_EEvRNS_18TensorIteratorBaseERKT_EUliE_EEviT1_ --------------------------
	.section	.text._ZN2at6native18elementwise_kernelILi128ELi4EZNS0_22gpu_kernel_impl_nocastIZZZNS0_66_GLOBAL__N__a0cfb035_28_ActivationHardswishKernel_cu_9e10b42f_292525hardswish_backward_kernelERNS_14TensorIteratorEENKUlvE_clEvENKUlvE2_clEvEUlN3c108BFloat16ES9_E_EEvRNS_18TensorIteratorBaseERKT_EUliE_EEviT1_,"ax",@progbits
	.align	128
        .global         _ZN2at6native18elementwise_kernelILi128ELi4EZNS0_22gpu_kernel_impl_nocastIZZZNS0_66_GLOBAL__N__a0cfb035_28_ActivationHardswishKernel_cu_9e10b42f_292525hardswish_backward_kernelERNS_14TensorIteratorEENKUlvE_clEvENKUlvE2_clEvEUlN3c108BFloat16ES9_E_EEvRNS_18TensorIteratorBaseERKT_EUliE_EEviT1_
        .type           _ZN2at6native18elementwise_kernelILi128ELi4EZNS0_22gpu_kernel_impl_nocastIZZZNS0_66_GLOBAL__N__a0cfb035_28_ActivationHardswishKernel_cu_9e10b42f_292525hardswish_backward_kernelERNS_14TensorIteratorEENKUlvE_clEvENKUlvE2_clEvEUlN3c108BFloat16ES9_E_EEvRNS_18TensorIteratorBaseERKT_EUliE_EEviT1_,@function
        .size           _ZN2at6native18elementwise_kernelILi128ELi4EZNS0_22gpu_kernel_impl_nocastIZZZNS0_66_GLOBAL__N__a0cfb035_28_ActivationHardswishKernel_cu_9e10b42f_292525hardswish_backward_kernelERNS_14TensorIteratorEENKUlvE_clEvENKUlvE2_clEvEUlN3c108BFloat16ES9_E_EEvRNS_18TensorIteratorBaseERKT_EUliE_EEviT1_,(.L_x_6606 - _ZN2at6native18elementwise_kernelILi128ELi4EZNS0_22gpu_kernel_impl_nocastIZZZNS0_66_GLOBAL__N__a0cfb035_28_ActivationHardswishKernel_cu_9e10b42f_292525hardswish_backward_kernelERNS_14TensorIteratorEENKUlvE_clEvENKUlvE2_clEvEUlN3c108BFloat16ES9_E_EEvRNS_18TensorIteratorBaseERKT_EUliE_EEviT1_)
        .other          _ZN2at6native18elementwise_kernelILi128ELi4EZNS0_22gpu_kernel_impl_nocastIZZZNS0_66_GLOBAL__N__a0cfb035_28_ActivationHardswishKernel_cu_9e10b42f_292525hardswish_backward_kernelERNS_14TensorIteratorEENKUlvE_clEvENKUlvE2_clEvEUlN3c108BFloat16ES9_E_EEvRNS_18TensorIteratorBaseERKT_EUliE_EEviT1_,@"STO_CUDA_ENTRY STV_DEFAULT"
_ZN2at6native18elementwise_kernelILi128ELi4EZNS0_22gpu_kernel_impl_nocastIZZZNS0_66_GLOBAL__N__a0cfb035_28_ActivationHardswishKernel_cu_9e10b42f_292525hardswish_backward_kernelERNS_14TensorIteratorEENKUlvE_clEvENKUlvE2_clEvEUlN3c108BFloat16ES9_E_EEvRNS_18TensorIteratorBaseERKT_EUliE_EEviT1_:
.text._ZN2at6native18elementwise_kernelILi128ELi4EZNS0_22gpu_kernel_impl_nocastIZZZNS0_66_GLOBAL__N__a0cfb035_28_ActivationHardswishKernel_cu_9e10b42f_292525hardswish_backward_kernelERNS_14TensorIteratorEENKUlvE_clEvENKUlvE2_clEvEUlN3c108BFloat16ES9_E_EEvRNS_18TensorIteratorBaseERKT_EUliE_EEviT1_:
[----:B------:R-:W-:Y:S01]  /*0000*/  LDC R1, c[0x0][0x28] ;  /* 0x00000a00ff017b82 */ /* 0x000fe20000000800 */
[----:B------:R-:W0:Y:S01]  /*0010*/  S2R R3, SR_CTAID.X ;  /* 0x0000000000037919 */ /* 0x000e220000002500 */
[----:B------:R-:W-:Y:S01]  /*0020*/  ULDC UR6, c[0x0][0x210] ;  /* 0x0000840000067ab9 */ /* 0x000fe20000000800 */
[----:B------:R-:W-:Y:S01]  /*0030*/  ULDC.64 UR4, c[0x0][0x208] ;  /* 0x0000820000047ab9 */ /* 0x000fe20000000a00 */
[----:B------:R-:W-:Y:S01]  /*0040*/  BSSY B0, `(.L_x_836) ;  /* 0x0000181000007945 */ /* 0x000fe20003800000 */
[----:B------:R-:W0:Y:S02]  /*0050*/  S2R R0, SR_TID.X ;  /* 0x0000000000007919 */ /* 0x000e240000002100 */
[----:B0-----:R-:W-:-:S04]  /*0060*/  LEA R3, R3, R0, 0x9 ;  /* 0x0000000003037211 */ /* 0x001fc800078e48ff */
[----:B------:R-:W-:-:S13]  /*0070*/  ISETP.GE.AND P0, PT, R3, UR6, PT ;  /* 0x0000000603007c0c */ /* 0x000fda000bf06270 */
[----:B------:R-:W-:Y:S05]  /*0080*/  @P0 BRA `(.L_x_837) ;  /* 0x0000001400f00947 */ /* 0x000fea0003800000 */
[----:B------:R-:W0:Y:S01]  /*0090*/  LDC R10, c[0x0][0x218] ;  /* 0x00008600ff0a7b82 */ /* 0x000e220000000800 */
[----:B------:R-:W-:Y:S01]  /*00a0*/  HFMA2.MMA R2, -RZ, RZ, 0, 0 ;  /* 0x00000000ff027435 */ /* 0x000fe200000001ff */
[----:B------:R-:W-:Y:S01]  /*00b0*/  MOV R0, RZ ;  /* 0x000000ff00007202 */ /* 0x000fe20000000f00 */
[----:B------:R-:W-:Y:S01]  /*00c0*/  HFMA2.MMA R5, -RZ, RZ, 0, 0 ;  /* 0x00000000ff057435 */ /* 0x000fe200000001ff */
[----:B0-----:R-:W-:-:S13]  /*00d0*/  ISETP.NE.AND P0, PT, R10, RZ, PT ;  /* 0x000000ff0a00720c */ /* 0x001fda0003f05270 */
[----:B------:R-:W-:Y:S05]  /*00e0*/  @!P0 BRA `(.L_x_838) ;  /* 0x0000001400708947 */ /* 0x000fea0003800000 */
[----:B------:R-:W-:Y:S01]  /*00f0*/  MOV R4, RZ ;  /* 0x000000ff00047202 */ /* 0x000fe20000000f00 */
[----:B------:R-:W-:Y:S01]  /*0100*/  ULDC.64 UR8, c[0x0][0x220] ;  /* 0x0000880000087ab9 */ /* 0x000fe20000000a00 */
[----:B------:R-:W-:Y:S01]  /*0110*/  MOV R5, R3 ;  /* 0x0000000300057202 */ /* 0x000fe20000000f00 */
[----:B------:R-:W-:Y:S01]  /*0120*/  ULDC UR7, c[0x0][0x21c] ;  /* 0x0000870000077ab9 */ /* 0x000fe20000000800 */
[----:B------:R-:W-:Y:S01]  /*0130*/  ISETP.NE.AND P0, PT, R10, 0x1, PT ;  /* 0x000000010a00780c */ /* 0x000fe20003f05270 */
[----:B------:R-:W-:-:S05]  /*0140*/  IMAD.HI.U32 R6, R3, UR8, R4 ;  /* 0x0000000803067c27 */ /* 0x000fca000f8e0004 */
[----:B------:R-:W-:Y:S01]  /*0150*/  SHF.R.U32.HI R7, RZ, UR9, R6 ;  /* 0x00000009ff077c19 */ /* 0x000fe20008011606 */
[----:B------:R-:W-:-:S03]  /*0160*/  ULDC.64 UR8, c[0x0][0x348] ;  /* 0x0000d20000087ab9 */ /* 0x000fc60000000a00 */
[----:B------:R-:W-:-:S05]  /*0170*/  IADD3 R2, -R7, RZ, RZ ;  /* 0x000000ff07027210 */ /* 0x000fca0007ffe1ff */
[----:B------:R-:W-:Y:S01]  /*0180*/  IMAD R2, R2, UR7, R3 ;  /* 0x0000000702027c24 */ /* 0x000fe2000f8e0203 */
[----:B------:R-:W-:-:S03]  /*0190*/  ULDC UR7, c[0x0][0x350] ;  /* 0x0000d40000077ab9 */ /* 0x000fc60000000800 */
[C---:B------:R-:W-:Y:S02]  /*01a0*/  IMAD R5, R2.reuse, UR8, RZ ;  /* 0x0000000802057c24 */ /* 0x040fe4000f8e02ff */
[C---:B------:R-:W-:Y:S02]  /*01b0*/  IMAD R0, R2.reuse, UR9, RZ ;  /* 0x0000000902007c24 */ /* 0x040fe4000f8e02ff */
[----:B------:R-:W-:Y:S01]  /*01c0*/  IMAD R2, R2, UR7, RZ ;  /* 0x0000000702027c24 */ /* 0x000fe2000f8e02ff */
[----:B------:R-:W-:Y:S06]  /*01d0*/  @!P0 BRA `(.L_x_838) ;  /* 0x0000001400348947 */ /* 0x000fec0003800000 */
[----:B------:R-:W-:Y:S01]  /*01e0*/  MOV R6, RZ ;  /* 0x000000ff00067202 */ /* 0x000fe20000000f00 */
[----:B------:R-:W-:Y:S01]  /*01f0*/  ULDC.64 UR8, c[0x0][0x228] ;  /* 0x00008a0000087ab9 */ /* 0x000fe20000000a00 */
[----:B------:R-:W-:Y:S01]  /*0200*/  ULDC UR7, c[0x0][0x230] ;  /* 0x00008c0000077ab9 */ /* 0x000fe20000000800 */
[----:B------:R-:W-:Y:S02]  /*0210*/  ISETP.NE.AND P0, PT, R10, 0x2, PT ;  /* 0x000000020a00780c */ /* 0x000fe40003f05270 */
[----:B------:R-:W-:-:S05]  /*0220*/  IMAD.HI.U32 R8, R7, UR9, R6 ;  /* 0x0000000907087c27 */ /* 0x000fca000f8e0006 */
[----:B------:R-:W-:Y:S01]  /*0230*/  SHF.R.U32.HI R9, RZ, UR7, R8 ;  /* 0x00000007ff097c19 */ /* 0x000fe20008011608 */
[----:B------:R-:W-:-:S03]  /*0240*/  ULDC UR7, c[0x0][0x354] ;  /* 0x0000d50000077ab9 */ /* 0x000fc60000000800 */
[----:B------:R-:W-:-:S05]  /*0250*/  IADD3 R6, -R9, RZ, RZ ;  /* 0x000000ff09067210 */ /* 0x000fca0007ffe1ff */
[----:B------:R-:W-:Y:S01]  /*0260*/  IMAD R7, R6, UR8, R7 ;  /* 0x0000000806077c24 */ /* 0x000fe2000f8e0207 */
[----:B------:R-:W-:-:S03]  /*0270*/  ULDC.64 UR8, c[0x0][0x358] ;  /* 0x0000d60000087ab9 */ /* 0x000fc60000000a00 */
[C---:B------:R-:W-:Y:S02]  /*0280*/  IMAD R5, R7.reuse, UR7, R5 ;  /* 0x0000000707057c24 */ /* 0x040fe4000f8e0205 */
[C---:B------:R-:W-:Y:S02]  /*0290*/  IMAD R0, R7.reuse, UR8, R0 ;  /* 0x0000000807007c24 */ /* 0x040fe4000f8e0200 */
[----:B------:R-:W-:Y:S01]  /*02a0*/  IMAD R2, R7, UR9, R2 ;  /* 0x0000000907027c24 */ /* 0x000fe2000f8e0202 */
[----:B------:R-:W-:Y:S06]  /*02b0*/  @!P0 BRA `(.L_x_838) ;  /* 0x0000001000fc8947 */ /* 0x000fec0003800000 */
[----:B------:R-:W-:Y:S01]  /*02c0*/  HFMA2.MMA R8, -RZ, RZ, 0, 0 ;  /* 0x00000000ff087435 */ /* 0x000fe200000001ff */
[----:B------:R-:W-:Y:S01]  /*02d0*/  ULDC.64 UR8, c[0x0][0x238] ;  /* 0x00008e0000087ab9 */ /* 0x000fe20000000a00 */
[----:B------:R-:W-:Y:S01]  /*02e0*/  ISETP.NE.AND P0, PT, R10, 0x3, PT ;  /* 0x000000030a00780c */ /* 0x000fe20003f05270 */
[----:B------:R-:W-:-:S07]  /*02f0*/  ULDC UR7, c[0x0][0x234] ;  /* 0x00008d0000077ab9 */ /* 0x000fce0000000800 */
[----:B------:R-:W-:-:S05]  /*0300*/  IMAD.HI.U32 R6, R9, UR8, R8 ;  /* 0x0000000809067c27 */ /* 0x000fca000f8e0008 */
[----:B------:R-:W-:Y:S01]  /*0310*/  SHF.R.U32.HI R7, RZ, UR9, R6 ;  /* 0x00000009ff077c19 */ /* 0x000fe20008011606 */
[----:B------:R-:W-:-:S03]  /*0320*/  ULDC.64 UR8, c[0x0][0x360] ;  /* 0x0000d80000087ab9 */ /* 0x000fc60000000a00 */
[----:B------:R-:W-:-:S05]  /*0330*/  IADD3 R8, -R7, RZ, RZ ;  /* 0x000000ff07087210 */ /* 0x000fca0007ffe1ff */
[----:B------:R-:W-:Y:S01]  /*0340*/  IMAD R9, R8, UR7, R9 ;  /* 0x0000000708097c24 */ /* 0x000fe2000f8e0209 */
[----:B------:R-:W-:-:S03]  /*0350*/  ULDC UR7, c[0x0][0x368] ;  /* 0x0000da0000077ab9 */ /* 0x000fc60000000800 */
[C---:B------:R-:W-:Y:S02]  /*0360*/  IMAD R5, R9.reuse, UR8, R5 ;  /* 0x0000000809057c24 */ /* 0x040fe4000f8e0205 */
[C---:B------:R-:W-:Y:S02]  /*0370*/  IMAD R0, R9.reuse, UR9, R0 ;  /* 0x0000000909007c24 */ /* 0x040fe4000f8e0200 */
[----:B------:R-:W-:Y:S01]  /*0380*/  IMAD R2, R9, UR7, R2 ;  /* 0x0000000709027c24 */ /* 0x000fe2000f8e0202 */
        /* <DEDUP_REMOVED lines=15> */
[----:B------:R-:W-:Y:S01]  /*0480*/  MOV R8, RZ ;  /* 0x000000ff00087202 */ /* 0x000fe20000000f00 */
[----:B------:R-:W-:Y:S01]  /*0490*/  ULDC.64 UR8, c[0x0][0x250] ;  /* 0x0000940000087ab9 */ /* 0x000fe20000000a00 */
[----:B------:R-:W-:Y:S01]  /*04a0*/  ISETP.NE.AND P0, PT, R10, 0x5, PT ;  /* 0x000000050a00780c */ /* 0x000fe20003f05270 */
[----:B------:R-:W-:Y:S02]  /*04b0*/  ULDC UR7, c[0x0][0x24c] ;  /* 0x0000930000077ab9 */ /* 0x000fe40000000800 */
        /* <DEDUP_REMOVED lines=10> */
[----:B------:R-:W-:Y:S01]  /*0560*/  HFMA2.MMA R6, -RZ, RZ, 0, 0 ;  /* 0x00000000ff067435 */ /* 0x000fe200000001ff */
[----:B------:R-:W-:Y:S01]  /*0570*/  ULDC.64 UR8, c[0x0][0x258] ;  /* 0x0000960000087ab9 */ /* 0x000fe20000000a00 */
[----:B------:R-:W-:Y:S01]  /*0580*/  ULDC UR7, c[0x0][0x260] ;  /* 0x0000980000077ab9 */ /* 0x000fe20000000800 */
[----:B------:R-:W-:-:S07]  /*0590*/  ISETP.NE.AND P0, PT, R10, 0x6, PT ;  /* 0x000000060a00780c */ /* 0x000fce0003f05270 */
        /* <DEDUP_REMOVED lines=248> */
[----:B------:R-:W-:Y:S01]  /*1520*/  ISETP.NE.AND P0, PT, R10, 0x18, PT ;  /* 0x000000180a00780c */ /* 0x000fe20003f05270 */
[----:B------:R-:W-:Y:S01]  /*1530*/  HFMA2.MMA R6, -RZ, RZ, 0, 0 ;  /* 0x00000000ff067435 */ /* 0x000fe200000001ff */
[----:B------:R-:W-:Y:S01]  /*1540*/  ULDC.64 UR8, c[0x0][0x330] ;  /* 0x0000cc0000087ab9 */ /* 0x000fe20000000a00 */
[----:B------:R-:W-:-:S08]  /*1550*/  ULDC UR7, c[0x0][0x338] ;  /* 0x0000ce0000077ab9 */ /* 0x000fd00000000800 */
[----:B------:R-:W-:Y:S02]  /*1560*/  IMAD.HI.U32 R10, R7, UR9, R6 ;  /* 0x00000009070a7c27 */ /* 0x000fe4000f8e0006 */
[----:B------:R-:W0:Y:S03]  /*1570*/  @P0 LDC.64 R12, c[0x0][0x340] ;  /* 0x0000d000ff0c0b82 */ /* 0x000e260000000a00 */
[----:B------:R-:W-:Y:S01]  /*1580*/  SHF.R.U32.HI R11, RZ, UR7, R10 ;  /* 0x00000007ff0b7c19 */ /* 0x000fe2000801160a */
[----:B------:R-:W-:Y:S01]  /*1590*/  ULDC UR7, c[0x0][0x45c] ;  /* 0x0001170000077ab9 */ /* 0x000fe20000000800 */
[----:B------:R-:W-:Y:S02]  /*15a0*/  @P0 MOV R10, RZ ;  /* 0x000000ff000a0202 */ /* 0x000fe40000000f00 */
[----:B------:R-:W-:Y:S01]  /*15b0*/  IADD3 R6, -R11, RZ, RZ ;  /* 0x000000ff0b067210 */ /* 0x000fe20007ffe1ff */
[----:B------:R-:W1:Y:S04]  /*15c0*/  @P0 LDC R15, c[0x0][0x33c] ;  /* 0x0000cf00ff0f0b82 */ /* 0x000e680000000800 */
[----:B------:R-:W-:Y:S01]  /*15d0*/  IMAD R7, R6, UR8, R7 ;  /* 0x0000000806077c24 */ /* 0x000fe2000f8e0207 */
[----:B------:R-:W-:-:S03]  /*15e0*/  ULDC.64 UR8, c[0x0][0x460] ;  /* 0x0001180000087ab9 */ /* 0x000fc60000000a00 */
[----:B------:R-:W2:Y:S01]  /*15f0*/  @P0 LDC.64 R8, c[0x0][0x468] ;  /* 0x00011a00ff080b82 */ /* 0x000ea20000000a00 */
[C---:B------:R-:W-:Y:S02]  /*1600*/  IMAD R5, R7.reuse, UR7, R5 ;  /* 0x0000000707057c24 */ /* 0x040fe4000f8e0205 */
[C---:B------:R-:W-:Y:S02]  /*1610*/  IMAD R0, R7.reuse, UR8, R0 ;  /* 0x0000000807007c24 */ /* 0x040fe4000f8e0200 */
[----:B------:R-:W-:-:S03]  /*1620*/  IMAD R2, R7, UR9, R2 ;  /* 0x0000000907027c24 */ /* 0x000fc6000f8e0202 */
[----:B------:R-:W3:Y:S01]  /*1630*/  @P0 LDC R14, c[0x0][0x470] ;  /* 0x00011c00ff0e0b82 */ /* 0x000ee20000000800 */
[----:B0-----:R-:W-:-:S05]  /*1640*/  @P0 IMAD.HI.U32 R4, R11, R12, R10 ;  /* 0x0000000c0b040227 */ /* 0x001fca00078e000a */
[----:B------:R-:W-:-:S04]  /*1650*/  @P0 SHF.R.U32.HI R4, RZ, R13, R4 ;  /* 0x0000000dff040219 */ /* 0x000fc80000011604 */
[----:B------:R-:W-:-:S05]  /*1660*/  @P0 IADD3 R10, -R4, RZ, RZ ;  /* 0x000000ff040a0210 */ /* 0x000fca0007ffe1ff */
[----:B-1----:R-:W-:-:S04]  /*1670*/  @P0 IMAD R11, R10, R15, R11 ;  /* 0x0000000f0a0b0224 */ /* 0x002fc800078e020b */
[C---:B--2---:R-:W-:Y:S02]  /*1680*/  @P0 IMAD R5, R11.reuse, R8, R5 ;  /* 0x000000080b050224 */ /* 0x044fe400078e0205 */
[C---:B------:R-:W-:Y:S02]  /*1690*/  @P0 IMAD R0, R11.reuse, R9, R0 ;  /* 0x000000090b000224 */ /* 0x040fe400078e0200 */
[----:B---3--:R-:W-:-:S07]  /*16a0*/  @P0 IMAD R2, R11, R14, R2 ;  /* 0x0000000e0b020224 */ /* 0x008fce00078e0202 */
.L_x_838:
[----:B------:R-:W-:Y:S01]  /*16b0*/  ULDC.64 UR8, c[0x0][0x488] ;  /* 0x0001220000087ab9 */ /* 0x000fe20000000a00 */
[----:B------:R-:W-:Y:S01]  /*16c0*/  ULDC.64 UR10, c[0x0][0x480] ;  /* 0x00012000000a7ab9 */ /* 0x000fe20000000a00 */
[----:B------:R-:W-:-:S04]  /*16d0*/  IADD3 R6, P0, R2, UR8, RZ ;  /* 0x0000000802067c10 */ /* 0x000fc8000ff1e0ff */
[----:B------:R-:W-:Y:S01]  /*16e0*/  IADD3.X R7, RZ, UR9, RZ, P0, !PT ;  /* 0x00000009ff077c10 */ /* 0x000fe200087fe4ff */
[----:B------:R-:W-:-:S04]  /*16f0*/  ULDC.64 UR8, c[0x0][0x478] ;  /* 0x00011e0000087ab9 */ /* 0x000fc80000000a00 */
[----:B------:R-:W2:Y:S01]  /*1700*/  LDG.E.U16 R6, desc[UR4][R6.64] ;  /* 0x0000000406067981 */ /* 0x000ea2000c1e1500 */
[----:B------:R-:W-:Y:S01]  /*1710*/  IADD3 R4, P2, R0, UR10, RZ ;  /* 0x0000000a00047c10 */ /* 0x000fe2000ff5e0ff */
[----:B------:R-:W-:Y:S01]  /*1720*/  BSSY B1, `(.L_x_839) ;  /* 0x0000010000017945 */ /* 0x000fe20003800000 */
[----:B------:R-:W-:Y:S02]  /*1730*/  IADD3 R8, P1, R5, UR8, RZ ;  /* 0x0000000805087c10 */ /* 0x000fe4000ff3e0ff */
[----:B------:R-:W-:Y:S02]  /*1740*/  IADD3.X R5, RZ, UR11, RZ, P2, !PT ;  /* 0x0000000bff057c10 */ /* 0x000fe400097fe4ff */
[----:B------:R-:W-:Y:S02]  /*1750*/  IADD3.X R9, RZ, UR9, RZ, P1, !PT ;  /* 0x00000009ff097c10 */ /* 0x000fe40008ffe4ff */
[----:B--2---:R-:W-:-:S04]  /*1760*/  SHF.L.U32 R11, R6, 0x10, RZ ;  /* 0x00000010060b7819 */ /* 0x004fc800000006ff */
[----:B------:R-:W-:-:S13]  /*1770*/  FSETP.GTU.FTZ.AND P0, PT, R11, -3, PT ;  /* 0xc04000000b00780b */ /* 0x000fda0003f1c000 */
[----:B------:R-:W-:Y:S01]  /*1780*/  @!P0 PRMT R2, RZ, 0x7610, R2 ;  /* 0x00007610ff028816 */ /* 0x000fe20000000002 */
[----:B------:R-:W-:Y:S06]  /*1790*/  @!P0 BRA `(.L_x_840) ;  /* 0x0000000000208947 */ /* 0x000fec0003800000 */
[----:B------:R-:W2:Y:S01]  /*17a0*/  LDG.E.U16 R4, desc[UR4][R4.64] ;  /* 0x0000000404047981 */ /* 0x000ea2000c1e1500 */
[----:B------:R-:W-:-:S13]  /*17b0*/  FSETP.GEU.FTZ.AND P0, PT, R11, 3, PT ;  /* 0x404000000b00780b */ /* 0x000fda0003f1e000 */
[----:B------:R-:W-:-:S05]  /*17c0*/  @!P0 MOV R0, 0x3eaaaaab ;  /* 0x3eaaaaab00008802 */ /* 0x000fca0000000f00 */
[----:B------:R-:W-:Y:S01]  /*17d0*/  @!P0 FFMA.FTZ R0, R11, R0, 0.5 ;  /* 0x3f0000000b008423 */ /* 0x000fe20000010000 */
[----:B--2---:R-:W-:-:S04]  /*17e0*/  SHF.L.U32 R7, R4, 0x10, RZ ;  /* 0x0000001004077819 */ /* 0x004fc800000006ff */
[----:B------:R-:W-:Y:S01]  /*17f0*/  @P0 F2FP.BF16.F32.PACK_AB R2, RZ, R7 ;  /* 0x00000007ff02023e */ /* 0x000fe200000010ff */
[----:B------:R-:W-:-:S05]  /*1800*/  @!P0 FMUL.FTZ R0, R7, R0 ;  /* 0x0000000007008220 */ /* 0x000fca0000410000 */
[----:B------:R-:W-:-:S07]  /*1810*/  @!P0 F2FP.BF16.F32.PACK_AB R2, RZ, R0 ;  /* 0x00000000ff02823e */ /* 0x000fce00000010ff */
.L_x_840:
[----:B------:R-:W-:Y:S05]  /*1820*/  BSYNC B1 ;  /* 0x0000000000017941 */ /* 0x000fea0003800000 */
.L_x_839:
[----:B------:R0:W-:Y:S01]  /*1830*/  STG.E.U16 desc[UR4][R8.64], R2 ;  /* 0x0000000208007986 */ /* 0x0001e2000c101504 */
[----:B------:R-:W-:-:S07]  /*1840*/  IADD3 R3, R3, 0x80, RZ ;  /* 0x0000008003037810 */ /* 0x000fce0007ffe0ff */
.L_x_837:
[----:B------:R-:W-:Y:S05]  /*1850*/  BSYNC B0 ;  /* 0x0000000000007941 */ /* 0x000fea0003800000 */
.L_x_836:
[----:B------:R-:W-:Y:S01]  /*1860*/  ISETP.GE.AND P0, PT, R3, UR6, PT ;  /* 0x0000000603007c0c */ /* 0x000fe2000bf06270 */
[----:B------:R-:W-:-:S12]  /*1870*/  BSSY B0, `(.L_x_841) ;  /* 0x00002fa000007945 */ /* 0x000fd80003800000 */
[----:B------:R-:W-:Y:S05]  /*1880*/  @P0 BRA `(.L_x_842) ;  /* 0x0000002c00e00947 */ /* 0x000fea0003800000 */
[----:B------:R-:W1:Y:S01]  /*1890*/  LDC R4, c[0x0][0x218] ;  /* 0x00008600ff047b82 */ /* 0x000e620000000800 */
[----:B0-----:R-:W-:Y:S01]  /*18a0*/  HFMA2.MMA R2, -RZ, RZ, 0, 0 ;  /* 0x00000000ff027435 */ /* 0x001fe200000001ff */
[----:B------:R-:W-:Y:S01]  /*18b0*/  MOV R0, RZ ;  /* 0x000000ff00007202 */ /* 0x000fe20000000f00 */
[----:B------:R-:W-:Y:S01]  /*18c0*/  HFMA2.MMA R5, -RZ, RZ, 0, 0 ;  /* 0x00000000ff057435 */ /* 0x000fe200000001ff */
[----:B-1----:R-:W-:-:S13]  /*18d0*/  ISETP.NE.AND P0, PT, R4, RZ, PT ;  /* 0x000000ff0400720c */ /* 0x002fda0003f05270 */
[----:B------:R-:W-:Y:S05]  /*18e0*/  @!P0 BRA `(.L_x_843) ;  /* 0x00000014006c8947 */ /* 0x000fea0003800000 */
        /* <DEDUP_REMOVED lines=347> */
.L_x_843:
        /* <DEDUP_REMOVED lines=23> */
.L_x_845:
[----:B------:R-:W-:Y:S05]  /*3010*/  BSYNC B1 ;  /* 0x0000000000017941 */ /* 0x000fea0003800000 */
.L_x_844:
[----:B------:R1:W-:Y:S01]  /*3020*/  STG.E.U16 desc[UR4][R8.64], R2 ;  /* 0x0000000208007986 */ /* 0x0003e2000c101504 */
[----:B------:R-:W-:-:S04]  /*3030*/  IADD3 R3, R3, 0x80, RZ ;  /* 0x0000008003037810 */ /* 0x000fc80007ffe0ff */
[----:B------:R-:W-:-:S13]  /*3040*/  ISETP.GE.AND P0, PT, R3, UR6, PT ;  /* 0x0000000603007c0c */ /* 0x000fda000bf06270 */
[----:B-1----:R-:W-:Y:S05]  /*3050*/  @P0 BRA `(.L_x_842) ;  /* 0x0000001400ec0947 */ /* 0x002fea0003800000 */
        /* <DEDUP_REMOVED lines=353> */
.L_x_846:
        /* <DEDUP_REMOVED lines=23> */
.L_x_848:
[----:B------:R-:W-:Y:S05]  /*47e0*/  BSYNC B1 ;  /* 0x0000000000017941 */ /* 0x000fea0003800000 */
.L_x_847:
[----:B------:R1:W-:Y:S01]  /*47f0*/  STG.E.U16 desc[UR4][R8.64], R2 ;  /* 0x0000000208007986 */ /* 0x0003e2000c101504 */
[----:B------:R-:W-:-:S07]  /*4800*/  IADD3 R3, R3, 0x80, RZ ;  /* 0x0000008003037810 */ /* 0x000fce0007ffe0ff */
.L_x_842:
[----:B------:R-:W-:Y:S05]  /*4810*/  BSYNC B0 ;  /* 0x0000000000007941 */ /* 0x000fea0003800000 */
.L_x_841:
[----:B------:R-:W-:-:S13]  /*4820*/  ISETP.GE.AND P0, PT, R3, UR6, PT ;  /* 0x0000000603007c0c */ /* 0x000fda000bf06270 */
[----:B------:R-:W-:Y:S05]  /*4830*/  @P0 EXIT ;  /* 0x000000000000094d */ /* 0x000fea0003800000 */
[----:B------:R-:W2:Y:S01]  /*4840*/  LDC R4, c[0x0][0x218] ;  /* 0x00008600ff047b82 */ /* 0x000ea20000000800 */
[----:B01----:R-:W-:Y:S01]  /*4850*/  HFMA2.MMA R2, -RZ, RZ, 0, 0 ;  /* 0x00000000ff027435 */ /* 0x003fe200000001ff */
[----:B------:R-:W-:Y:S01]  /*4860*/  MOV R0, RZ ;  /* 0x000000ff00007202 */ /* 0x000fe20000000f00 */
[----:B------:R-:W-:Y:S01]  /*4870*/  HFMA2.MMA R5, -RZ, RZ, 0, 0 ;  /* 0x00000000ff057435 */ /* 0x000fe200000001ff */
[----:B--2---:R-:W-:-:S13]  /*4880*/  ISETP.NE.AND P0, PT, R4, RZ, PT ;  /* 0x000000ff0400720c */ /* 0x004fda0003f05270 */
[----:B------:R-:W-:Y:S05]  /*4890*/  @!P0 BRA `(.L_x_849) ;  /* 0x00000014006c8947 */ /* 0x000fea0003800000 */
[----:B------:R-:W-:Y:S01]  /*48a0*/  MOV R2, RZ ;  /* 0x000000ff00027202 */ /* 0x000fe20000000f00 */
[----:B------:R-:W-:Y:S01]  /*48b0*/  ULDC.64 UR6, c[0x0][0x220] ;  /* 0x0000880000067ab9 */ /* 0x000fe20000000a00 */
[----:B------:R-:W-:Y:S01]  /*48c0*/  ISETP.NE.AND P0, PT, R4, 0x1, PT ;  /* 0x000000010400780c */ /* 0x000fe20003f05270 */
[----:B------:R-:W-:Y:S02]  /*48d0*/  ULDC UR8, c[0x0][0x350] ;  /* 0x0000d40000087ab9 */ /* 0x000fe40000000800 */
[----:B------:R-:W-:Y:S01]  /*48e0*/  IMAD.HI.U32 R6, R3, UR6, R2 ;  /* 0x0000000603067c27 */ /* 0x000fe2000f8e0002 */
[----:B------:R-:W-:-:S04]  /*48f0*/  ULDC UR6, c[0x0][0x21c] ;  /* 0x0000870000067ab9 */ /* 0x000fc80000000800 */
[----:B------:R-:W-:-:S04]  /*4900*/  SHF.R.U32.HI R7, RZ, UR7, R6 ;  /* 0x00000007ff077c19 */ /* 0x000fc80008011606 */
[----:B------:R-:W-:-:S05]  /*4910*/  IADD3 R2, -R7, RZ, RZ ;  /* 0x000000ff07027210 */ /* 0x000fca0007ffe1ff */
[----:B------:R-:W-:Y:S01]  /*4920*/  IMAD R2, R2, UR6, R3 ;  /* 0x0000000602027c24 */ /* 0x000fe2000f8e0203 */
[----:B------:R-:W-:-:S03]  /*4930*/  ULDC.64 UR6, c[0x0][0x348] ;  /* 0x0000d20000067ab9 */ /* 0x000fc60000000a00 */
        /* <DEDUP_REMOVED lines=22> */
[----:B------:R-:W-:Y:S01]  /*4aa0*/  IMAD.HI.U32 R6, R9, UR6, R8 ;  /* 0x0000000609067c27 */ /* 0x000fe2000f8e0008 */
[----:B------:R-:W-:-:S04]  /*4ab0*/  ULDC UR6, c[0x0][0x234] ;  /* 0x00008d0000067ab9 */ /* 0x000fc80000000800 */
[----:B------:R-:W-:-:S04]  /*4ac0*/  SHF.R.U32.HI R7, RZ, UR7, R6 ;  /* 0x00000007ff077c19 */ /* 0x000fc80008011606 */
        /* <DEDUP_REMOVED lines=312> */
.L_x_849:
        /* <DEDUP_REMOVED lines=19> */
[----:B--2---:R-:W-:-:S05]  /*5f80*/  SHF.L.U32 R7, R2, 0x10, RZ ;  /* 0x0000001002077819 */ /* 0x004fca00000006ff */
[----:B------:R-:W-:Y:S01]  /*5f90*/  @!P0 FMUL.FTZ R0, R7, R0 ;  /* 0x0000000007008220 */ /* 0x000fe20000410000 */
[----:B------:R-:W-:-:S04]  /*5fa0*/  @P0 F2FP.BF16.F32.PACK_AB R7, RZ, R7 ;  /* 0x00000007ff07023e */ /* 0x000fc800000010ff */
[----:B------:R-:W-:-:S07]  /*5fb0*/  @!P0 F2FP.BF16.F32.PACK_AB R7, RZ, R0 ;  /* 0x00000000ff07823e */ /* 0x000fce00000010ff */
.L_x_851:
[----:B------:R-:W-:Y:S05]  /*5fc0*/  BSYNC B0 ;  /* 0x0000000000007941 */ /* 0x000fea0003800000 */
.L_x_850:
[----:B------:R-:W-:Y:S01]  /*5fd0*/  STG.E.U16 desc[UR4][R4.64], R7 ;  /* 0x0000000704007986 */ /* 0x000fe2000c101504 */
[----:B------:R-:W-:Y:S05]  /*5fe0*/  EXIT ;  /* 0x000000000000794d */ /* 0x000fea0003800000 */
.L_x_852:
        /* <DEDUP_REMOVED lines=9> */
.L_x_6606:


//--------------------- .text._ZN2at6native27unrolled_elementwise_kernelIZZZNS0_66_GLOBAL__N__a0cfb035_28_ActivationHardswishKernel_cu_9e10b42f_292525hardswish_backward_kernelERNS_14TensorIteratorEENKUlvE_clEvENKUlvE2_clEvEUlN3c108BFloat16ES8_E_St5arrayIPcLm3EELi4E23TrivialOffsetCalculatorILi2EjESD_ILi1EjENS0_6memory15LoadWithoutCastENSG_16StoreWithoutCastEEEviT_T0_T2_T3_T4_T5_ --------------------------
	.section	.text._ZN2at6native27unrolled_elementwise_kernelIZZZNS0_66_GLOBAL__N__a0cfb035_28_ActivationHardswishKernel_cu_9e10b42f_292525hardswish_backward_kernelERNS_14TensorIteratorEENKUlvE_clEvENKUlvE2_clEvEUlN3c108BFloat16ES8_E_St5arrayIPcLm3EELi4E23TrivialOffsetCalculatorILi2EjESD_ILi1EjENS0_6memory15LoadWithoutCastENSG_16StoreWithoutCastEEEviT_T0_T2_T3_T4_T5_,"ax",@progbits
	.align	128
        .global         _ZN2at6native27unrolled_elementwise_kernelIZZZNS0_66_GLOBAL__N__a0cfb035_28_ActivationHardswishKernel_cu_9e10b42f_292525hardswish_backward_kernelERNS_14TensorIteratorEENKUlvE_clEvENKUlvE2_clEvEUlN3c108BFloat16ES8_E_St5arrayIPcLm3EELi4E23TrivialOffsetCalculatorILi2EjESD_ILi1EjENS0_6memory15LoadWithoutCastENSG_16StoreWithoutCastEEEviT_T0_T2_T3_T4_T5_
        .type           _ZN2at6native27unrolled_elementwise_kernelIZZZNS0_66_GLOBAL__N__a0cfb035_28_ActivationHardswishKernel_cu_9e10b42f_292525hardswish_backward_kernelERNS_14TensorIteratorEENKUlvE_clEvENKUlvE2_clEvEUlN3c108BFloat16ES8_E_St5arrayIPcLm3EELi4E23TrivialOffsetCalculatorILi2EjESD_ILi1EjENS0_6memory15LoadWithoutCastENSG_16StoreWithoutCastEEEviT_T0_T2_T3_T4_T5_,@function
        .size           _ZN2at6native27unrolled_elementwise_kernelIZZZNS0_66_GLOBAL__N__a0cfb035_28_ActivationHardswishKernel_cu_9e10b42f_292525hardswish_backward_kernelERNS_14TensorIteratorEENKUlvE_clEvENKUlvE2_clEvEUlN3c108BFloat16ES8_E_St5arrayIPcLm3EELi4E23TrivialOffsetCalculatorILi2EjESD_ILi1EjENS0_6memory15LoadWithoutCastENSG_16StoreWithoutCastEEEviT_T0_T2_T3_T4_T5_,(.L_x_6607 - _ZN2at6native27unrolled_elementwise_kernelIZZZNS0_66_GLOBAL__N__a0cfb035_28_ActivationHardswishKernel_cu_9e10b42f_292525hardswish_backward_kernelERNS_14TensorIteratorEENKUlvE_clEvENKUlvE2_clEvEUlN3c108BFloat16ES8_E_St5arrayIPcLm3EELi4E23TrivialOffsetCalculatorILi2EjESD_ILi1EjENS0_6memory15LoadWithoutCastENSG_16StoreWithoutCastEEEviT_T0_T2_T3_T4_T5_)
        .other          _ZN2at6native27unrolled_elementwise_kernelIZZZNS0_66_GLOBAL__N__a0cfb035_28_ActivationHardswishKernel_cu_9e10b42f_292525hardswish_backward_kernelERNS_14TensorIteratorEENKUlvE_clEvENKUlvE2_clEvEUlN3c108BFloat16ES8_E_St5arrayIPcLm3EELi4E23TrivialOffsetCalculatorILi2EjESD_ILi1EjENS0_6memory15LoadWithoutCastENSG_16StoreWithoutCastEEEviT_T0_T2_T3_T4_T5_,@"STO_CUDA_ENTRY STV_DEFAULT"
_ZN2at6native27unrolled_elementwise_kernelIZZZNS0_66_GLOBAL__N__a0cfb035_28_ActivationHardswishKernel_cu_9e10b42f_292525hardswish_backward_kernelERNS_14TensorIteratorEENKUlvE_clEvENKUlvE2_clEvEUlN3c108BFloat16ES8_E_St5arrayIPcLm3EELi4E23TrivialOffsetCalculatorILi2EjESD_ILi1EjENS0_6memory15LoadWithoutCastENSG_16StoreWithoutCastEEEviT_T0_T2_T3_T4_T5_:
.text._ZN2at6native27unrolled_elementwise_kernelIZZZNS0_66_GLOBAL__N__a0cfb035_28_ActivationHardswishKernel_cu_9e10b42f_292525hardswish_backward_kernelERNS_14TensorIteratorEENKUlvE_clEvENKUlvE2_clEvEUlN3c108BFloat16ES8_E_St5arrayIPcLm3EELi4E23TrivialOffsetCalculatorILi2EjESD_ILi1EjENS0_6memory15LoadWithoutCastENSG_16StoreWithoutCastEEEviT_T0_T2_T3_T4_T5_:
[----:B------:R-:W-:Y:S01]  /*0000*/  LDC R1, c[0x0][0x28] ;  /* 0x00000a00ff017b82 */ /* 0x000fe20000000800 */
[----:B------:R-:W0:Y:S07]  /*0010*/  S2R R12, SR_CTAID.X ;  /* 0x00000000000c7919 */ /* 0x000e2e0000002500 */
[----:B------:R-:W0:Y:S01]  /*0020*/  LDC R13, c[0x0][0x210] ;  /* 0x00008400ff0d7b82 */ /* 0x000e220000000800 */
[----:B------:R-:W-:Y:S01]  /*0030*/  PRMT R0, RZ, 0x7610, R0 ;  /* 0x00007610ff007816 */ /* 0x000fe20000000000 */
[----:B------:R-:W-:Y:S01]  /*0040*/  ULDC.64 UR4, c[0x0][0x208] ;  /* 0x0000820000047ab9 */ /* 0x000fe20000000a00 */
[----:B------:R-:W1:Y:S01]  /*0050*/  S2R R15, SR_TID.X ;  /* 0x00000000000f7919 */ /* 0x000e620000002100 */
[----:B0-----:R-:W-:-:S02]  /*0060*/  IMAD R13, R12, -0x200, R13 ;  /* 0xfffffe000c0d7824 */ /* 0x001fc400078e020d */
[----:B-1----:R-:W-:-:S03]  /*0070*/  IMAD.MOV.U32 R17, RZ, RZ, R15 ;  /* 0x000000ffff117224 */ /* 0x002fc600078e000f */
[----:B------:R-:W-:-:S13]  /*0080*/  ISETP.GE.AND P0, PT, R15, R13, PT ;  /* 0x0000000d0f00720c */ /* 0x000fda0003f06270 */
[----:B------:R-:W-:Y:S01]  /*0090*/  @!P0 IMAD R14, R12, 0x200, R17 ;  /* 0x000002000c0e8824 */ /* 0x000fe200078e0211 */
[----:B------:R-:W0:Y:S01]  /*00a0*/  @!P0 LDC.64 R24, c[0x0][0x240] ;  /* 0x00009000ff188b82 */ /* 0x000e220000000a00 */
[----:B------:R-:W-:-:S05]  /*00b0*/  @!P0 VIADD R17, R17, 0x80 ;  /* 0x0000008011118836 */ /* 0x000fca0000000000 */
[----:B------:R-:W-:-:S13]  /*00c0*/  ISETP.GE.AND P1, PT, R17, R13, PT ;  /* 0x0000000d1100720c */ /* 0x000fda0003f26270 */
[----:B------:R-:W1:Y:S01]  /*00d0*/  @!P1 LDC.64 R22, c[0x0][0x238] ;  /* 0x00008e00ff169b82 */ /* 0x000e620000000a00 */
[----:B------:R-:W-:Y:S01]  /*00e0*/  @!P1 LEA R19, R12, R17, 0x9 ;  /* 0x000000110c139211 */ /* 0x000fe200078e48ff */
[----:B------:R-:W-:-:S05]  /*00f0*/  @!P1 VIADD R17, R17, 0x80 ;  /* 0x0000008011119836 */ /* 0x000fca0000000000 */
[----:B------:R-:W-:Y:S01]  /*0100*/  ISETP.GE.AND P3, PT, R17, R13, PT ;  /* 0x0000000d1100720c */ /* 0x000fe20003f66270 */
[----:B0-----:R-:W-:Y:S01]  /*0110*/  @!P0 IMAD.WIDE.U32 R24, R14, 0x2, R24 ;  /* 0x000000020e188825 */ /* 0x001fe200078e0018 */
[----:B------:R-:W0:Y:S11]  /*0120*/  @!P1 LDC.64 R2, c[0x0][0x240] ;  /* 0x00009000ff029b82 */ /* 0x000e360000000a00 */
[----:B------:R-:W2:Y:S01]  /*0130*/  @!P3 LDC.64 R4, c[0x0][0x238] ;  /* 0x00008e00ff04bb82 */ /* 0x000ea20000000a00 */
[----:B------:R-:W-:-:S02]  /*0140*/  @!P3 IMAD R21, R12, 0x200, R17 ;  /* 0x000002000c15b824 */ /* 0x000fc400078e0211 */
[----:B------:R-:W-:Y:S02]  /*0150*/  @!P3 VIADD R17, R17, 0x80 ;  /* 0x000000801111b836 */ /* 0x000fe40000000000 */
[----:B-1----:R-:W-:-:S03]  /*0160*/  @!P1 IMAD.WIDE.U32 R22, R19, 0x2, R22 ;  /* 0x0000000213169825 */ /* 0x002fc600078e0016 */
[----:B------:R-:W1:Y:S01]  /*0170*/  @!P3 LDC.64 R6, c[0x0][0x240] ;  /* 0x00009000ff06bb82 */ /* 0x000e620000000a00 */
[----:B------:R-:W-:Y:S01]  /*0180*/  ISETP.GE.AND P2, PT, R17, R13, PT ;  /* 0x0000000d1100720c */ /* 0x000fe20003f46270 */
[----:B------:R3:W5:Y:S06]  /*0190*/  @!P1 LDG.E.U16 R0, desc[UR4][R22.64] ;  /* 0x0000000416009981 */ /* 0x00076c000c1e1500 */
[----:B---3--:R-:W3:Y:S01]  /*01a0*/  @!P0 LDC.64 R22, c[0x0][0x238] ;  /* 0x00008e00ff168b82 */ /* 0x008ee20000000a00 */
[----:B------:R-:W-:Y:S01]  /*01b0*/  PRMT R16, RZ, 0x7610, R16 ;  /* 0x00007610ff107816 */ /* 0x000fe20000000010 */
[----:B0-----:R-:W-:-:S04]  /*01c0*/  @!P1 IMAD.WIDE.U32 R2, R19, 0x2, R2 ;  /* 0x0000000213029825 */ /* 0x001fc800078e0002 */
[----:B------:R-:W-:Y:S01]  /*01d0*/  @!P2 LEA R17, R12, R17, 0x9 ;  /* 0x000000110c11a211 */ /* 0x000fe200078e48ff */
[C---:B--2---:R-:W-:Y:S01]  /*01e0*/  @!P3 IMAD.WIDE.U32 R4, R21.reuse, 0x2, R4 ;  /* 0x000000021504b825 */ /* 0x044fe200078e0004 */
[----:B------:R0:W5:Y:S01]  /*01f0*/  @!P1 LDG.E.U16 R16, desc[UR4][R2.64] ;  /* 0x0000000402109981 */ /* 0x000162000c1e1500 */
[----:B------:R-:W2:Y:S02]  /*0200*/  @!P2 LDC.64 R8, c[0x0][0x238] ;  /* 0x00008e00ff08ab82 */ /* 0x000ea40000000a00 */
[----:B-1----:R-:W-:Y:S01]  /*0210*/  @!P3 IMAD.WIDE.U32 R6, R21, 0x2, R6 ;  /* 0x000000021506b825 */ /* 0x002fe200078e0006 */
[----:B------:R-:W-:-:S05]  /*0220*/  PRMT R21, RZ, 0x7610, R21 ;  /* 0x00007610ff157816 */ /* 0x000fca0000000015 */
[----:B------:R-:W1:Y:S01]  /*0230*/  @!P2 LDC.64 R10, c[0x0][0x240] ;  /* 0x00009000ff0aab82 */ /* 0x000e620000000a00 */
[----:B------:R-:W5:Y:S01]  /*0240*/  @!P0 LDG.E.U16 R21, desc[UR4][R24.64] ;  /* 0x0000000418158981 */ /* 0x000f62000c1e1500 */
[----:B---3--:R-:W-:Y:S01]  /*0250*/  @!P0 IMAD.WIDE.U32 R22, R14, 0x2, R22 ;  /* 0x000000020e168825 */ /* 0x008fe200078e0016 */
[----:B------:R-:W-:-:S05]  /*0260*/  PRMT R14, RZ, 0x7610, R14 ;  /* 0x00007610ff0e7816 */ /* 0x000fca000000000e */
[----:B0-----:R-:W0:Y:S01]  /*0270*/  @!P0 LDC.64 R2, c[0x0][0x230] ;  /* 0x00008c00ff028b82 */ /* 0x001e220000000a00 */
[----:B------:R-:W5:Y:S01]  /*0280*/  @!P0 LDG.E.U16 R14, desc[UR4][R22.64] ;  /* 0x00000004160e8981 */ /* 0x000f62000c1e1500 */
[----:B--2---:R-:W-:Y:S01]  /*0290*/  @!P2 IMAD.WIDE.U32 R8, R17, 0x2, R8 ;  /* 0x000000021108a825 */ /* 0x004fe200078e0008 */
[----:B------:R-:W-:-:S03]  /*02a0*/  PRMT R20, RZ, 0x7610, R20 ;  /* 0x00007610ff147816 */ /* 0x000fc60000000014 */
[----:B-1----:R-:W-:Y:S01]  /*02b0*/  @!P2 IMAD.WIDE.U32 R10, R17, 0x2, R10 ;  /* 0x00000002110aa825 */ /* 0x002fe200078e000a */
[----:B------:R-:W-:Y:S02]  /*02c0*/  PRMT R17, RZ, 0x7610, R17 ;  /* 0x00007610ff117816 */ /* 0x000fe40000000011 */
[----:B------:R-:W-:Y:S02]  /*02d0*/  PRMT R18, RZ, 0x7610, R18 ;  /* 0x00007610ff127816 */ /* 0x000fe40000000012 */
[----:B------:R-:W-:Y:S01]  /*02e0*/  PRMT R19, RZ, 0x7610, R19 ;  /* 0x00007610ff137816 */ /* 0x000fe20000000013 */
[----:B------:R-:W5:Y:S04]  /*02f0*/  @!P2 LDG.E.U16 R20, desc[UR4][R10.64] ;  /* 0x000000040a14a981 */ /* 0x000f68000c1e1500 */
[----:B------:R1:W5:Y:S04]  /*0300*/  @!P3 LDG.E.U16 R17, desc[UR4][R4.64] ;  /* 0x000000040411b981 */ /* 0x000368000c1e1500 */
[----:B------:R2:W5:Y:S04]  /*0310*/  @!P3 LDG.E.U16 R18, desc[UR4][R6.64] ;  /* 0x000000040612b981 */ /* 0x000568000c1e1500 */
[----:B------:R3:W5:Y:S01]  /*0320*/  @!P2 LDG.E.U16 R19, desc[UR4][R8.64] ;  /* 0x000000040813a981 */ /* 0x000762000c1e1500 */
[----:B-1----:R-:W-:-:S04]  /*0330*/  IMAD.MOV.U32 R4, RZ, RZ, R15 ;  /* 0x000000ffff047224 */ /* 0x002fc800078e000f */
[C---:B------:R-:W-:Y:S02]  /*0340*/  VIADD R10, R4.reuse, 0x80 ;  /* 0x00000080040a7836 */ /* 0x040fe40000000000 */
[C---:B--2---:R-:W-:Y:S01]  /*0350*/  VIADD R6, R4.reuse, 0x100 ;  /* 0x0000010004067836 */ /* 0x044fe20000000000 */
[----:B---3--:R-:W-:Y:S01]  /*0360*/  IADD3 R8, R4, 0x180, RZ ;  /* 0x0000018004087810 */ /* 0x008fe20007ffe0ff */
[----:B------:R-:W-:Y:S01]  /*0370*/  @!P0 IMAD.MOV.U32 R4, RZ, RZ, R10 ;  /* 0x000000ffff048224 */ /* 0x000fe200078e000a */
[----:B------:R-:W-:Y:S01]  /*0380*/  BSSY B0, `(.L_x_853) ;  /* 0x0000013000007945 */ /* 0x000fe20003800000 */
[----:B------:R-:W-:Y:S01]  /*0390*/  @!P0 IMAD R5, R12, 0x200, R15 ;  /* 0x000002000c058824 */ /* 0x000fe200078e020f */
[-C--:B------:R-:W-:Y:S02]  /*03a0*/  ISETP.GE.AND P4, PT, R10, R13.reuse, PT ;  /* 0x0000000d0a00720c */ /* 0x080fe40003f86270 */
[-C--:B------:R-:W-:Y:S01]  /*03b0*/  ISETP.GE.AND P1, PT, R6, R13.reuse, PT ;  /* 0x0000000d0600720c */ /* 0x080fe20003f26270 */
[----:B0-----:R-:W-:Y:S01]  /*03c0*/  @!P0 IMAD.WIDE.U32 R2, R5, 0x2, R2 ;  /* 0x0000000205028825 */ /* 0x001fe200078e0002 */
[----:B------:R-:W-:-:S02]  /*03d0*/  ISETP.GE.AND P2, PT, R8, R13, PT ;  /* 0x0000000d0800720c */ /* 0x000fc40003f46270 */
[----:B------:R-:W-:Y:S01]  /*03e0*/  ISETP.GE.AND P3, PT, R4, R13, PT ;  /* 0x0000000d0400720c */ /* 0x000fe20003f66270 */
[----:B------:R-:W-:-:S12]  /*03f0*/  @P0 BRA `(.L_x_854) ;  /* 0x00000000002c0947 */ /* 0x000fd80003800000 */
[----:B-----5:R-:W-:-:S05]  /*0400*/  IMAD.U32 R6, R21, 0x10000, RZ ;  /* 0x0001000015067824 */ /* 0x020fca00078e00ff */
[----:B------:R-:W-:-:S13]  /*0410*/  FSETP.GTU.FTZ.AND P5, PT, R6, -3, PT ;  /* 0xc04000000600780b */ /* 0x000fda0003fbc000 */
[----:B------:R-:W-:Y:S01]  /*0420*/  @!P5 PRMT R5, RZ, 0x7610, R5 ;  /* 0x00007610ff05d816 */ /* 0x000fe20000000005 */
[----:B------:R-:W-:Y:S06]  /*0430*/  @!P5 BRA `(.L_x_854) ;  /* 0x00000000001cd947 */ /* 0x000fec0003800000 */
[----:B------:R-:W-:Y:S01]  /*0440*/  FSETP.GEU.FTZ.AND P5, PT, R6, 3, PT ;  /* 0x404000000600780b */ /* 0x000fe20003fbe000 */
[----:B------:R-:W-:-:S12]  /*0450*/  IMAD.U32 R14, R14, 0x10000, RZ ;  /* 0x000100000e0e7824 */ /* 0x000fd800078e00ff */
[----:B------:R-:W-:-:S05]  /*0460*/  @!P5 MOV R5, 0x3eaaaaab ;  /* 0x3eaaaaab0005d802 */ /* 0x000fca0000000f00 */
[----:B------:R-:W-:-:S04]  /*0470*/  @!P5 FFMA.FTZ R5, R6, R5, 0.5 ;  /* 0x3f0000000605d423 */ /* 0x000fc80000010005 */
[----:B------:R-:W-:Y:S01]  /*0480*/  @!P5 FMUL.FTZ R6, R14, R5 ;  /* 0x000000050e06d220 */ /* 0x000fe20000410000 */
[----:B------:R-:W-:-:S04]  /*0490*/  @P5 F2FP.BF16.F32.PACK_AB R5, RZ, R14 ;  /* 0x0000000eff05523e */ /* 0x000fc800000010ff */
[----:B------:R-:W-:-:S07]  /*04a0*/  @!P5 F2FP.BF16.F32.PACK_AB R5, RZ, R6 ;  /* 0x00000006ff05d23e */ /* 0x000fce00000010ff */
.L_x_854:
[----:B------:R-:W-:Y:S05]  /*04b0*/  BSYNC B0 ;  /* 0x0000000000007941 */ /* 0x000fea0003800000 */
.L_x_853:
[----:B------:R-:W-:Y:S04]  /*04c0*/  BSSY B0, `(.L_x_855) ;  /* 0x000000d000007945 */ /* 0x000fe80003800000 */
[----:B------:R-:W-:Y:S05]  /*04d0*/  @P4 BRA `(.L_x_856) ;  /* 0x00000000002c4947 */ /* 0x000fea0003800000 */
[----:B-----5:R-:W-:-:S05]  /*04e0*/  IMAD.U32 R16, R16, 0x10000, RZ ;  /* 0x0001000010107824 */ /* 0x020fca00078e00ff */
[----:B------:R-:W-:-:S13]  /*04f0*/  FSETP.GTU.FTZ.AND P4, PT, R16, -3, PT ;  /* 0xc04000001000780b */ /* 0x000fda0003f9c000 */
[----:B------:R-:W-:Y:S01]  /*0500*/  @!P4 PRMT R6, RZ, 0x7610, R6 ;  /* 0x00007610ff06c816 */ /* 0x000fe20000000006 */
[----:B------:R-:W-:Y:S06]  /*0510*/  @!P4 BRA `(.L_x_856) ;  /* 0x00000000001cc947 */ /* 0x000fec0003800000 */
[----:B------:R-:W-:Y:S02]  /*0520*/  FSETP.GEU.FTZ.AND P4, PT, R16, 3, PT ;  /* 0x404000001000780b */ /* 0x000fe40003f9e000 */
[----:B------:R-:W-:-:S11]  /*0530*/  SHF.L.U32 R7, R0, 0x10, RZ ;  /* 0x0000001000077819 */ /* 0x000fd600000006ff */
[----:B------:R-:W-:Y:S01]  /*0540*/  @!P4 IMAD.MOV.U32 R9, RZ, RZ, 0x3eaaaaab ;  /* 0x3eaaaaabff09c424 */ /* 0x000fe200078e00ff */
[----:B------:R-:W-:-:S03]  /*0550*/  @P4 F2FP.BF16.F32.PACK_AB R6, RZ, R7 ;  /* 0x00000007ff06423e */ /* 0x000fc600000010ff */
[----:B------:R-:W-:-:S04]  /*0560*/  @!P4 FFMA.FTZ R0, R16, R9, 0.5 ;  /* 0x3f0000001000c423 */ /* 0x000fc80000010009 */
[----:B------:R-:W-:-:S05]  /*0570*/  @!P4 FMUL.FTZ R0, R7, R0 ;  /* 0x000000000700c220 */ /* 0x000fca0000410000 */
[----:B------:R-:W-:-:S07]  /*0580*/  @!P4 F2FP.BF16.F32.PACK_AB R6, RZ, R0 ;  /* 0x00000000ff06c23e */ /* 0x000fce00000010ff */
.L_x_856:
[----:B------:R-:W-:Y:S05]  /*0590*/  BSYNC B0 ;  /* 0x0000000000007941 */ /* 0x000fea0003800000 */
.L_x_855:
        /* <DEDUP_REMOVED lines=8> */
[----:B------:R-:W-:-:S04]  /*0620*/  @!P1 IMAD.MOV.U32 R9, RZ, RZ, 0x3eaaaaab ;  /* 0x3eaaaaabff099424 */ /* 0x000fc800078e00ff */
[----:B------:R-:W-:-:S04]  /*0630*/  @!P1 FFMA.FTZ R0, R18, R9, 0.5 ;  /* 0x3f00000012009423 */ /* 0x000fc80000010009 */
[----:B------:R-:W-:Y:S01]  /*0640*/  @!P1 FMUL.FTZ R0, R7, R0 ;  /* 0x0000000007009220 */ /* 0x000fe20000410000 */
[----:B------:R-:W-:-:S04]  /*0650*/  @P1 F2FP.BF16.F32.PACK_AB R7, RZ, R7 ;  /* 0x00000007ff07123e */ /* 0x000fc800000010ff */
[----:B------:R-:W-:-:S07]  /*0660*/  @!P1 F2FP.BF16.F32.PACK_AB R7, RZ, R0 ;  /* 0x00000000ff07923e */ /* 0x000fce00000010ff */
.L_x_858:
[----:B------:R-:W-:Y:S05]  /*0670*/  BSYNC B0 ;  /* 0x0000000000007941 */ /* 0x000fea0003800000 */
.L_x_857:
[----:B------:R-:W-:Y:S04]  /*0680*/  BSSY B0, `(.L_x_859) ;  /* 0x000000d000007945 */ /* 0x000fe80003800000 */
[----:B------:R-:W-:Y:S05]  /*0690*/  @P2 BRA `(.L_x_860) ;  /* 0x00000000002c2947 */ /* 0x000fea0003800000 */
[----:B-----5:R-:W-:-:S04]  /*06a0*/  SHF.L.U32 R20, R20, 0x10, RZ ;  /* 0x0000001014147819 */ /* 0x020fc800000006ff */
        /* <DEDUP_REMOVED lines=9> */
[----:B------:R-:W-:-:S07]  /*0740*/  @!P1 F2FP.BF16.F32.PACK_AB R10, RZ, R0 ;  /* 0x00000000ff0a923e */ /* 0x000fce00000010ff */
.L_x_860:
[----:B------:R-:W-:Y:S05]  /*0750*/  BSYNC B0 ;  /* 0x0000000000007941 */ /* 0x000fea0003800000 */
.L_x_859:
[----:B------:R0:W-:Y:S01]  /*0760*/  @!P0 STG.E.U16 desc[UR4][R2.64], R5 ;  /* 0x0000000502008986 */ /* 0x0001e2000c101504 */
[----:B------:R-:W-:Y:S04]  /*0770*/  BSSY B0, `(.L_x_861) ;  /* 0x000000c000007945 */ /* 0x000fe80003800000 */
[----:B------:R-:W-:Y:S05]  /*0780*/  @P3 BRA `(.L_x_862) ;  /* 0x0000000000283947 */ /* 0x000fea0003800000 */
[----:B------:R-:W1:Y:S01]  /*0790*/  LDC.64 R8, c[0x0][0x230] ;  /* 0x00008c00ff087b82 */ /* 0x000e620000000a00 */
[----:B0-----:R-:W-:Y:S01]  /*07a0*/  LEA R3, R12, R4, 0x9 ;  /* 0x000000040c037211 */ /* 0x001fe200078e48ff */
[----:B------:R-:W-:-:S05]  /*07b0*/  VIADD R4, R4, 0x80 ;  /* 0x0000008004047836 */ /* 0x000fca0000000000 */
[----:B------:R-:W-:-:S13]  /*07c0*/  ISETP.GE.AND P0, PT, R4, R13, PT ;  /* 0x0000000d0400720c */ /* 0x000fda0003f06270 */
[----:B------:R-:W-:Y:S01]  /*07d0*/  @!P0 IMAD R5, R12, 0x200, R4 ;  /* 0x000002000c058824 */ /* 0x000fe200078e0204 */
[----:B------:R-:W-:Y:S01]  /*07e0*/  @!P0 IADD3 R4, R4, 0x80, RZ ;  /* 0x0000008004048810 */ /* 0x000fe20007ffe0ff */
[----:B-1----:R-:W-:-:S04]  /*07f0*/  IMAD.WIDE.U32 R2, R3, 0x2, R8 ;  /* 0x0000000203027825 */ /* 0x002fc800078e0008 */
[----:B------:R-:W-:Y:S01]  /*0800*/  @!P0 IMAD.WIDE.U32 R8, R5, 0x2, R8 ;  /* 0x0000000205088825 */ /* 0x000fe200078e0008 */
[----:B------:R1:W-:Y:S04]  /*0810*/  STG.E.U16 desc[UR4][R2.64], R6 ;  /* 0x0000000602007986 */ /* 0x0003e8000c101504 */
[----:B------:R1:W-:Y:S02]  /*0820*/  @!P0 STG.E.U16 desc[UR4][R8.64], R7 ;  /* 0x0000000708008986 */ /* 0x0003e4000c101504 */
.L_x_862:
[----:B------:R-:W-:Y:S05]  /*0830*/  BSYNC B0 ;  /* 0x0000000000007941 */ /* 0x000fea0003800000 */
.L_x_861:
[----:B------:R-:W-:-:S13]  /*0840*/  ISETP.GE.AND P0, PT, R4, R13, PT ;  /* 0x0000000d0400720c */ /* 0x000fda0003f06270 */
[----:B------:R-:W-:Y:S05]  /*0850*/  @P0 EXIT ;  /* 0x000000000000094d */ /* 0x000fea0003800000 */
[----:B01----:R-:W0:Y:S01]  /*0860*/  LDC.64 R2, c[0x0][0x230] ;  /* 0x00008c00ff027b82 */ /* 0x003e220000000a00 */
[----:B------:R-:W-:-:S04]  /*0870*/  IMAD R5, R12, 0x200, R4 ;  /* 0x000002000c057824 */ /* 0x000fc800078e0204 */
[----:B0-----:R-:W-:-:S05]  /*0880*/  IMAD.WIDE.U32 R2, R5, 0x2, R2 ;  /* 0x0000000205027825 */ /* 0x001fca00078e0002 */
[----:B------:R-:W-:Y:S01]  /*0890*/  STG.E.U16 desc[UR4][R2.64], R10 ;  /* 0x0000000a02007986 */ /* 0x000fe2000c101504 */
[----:B------:R-:W-:Y:S05]  /*08a0*/  EXIT ;  /* 0x000000000000794d */ /* 0x000fea0003800000 */
.L_x_863:
        /* <DEDUP_REMOVED lines=13> */
.L_x_6607:


//--------------------- .text._ZN2at6native29vectorized_elementwise_kernelILi2EZZZNS0_66_GLOBAL__N__a0cfb035_28_ActivationHardswishKernel_cu_9e10b42f_292525hardswish_backward_kernelERNS_14TensorIteratorEENKUlvE_clEvENKUlvE2_clEvEUlN3c108BFloat16ES8_E_St5arrayIPcLm3EEEEviT0_T1_ --------------------------
	.section	.text._ZN2at6native29vectorized_elementwise_kernelILi2EZZZNS0_66_GLOBAL__N__a0cfb035_28_ActivationHardswishKernel_cu_9e10b42f_292525hardswish_backward_kernelERNS_14TensorIteratorEENKUlvE_clEvENKUlvE2_clEvEUlN3c108BFloat16ES8_E_St5arrayIPcLm3EEEEviT0_T1_,"ax",@progbits
	.align	128
        .global         _ZN2at6native29vectorized_elementwise_kernelILi2EZZZNS0_66_GLOBAL__N__a0cfb035_28_ActivationHardswishKernel_cu_9e10b42f_292525hardswish_backward_kernelERNS_14TensorIteratorEENKUlvE_clEvENKUlvE2_clEvEUlN3c108BFloat16ES8_E_St5arrayIPcLm3EEEEviT0_T1_
        .type           _ZN2at6native29vectorized_elementwise_kernelILi2EZZZNS0_66_GLOBAL__N__a0cfb035_28_ActivationHardswishKernel_cu_9e10b42f_292525hardswish_backward_kernelERNS_14TensorIteratorEENKUlvE_clEvENKUlvE2_clEvEUlN3c108BFloat16ES8_E_St5arrayIPcLm3EEEEviT0_T1_,@function
        .size           _ZN2at6native29vectorized_elementwise_kernelILi2EZZZNS0_66_GLOBAL__N__a0cfb035_28_ActivationHardswishKernel_cu_9e10b42f_292525hardswish_backward_kernelERNS_14TensorIteratorEENKUlvE_clEvENKUlvE2_clEvEUlN3c108BFloat16ES8_E_St5arrayIPcLm3EEEEviT0_T1_,(.L_x_6608 - _ZN2at6native29vectorized_elementwise_kernelILi2EZZZNS0_66_GLOBAL__N__a0cfb035_28_ActivationHardswishKernel_cu_9e10b42f_292525hardswish_backward_kernelERNS_14TensorIteratorEENKUlvE_clEvENKUlvE2_clEvEUlN3c108BFloat16ES8_E_St5arrayIPcLm3EEEEviT0_T1_)
        .other          _ZN2at6native29vectorized_elementwise_kernelILi2EZZZNS0_66_GLOBAL__N__a0cfb035_28_ActivationHardswishKernel_cu_9e10b42f_292525hardswish_backward_kernelERNS_14TensorIteratorEENKUlvE_clEvENKUlvE2_clEvEUlN3c108BFloat16ES8_E_St5arrayIPcLm3EEEEviT0_T1_,@"STO_CUDA_ENTRY STV_DEFAULT"
_ZN2at6native29vectorized_elementwise_kernelILi2EZZZNS0_66_GLOBAL__N__a0cfb035_28_ActivationHardswishKernel_cu_9e10b42f_292525hardswish_backward_kernelERNS_14TensorIteratorEENKUlvE_clEvENKUlvE2_clEvEUlN3c108BFloat16ES8_E_St5arrayIPcLm3EEEEviT0_T1_:
.text._ZN2at6native29vectorized_elementwise_kernelILi2EZZZNS0_66_GLOBAL__N__a0cfb035_28_ActivationHardswishKernel_cu_9e10b42f_292525hardswish_backward_kernelERNS_14TensorIteratorEENKUlvE_clEvENKUlvE2_clEvEUlN3c108BFloat16ES8_E_St5arrayIPcLm3EEEEviT0_T1_:
[----:B------:R-:W-:Y:S01]  /*0000*/  LDC R1, c[0x0][0x28] ;  /* 0x00000a00ff017b82 */ /* 0x000fe20000000800 */
[----:B------:R-:W0:Y:S01]  /*0010*/  S2R R0, SR_CTAID.X ;  /* 0x0000000000007919 */ /* 0x000e220000002500 */
[----:B------:R-:W-:Y:S01]  /*0020*/  ULDC UR4, c[0x0][0x210] ;  /* 0x0000840000047ab9 */ /* 0x000fe20000000800 */
[----:B0-----:R-:W-:-:S05]  /*0030*/  IMAD.SHL.U32 R0, R0, 0x400, RZ ;  /* 0x0000040000007824 */ /* 0x001fca00078e00ff */
[----:B------:R-:W-:Y:S01]  /*0040*/  IADD3 R2, -R0, UR4, RZ ;  /* 0x0000000400027c10 */ /* 0x000fe2000fffe1ff */
[----:B------:R-:W-:-:S03]  /*0050*/  ULDC.64 UR4, c[0x0][0x208] ;  /* 0x0000820000047ab9 */ /* 0x000fc60000000a00 */
[----:B------:R-:W-:-:S13]  /*0060*/  ISETP.GE.U32.AND P0, PT, R2, 0x400, PT ;  /* 0x000004000200780c */ /* 0x000fda0003f06070 */
[----:B------:R-:W-:Y:S05]  /*0070*/  @!P0 BRA `(.L_x_864) ;  /* 0x00000008002c8947 */ /* 0x000fea0003800000 */
[----:B------:R-:W0:Y:S01]  /*0080*/  S2R R4, SR_TID.X ;  /* 0x0000000000047919 */ /* 0x000e220000002100 */
[----:B------:R-:W1:Y:S08]  /*0090*/  LDC.64 R2, c[0x0][0x240] ;  /* 0x00009000ff027b82 */ /* 0x000e700000000a00 */
[----:B------:R-:W2:Y:S01]  /*00a0*/  LDC.64 R6, c[0x0][0x238] ;  /* 0x00008e00ff067b82 */ /* 0x000ea20000000a00 */
[----:B-1----:R-:W-:-:S04]  /*00b0*/  IMAD.WIDE R2, R0, 0x2, R2 ;  /* 0x0000000200027825 */ /* 0x002fc800078e0202 */
[----:B0-----:R-:W-:-:S05]  /*00c0*/  IMAD.WIDE.U32 R8, R4, 0x4, R2 ;  /* 0x0000000404087825 */ /* 0x001fca00078e0002 */
[----:B------:R-:W3:Y:S01]  /*00d0*/  LDG.E R11, desc[UR4][R8.64] ;  /* 0x00000004080b7981 */ /* 0x000ee2000c1e1900 */
[----:B--2---:R-:W-:-:S03]  /*00e0*/  IMAD.WIDE R2, R0, 0x2, R6 ;  /* 0x0000000200027825 */ /* 0x004fc600078e0206 */
[----:B------:R0:W5:Y:S01]  /*00f0*/  LDG.E R14, desc[UR4][R8.64+0x200] ;  /* 0x00020004080e7981 */ /* 0x000162000c1e1900 */
[----:B------:R-:W-:-:S03]  /*0100*/  IMAD.WIDE.U32 R2, R4, 0x4, R2 ;  /* 0x0000000404027825 */ /* 0x000fc600078e0002 */
[----:B------:R0:W5:Y:S04]  /*0110*/  LDG.E R17, desc[UR4][R8.64+0x400] ;  /* 0x0004000408117981 */ /* 0x000168000c1e1900 */
[----:B------:R0:W5:Y:S04]  /*0120*/  LDG.E R18, desc[UR4][R8.64+0x600] ;  /* 0x0006000408127981 */ /* 0x000168000c1e1900 */
[----:B------:R0:W5:Y:S04]  /*0130*/  LDG.E R13, desc[UR4][R2.64+0x200] ;  /* 0x00020004020d7981 */ /* 0x000168000c1e1900 */
[----:B------:R0:W5:Y:S04]  /*0140*/  LDG.E R6, desc[UR4][R2.64+0x400] ;  /* 0x0004000402067981 */ /* 0x000168000c1e1900 */
[----:B------:R0:W5:Y:S04]  /*0150*/  LDG.E R5, desc[UR4][R2.64+0x600] ;  /* 0x0006000402057981 */ /* 0x000168000c1e1900 */
[----:B------:R0:W5:Y:S01]  /*0160*/  LDG.E R12, desc[UR4][R2.64] ;  /* 0x00000004020c7981 */ /* 0x000162000c1e1900 */
[----:B------:R-:W-:Y:S01]  /*0170*/  BSSY B0, `(.L_x_865) ;  /* 0x000000c000007945 */ /* 0x000fe20003800000 */
[----:B---3--:R-:W-:-:S05]  /*0180*/  IMAD.U32 R10, R11, 0x10000, RZ ;  /* 0x000100000b0a7824 */ /* 0x008fca00078e00ff */
[----:B------:R-:W-:-:S13]  /*0190*/  FSETP.GTU.FTZ.AND P0, PT, R10, -3, PT ;  /* 0xc04000000a00780b */ /* 0x000fda0003f1c000 */
[----:B------:R-:W-:Y:S01]  /*01a0*/  @!P0 PRMT R7, RZ, 0x7610, R7 ;  /* 0x00007610ff078816 */ /* 0x000fe20000000007 */
[----:B0-----:R-:W-:Y:S06]  /*01b0*/  @!P0 BRA `(.L_x_866) ;  /* 0x00000000001c8947 */ /* 0x001fec0003800000 */
[----:B------:R-:W-:Y:S01]  /*01c0*/  FSETP.GEU.FTZ.AND P0, PT, R10, 3, PT ;  /* 0x404000000a00780b */ /* 0x000fe20003f1e000 */
[----:B-----5:R-:W-:-:S12]  /*01d0*/  IMAD.U32 R7, R12, 0x10000, RZ ;  /* 0x000100000c077824 */ /* 0x020fd800078e00ff */
[----:B------:R-:W-:-:S04]  /*01e0*/  @!P0 IMAD.MOV.U32 R3, RZ, RZ, 0x3eaaaaab ;  /* 0x3eaaaaabff038424 */ /* 0x000fc800078e00ff */
[----:B------:R-:W-:-:S04]  /*01f0*/  @!P0 FFMA.FTZ R10, R10, R3, 0.5 ;  /* 0x3f0000000a0a8423 */ /* 0x000fc80000010003 */
[-C--:B------:R-:W-:Y:S01]  /*0200*/  @!P0 FMUL.FTZ R10, R10, R7.reuse ;  /* 0x000000070a0a8220 */ /* 0x080fe20000410000 */
[----:B------:R-:W-:-:S04]  /*0210*/  @P0 F2FP.BF16.F32.PACK_AB R7, RZ, R7 ;  /* 0x00000007ff07023e */ /* 0x000fc800000010ff */
[----:B------:R-:W-:-:S07]  /*0220*/  @!P0 F2FP.BF16.F32.PACK_AB R7, RZ, R10 ;  /* 0x0000000aff07823e */ /* 0x000fce00000010ff */
.L_x_866:
[----:B------:R-:W-:Y:S05]  /*0230*/  BSYNC B0 ;  /* 0x0000000000007941 */ /* 0x000fea0003800000 */
.L_x_865:
[----:B------:R-:W-:Y:S01]  /*0240*/  PRMT R9, R11, 0x7632, R9 ;  /* 0x000076320b097816 */ /* 0x000fe20000000009 */
[C---:B-----5:R-:W-:Y:S01]  /*0250*/  IMAD.U32 R15, R17.reuse, 0x10000, RZ ;  /* 0x00010000110f7824 */ /* 0x060fe200078e00ff */
[----:B------:R-:W-:Y:S01]  /*0260*/  PRMT R11, R17, 0x7632, R11 ;  /* 0x00007632110b7816 */ /* 0x000fe2000000000b */
[----:B------:R-:W0:Y:S01]  /*0270*/  LDC.64 R2, c[0x0][0x230] ;  /* 0x00008c00ff027b82 */ /* 0x000e220000000a00 */
[C---:B------:R-:W-:Y:S01]  /*0280*/  IMAD.U32 R8, R18.reuse, 0x10000, RZ ;  /* 0x0001000012087824 */ /* 0x040fe200078e00ff */
[----:B------:R-:W-:Y:S01]  /*0290*/  PRMT R18, R18, 0x7632, R18 ;  /* 0x0000763212127816 */ /* 0x000fe20000000012 */
[----:B------:R-:W-:Y:S01]  /*02a0*/  IMAD.U32 R17, R9, 0x10000, RZ ;  /* 0x0001000009117824 */ /* 0x000fe200078e00ff */
[----:B------:R-:W-:Y:S01]  /*02b0*/  BSSY B0, `(.L_x_867) ;  /* 0x0000017000007945 */ /* 0x000fe20003800000 */
[C---:B------:R-:W-:Y:S01]  /*02c0*/  IMAD.U32 R16, R14.reuse, 0x10000, RZ ;  /* 0x000100000e107824 */ /* 0x040fe200078e00ff */
[----:B------:R-:W-:Y:S01]  /*02d0*/  PRMT R14, R14, 0x7632, R14 ;  /* 0x000076320e0e7816 */ /* 0x000fe2000000000e */
[----:B------:R-:W-:Y:S01]  /*02e0*/  IMAD.U32 R11, R11, 0x10000, RZ ;  /* 0x000100000b0b7824 */ /* 0x000fe200078e00ff */
[----:B------:R-:W-:Y:S01]  /*02f0*/  FSETP.GTU.FTZ.AND P6, PT, R17, -3, PT ;  /* 0xc04000001100780b */ /* 0x000fe20003fdc000 */
[----:B------:R-:W-:Y:S01]  /*0300*/  IMAD.U32 R9, R18, 0x10000, RZ ;  /* 0x0001000012097824 */ /* 0x000fe200078e00ff */
[----:B------:R-:W-:-:S02]  /*0310*/  SHF.L.U32 R14, R14, 0x10, RZ ;  /* 0x000000100e0e7819 */ /* 0x000fc400000006ff */
[----:B------:R-:W-:Y:S02]  /*0320*/  FSETP.GTU.FTZ.AND P0, PT, R16, -3, PT ;  /* 0xc04000001000780b */ /* 0x000fe40003f1c000 */
[----:B------:R-:W-:Y:S02]  /*0330*/  FSETP.GTU.FTZ.AND P1, PT, R15, -3, PT ;  /* 0xc04000000f00780b */ /* 0x000fe40003f3c000 */
[----:B------:R-:W-:Y:S02]  /*0340*/  FSETP.GTU.FTZ.AND P2, PT, R8, -3, PT ;  /* 0xc04000000800780b */ /* 0x000fe40003f5c000 */
[----:B------:R-:W-:Y:S02]  /*0350*/  FSETP.GTU.FTZ.AND P3, PT, R14, -3, PT ;  /* 0xc04000000e00780b */ /* 0x000fe40003f7c000 */
[----:B------:R-:W-:Y:S02]  /*0360*/  FSETP.GTU.FTZ.AND P4, PT, R11, -3, PT ;  /* 0xc04000000b00780b */ /* 0x000fe40003f9c000 */
[----:B------:R-:W-:-:S02]  /*0370*/  FSETP.GTU.FTZ.AND P5, PT, R9, -3, PT ;  /* 0xc04000000900780b */ /* 0x000fc40003fbc000 */
[----:B------:R-:W-:Y:S01]  /*0380*/  @!P6 PRMT R10, RZ, 0x7610, R10 ;  /* 0x00007610ff0ae816 */ /* 0x000fe2000000000a */
[----:B------:R-:W-:Y:S10]  /*0390*/  @!P6 BRA `(.L_x_868) ;  /* 0x000000000020e947 */ /* 0x000ff40003800000 */
[----:B------:R-:W-:Y:S02]  /*03a0*/  FSETP.GEU.FTZ.AND P6, PT, R17, 3, PT ;  /* 0x404000001100780b */ /* 0x000fe40003fde000 */
[----:B------:R-:W-:-:S05]  /*03b0*/  PRMT R12, R12, 0x7632, R12 ;  /* 0x000076320c0c7816 */ /* 0x000fca000000000c */
[----:B------:R-:W-:-:S06]  /*03c0*/  IMAD.U32 R10, R12, 0x10000, RZ ;  /* 0x000100000c0a7824 */ /* 0x000fcc00078e00ff */
[----:B------:R-:W-:-:S04]  /*03d0*/  @!P6 IMAD.MOV.U32 R18, RZ, RZ, 0x3eaaaaab ;  /* 0x3eaaaaabff12e424 */ /* 0x000fc800078e00ff */
[----:B------:R-:W-:-:S04]  /*03e0*/  @!P6 FFMA.FTZ R17, R17, R18, 0.5 ;  /* 0x3f0000001111e423 */ /* 0x000fc80000010012 */
[-C--:B------:R-:W-:Y:S01]  /*03f0*/  @!P6 FMUL.FTZ R17, R17, R10.reuse ;  /* 0x0000000a1111e220 */ /* 0x080fe20000410000 */
[----:B------:R-:W-:-:S04]  /*0400*/  @P6 F2FP.BF16.F32.PACK_AB R10, RZ, R10 ;  /* 0x0000000aff0a623e */ /* 0x000fc800000010ff */
[----:B------:R-:W-:-:S07]  /*0410*/  @!P6 F2FP.BF16.F32.PACK_AB R10, RZ, R17 ;  /* 0x00000011ff0ae23e */ /* 0x000fce00000010ff */
.L_x_868:
[----:B------:R-:W-:Y:S05]  /*0420*/  BSYNC B0 ;  /* 0x0000000000007941 */ /* 0x000fea0003800000 */
.L_x_867:
[----:B------:R-:W-:Y:S01]  /*0430*/  BSSY B0, `(.L_x_869) ;  /* 0x000000a000007945 */ /* 0x000fe20003800000 */
[----:B------:R-:W-:-:S03]  /*0440*/  @!P0 PRMT R12, RZ, 0x7610, R12 ;  /* 0x00007610ff0c8816 */ /* 0x000fc6000000000c */
[----:B------:R-:W-:Y:S05]  /*0450*/  @!P0 BRA `(.L_x_870) ;  /* 0x00000000001c8947 */ /* 0x000fea0003800000 */
[----:B------:R-:W-:Y:S01]  /*0460*/  FSETP.GEU.FTZ.AND P0, PT, R16, 3, PT ;  /* 0x404000001000780b */ /* 0x000fe20003f1e000 */
[----:B------:R-:W-:-:S12]  /*0470*/  IMAD.U32 R17, R13, 0x10000, RZ ;  /* 0x000100000d117824 */ /* 0x000fd800078e00ff */
[----:B------:R-:W-:Y:S01]  /*0480*/  @!P0 IMAD.MOV.U32 R19, RZ, RZ, 0x3eaaaaab ;  /* 0x3eaaaaabff138424 */ /* 0x000fe200078e00ff */
[----:B------:R-:W-:-:S03]  /*0490*/  @P0 F2FP.BF16.F32.PACK_AB R12, RZ, R17 ;  /* 0x00000011ff0c023e */ /* 0x000fc600000010ff */
[----:B------:R-:W-:-:S04]  /*04a0*/  @!P0 FFMA.FTZ R16, R16, R19, 0.5 ;  /* 0x3f00000010108423 */ /* 0x000fc80000010013 */
[----:B------:R-:W-:-:S05]  /*04b0*/  @!P0 FMUL.FTZ R16, R16, R17 ;  /* 0x0000001110108220 */ /* 0x000fca0000410000 */
[----:B------:R-:W-:-:S07]  /*04c0*/  @!P0 F2FP.BF16.F32.PACK_AB R12, RZ, R16 ;  /* 0x00000010ff0c823e */ /* 0x000fce00000010ff */
.L_x_870:
[----:B------:R-:W-:Y:S05]  /*04d0*/  BSYNC B0 ;  /* 0x0000000000007941 */ /* 0x000fea0003800000 */
.L_x_869:
[----:B------:R-:W-:Y:S01]  /*04e0*/  BSSY B0, `(.L_x_871) ;  /* 0x000000b000007945 */ /* 0x000fe20003800000 */
[----:B------:R-:W-:Y:S02]  /*04f0*/  PRMT R16, R13, 0x7632, R16 ;  /* 0x000076320d107816 */ /* 0x000fe40000000010 */
[----:B------:R-:W-:Y:S01]  /*0500*/  @!P3 PRMT R13, RZ, 0x7610, R13 ;  /* 0x00007610ff0db816 */ /* 0x000fe2000000000d */
[----:B------:R-:W-:Y:S06]  /*0510*/  @!P3 BRA `(.L_x_872) ;  /* 0x00000000001cb947 */ /* 0x000fec0003800000 */
[----:B------:R-:W-:Y:S02]  /*0520*/  FSETP.GEU.FTZ.AND P0, PT, R14, 3, PT ;  /* 0x404000000e00780b */ /* 0x000fe40003f1e000 */
[----:B------:R-:W-:-:S11]  /*0530*/  SHF.L.U32 R13, R16, 0x10, RZ ;  /* 0x00000010100d7819 */ /* 0x000fd600000006ff */
[----:B------:R-:W-:-:S04]  /*0540*/  @!P0 IMAD.MOV.U32 R17, RZ, RZ, 0x3eaaaaab ;  /* 0x3eaaaaabff118424 */ /* 0x000fc800078e00ff */
[----:B------:R-:W-:-:S04]  /*0550*/  @!P0 FFMA.FTZ R14, R14, R17, 0.5 ;  /* 0x3f0000000e0e8423 */ /* 0x000fc80000010011 */
[-C--:B------:R-:W-:Y:S01]  /*0560*/  @!P0 FMUL.FTZ R14, R14, R13.reuse ;  /* 0x0000000d0e0e8220 */ /* 0x080fe20000410000 */
[----:B------:R-:W-:-:S04]  /*0570*/  @P0 F2FP.BF16.F32.PACK_AB R13, RZ, R13 ;  /* 0x0000000dff0d023e */ /* 0x000fc800000010ff */
[----:B------:R-:W-:-:S07]  /*0580*/  @!P0 F2FP.BF16.F32.PACK_AB R13, RZ, R14 ;  /* 0x0000000eff0d823e */ /* 0x000fce00000010ff */
.L_x_872:
[----:B------:R-:W-:Y:S05]  /*0590*/  BSYNC B0 ;  /* 0x0000000000007941 */ /* 0x000fea0003800000 */
.L_x_871:
[----:B------:R-:W-:Y:S01]  /*05a0*/  BSSY B0, `(.L_x_873) ;  /* 0x000000a000007945 */ /* 0x000fe20003800000 */
[----:B------:R-:W-:-:S03]  /*05b0*/  @!P1 PRMT R14, RZ, 0x7610, R14 ;  /* 0x00007610ff0e9816 */ /* 0x000fc6000000000e */
[----:B------:R-:W-:Y:S05]  /*05c0*/  @!P1 BRA `(.L_x_874) ;  /* 0x00000000001c9947 */ /* 0x000fea0003800000 */
[----:B------:R-:W-:Y:S01]  /*05d0*/  FSETP.GEU.FTZ.AND P0, PT, R15, 3, PT ;  /* 0x404000000f00780b */ /* 0x000fe20003f1e000 */
[----:B------:R-:W-:-:S12]  /*05e0*/  IMAD.U32 R14, R6, 0x10000, RZ ;  /* 0x00010000060e7824 */ /* 0x000fd800078e00ff */
[----:B------:R-:W-:-:S04]  /*05f0*/  @!P0 IMAD.MOV.U32 R16, RZ, RZ, 0x3eaaaaab ;  /* 0x3eaaaaabff108424 */ /* 0x000fc800078e00ff */
[----:B------:R-:W-:-:S04]  /*0600*/  @!P0 FFMA.FTZ R15, R15, R16, 0.5 ;  /* 0x3f0000000f0f8423 */ /* 0x000fc80000010010 */
[-C--:B------:R-:W-:Y:S01]  /*0610*/  @!P0 FMUL.FTZ R15, R15, R14.reuse ;  /* 0x0000000e0f0f8220 */ /* 0x080fe20000410000 */
[----:B------:R-:W-:-:S04]  /*0620*/  @P0 F2FP.BF16.F32.PACK_AB R14, RZ, R14 ;  /* 0x0000000eff0e023e */ /* 0x000fc800000010ff */
[----:B------:R-:W-:-:S07]  /*0630*/  @!P0 F2FP.BF16.F32.PACK_AB R14, RZ, R15 ;  /* 0x0000000fff0e823e */ /* 0x000fce00000010ff */
.L_x_874:
[----:B------:R-:W-:Y:S05]  /*0640*/  BSYNC B0 ;  /* 0x0000000000007941 */ /* 0x000fea0003800000 */
.L_x_873:
[----:B------:R-:W-:Y:S01]  /*0650*/  BSSY B0, `(.L_x_875) ;  /* 0x000000c000007945 */ /* 0x000fe20003800000 */
[----:B0-----:R-:W-:Y:S01]  /*0660*/  IMAD.WIDE.U32 R2, R0, 0x2, R2 ;  /* 0x0000000200027825 */ /* 0x001fe200078e0002 */
[----:B------:R-:W-:Y:S02]  /*0670*/  PRMT R6, R6, 0x7632, R6 ;  /* 0x0000763206067816 */ /* 0x000fe40000000006 */
[----:B------:R-:W-:Y:S01]  /*0680*/  @!P4 PRMT R0, RZ, 0x7610, R0 ;  /* 0x00007610ff00c816 */ /* 0x000fe20000000000 */
[----:B------:R-:W-:Y:S06]  /*0690*/  @!P4 BRA `(.L_x_876) ;  /* 0x00000000001cc947 */ /* 0x000fec0003800000 */
[----:B------:R-:W-:Y:S01]  /*06a0*/  FSETP.GEU.FTZ.AND P0, PT, R11, 3, PT ;  /* 0x404000000b00780b */ /* 0x000fe20003f1e000 */
[----:B------:R-:W-:-:S12]  /*06b0*/  IMAD.U32 R0, R6, 0x10000, RZ ;  /* 0x0001000006007824 */ /* 0x000fd800078e00ff */
[----:B------:R-:W-:-:S04]  /*06c0*/  @!P0 IMAD.MOV.U32 R16, RZ, RZ, 0x3eaaaaab ;  /* 0x3eaaaaabff108424 */ /* 0x000fc800078e00ff */
[----:B------:R-:W-:-:S04]  /*06d0*/  @!P0 FFMA.FTZ R11, R11, R16, 0.5 ;  /* 0x3f0000000b0b8423 */ /* 0x000fc80000010010 */
[-C--:B------:R-:W-:Y:S01]  /*06e0*/  @!P0 FMUL.FTZ R11, R11, R0.reuse ;  /* 0x000000000b0b8220 */ /* 0x080fe20000410000 */
[----:B------:R-:W-:-:S04]  /*06f0*/  @P0 F2FP.BF16.F32.PACK_AB R0, RZ, R0 ;  /* 0x00000000ff00023e */ /* 0x000fc800000010ff */
[----:B------:R-:W-:-:S07]  /*0700*/  @!P0 F2FP.BF16.F32.PACK_AB R0, RZ, R11 ;  /* 0x0000000bff00823e */ /* 0x000fce00000010ff */
.L_x_876:
[----:B------:R-:W-:Y:S05]  /*0710*/  BSYNC B0 ;  /* 0x0000000000007941 */ /* 0x000fea0003800000 */
.L_x_875:
[----:B------:R-:W-:Y:S01]  /*0720*/  BSSY B0, `(.L_x_877) ;  /* 0x000000b000007945 */ /* 0x000fe20003800000 */
[----:B------:R-:W-:Y:S01]  /*0730*/  IMAD.WIDE R2, R4, 0x4, R2 ;  /* 0x0000000404027825 */ /* 0x000fe200078e0202 */
[----:B------:R-:W-:Y:S02]  /*0740*/  @!P2 PRMT R4, RZ, 0x7610, R4 ;  /* 0x00007610ff04a816 */ /* 0x000fe40000000004 */
        /* <DEDUP_REMOVED lines=8> */
.L_x_878:
[----:B------:R-:W-:Y:S05]  /*07d0*/  BSYNC B0 ;  /* 0x0000000000007941 */ /* 0x000fea0003800000 */
.L_x_877:
[----:B------:R-:W-:Y:S01]  /*07e0*/  BSSY B0, `(.L_x_879) ;  /* 0x000000b000007945 */ /* 0x000fe20003800000 */
[----:B------:R-:W-:Y:S02]  /*07f0*/  PRMT R6, R5, 0x7632, R6 ;  /* 0x0000763205067816 */ /* 0x000fe40000000006 */
        /* <DEDUP_REMOVED lines=9> */
.L_x_880:
[----:B------:R-:W-:Y:S05]  /*0890*/  BSYNC B0 ;  /* 0x0000000000007941 */ /* 0x000fea0003800000 */
.L_x_879:
[----:B------:R-:W-:Y:S02]  /*08a0*/  PRMT R7, R7, 0x5410, R10 ;  /* 0x0000541007077816 */ /* 0x000fe4000000000a */
[----:B------:R-:W-:Y:S02]  /*08b0*/  PRMT R12, R12, 0x5410, R13 ;  /* 0x000054100c0c7816 */ /* 0x000fe4000000000d */
[----:B------:R-:W-:Y:S01]  /*08c0*/  PRMT R14, R14, 0x5410, R0 ;  /* 0x000054100e0e7816 */ /* 0x000fe20000000000 */
[----:B------:R-:W-:Y:S01]  /*08d0*/  STG.E desc[UR4][R2.64], R7 ;  /* 0x0000000702007986 */ /* 0x000fe2000c101904 */
[----:B------:R-:W-:-:S03]  /*08e0*/  PRMT R4, R4, 0x5410, R5 ;  /* 0x0000541004047816 */ /* 0x000fc60000000005 */
[----:B------:R-:W-:Y:S04]  /*08f0*/  STG.E desc[UR4][R2.64+0x200], R12 ;  /* 0x0002000c02007986 */ /* 0x000fe8000c101904 */
[----:B------:R-:W-:Y:S04]  /*0900*/  STG.E desc[UR4][R2.64+0x400], R14 ;  /* 0x0004000e02007986 */ /* 0x000fe8000c101904 */
[----:B------:R-:W-:Y:S01]  /*0910*/  STG.E desc[UR4][R2.64+0x600], R4 ;  /* 0x0006000402007986 */ /* 0x000fe2000c101904 */
[----:B------:R-:W-:Y:S05]  /*0920*/  EXIT ;  /* 0x000000000000794d */ /* 0x000fea0003800000 */
.L_x_864:
[----:B------:R-:W0:Y:S02]  /*0930*/  S2R R3, SR_TID.X ;  /* 0x0000000000037919 */ /* 0x000e240000002100 */
[----:B0-----:R-:W-:Y:S01]  /*0940*/  ISETP.GE.AND P0, PT, R3, R2, PT ;  /* 0x000000020300720c */ /* 0x001fe20003f06270 */
[----:B------:R-:W-:-:S12]  /*0950*/  IMAD.MOV.U32 R23, RZ, RZ, R3 ;  /* 0x000000ffff177224 */ /* 0x000fd800078e0003 */
[----:B------:R-:W-:Y:S02]  /*0960*/  @!P0 IMAD.IADD R22, R0, 0x1, R23 ;  /* 0x0000000100168824 */ /* 0x000fe400078e0217 */
[----:B------:R-:W-:-:S05]  /*0970*/  @!P0 VIADD R23, R23, 0x80 ;  /* 0x0000008017178836 */ /* 0x000fca0000000000 */
[----:B------:R-:W-:-:S13]  /*0980*/  ISETP.GE.AND P1, PT, R23, R2, PT ;  /* 0x000000021700720c */ /* 0x000fda0003f26270 */
[----:B------:R-:W-:Y:S01]  /*0990*/  @!P1 IMAD.IADD R25, R0, 0x1, R23 ;  /* 0x0000000100199824 */ /* 0x000fe200078e0217 */
[----:B------:R-:W0:Y:S01]  /*09a0*/  @!P1 LDC.64 R20, c[0x0][0x238] ;  /* 0x00008e00ff149b82 */ /* 0x000e220000000a00 */
[----:B------:R-:W-:-:S05]  /*09b0*/  @!P1 VIADD R23, R23, 0x80 ;  /* 0x0000008017179836 */ /* 0x000fca0000000000 */
[C---:B------:R-:W-:Y:S02]  /*09c0*/  ISETP.GE.AND P2, PT, R23.reuse, R2, PT ;  /* 0x000000021700720c */ /* 0x040fe40003f46270 */
[----:B------:R-:W1:Y:S11]  /*09d0*/  @!P1 LDC.64 R4, c[0x0][0x240] ;  /* 0x00009000ff049b82 */ /* 0x000e760000000a00 */
[----:B------:R-:W-:Y:S01]  /*09e0*/  @!P2 IMAD.IADD R7, R0, 0x1, R23 ;  /* 0x000000010007a824 */ /* 0x000fe200078e0217 */
[----:B------:R-:W2:Y:S01]  /*09f0*/  @!P2 LDC.64 R18, c[0x0][0x238] ;  /* 0x00008e00ff12ab82 */ /* 0x000ea20000000a00 */
[----:B------:R-:W-:-:S02]  /*0a00*/  @!P2 VIADD R23, R23, 0x80 ;  /* 0x000000801717a836 */ /* 0x000fc40000000000 */
[----:B0-----:R-:W-:-:S03]  /*0a10*/  @!P1 IMAD.WIDE.U32 R20, R25, 0x2, R20 ;  /* 0x0000000219149825 */ /* 0x001fc600078e0014 */
[----:B------:R-:W-:Y:S02]  /*0a20*/  ISETP.GE.AND P3, PT, R23, R2, PT ;  /* 0x000000021700720c */ /* 0x000fe40003f66270 */
[----:B------:R-:W0:Y:S01]  /*0a30*/  @!P2 LDC.64 R16, c[0x0][0x240] ;  /* 0x00009000ff10ab82 */ /* 0x000e220000000a00 */
[--C-:B-1----:R-:W-:Y:S01]  /*0a40*/  @!P1 IMAD.WIDE.U32 R24, R25, 0x2, R4.reuse ;  /* 0x0000000219189825 */ /* 0x102fe200078e0004 */
[----:B------:R-:W-:Y:S02]  /*0a50*/  PRMT R4, RZ, 0x7610, R4 ;  /* 0x00007610ff047816 */ /* 0x000fe40000000004 */
[----:B------:R-:W-:-:S07]  /*0a60*/  PRMT R5, RZ, 0x7610, R5 ;  /* 0x00007610ff057816 */ /* 0x000fce0000000005 */
[----:B------:R-:W-:Y:S01]  /*0a70*/  @!P3 IADD3 R9, R0, R23, RZ ;  /* 0x000000170009b210 */ /* 0x000fe20007ffe0ff */
[----:B------:R-:W-:Y:S01]  /*0a80*/  @!P3 VIADD R23, R23, 0x80 ;  /* 0x000000801717b836 */ /* 0x000fe20000000000 */
[----:B------:R-:W5:Y:S01]  /*0a90*/  @!P1 LDG.E.U16 R4, desc[UR4][R20.64] ;  /* 0x0000000414049981 */ /* 0x000f62000c1e1500 */
[----:B------:R-:W-:Y:S01]  /*0aa0*/  PRMT R6, RZ, 0x7610, R6 ;  /* 0x00007610ff067816 */ /* 0x000fe20000000006 */
[----:B------:R-:W1:Y:S02]  /*0ab0*/  @!P3 LDC.64 R26, c[0x0][0x238] ;  /* 0x00008e00ff1abb82 */ /* 0x000e640000000a00 */
[----:B------:R-:W-:Y:S01]  /*0ac0*/  ISETP.GE.AND P4, PT, R23, R2, PT ;  /* 0x000000021700720c */ /* 0x000fe20003f86270 */
[----:B------:R3:W5:Y:S01]  /*0ad0*/  @!P1 LDG.E.U16 R5, desc[UR4][R24.64] ;  /* 0x0000000418059981 */ /* 0x000762000c1e1500 */
[----:B--2---:R-:W-:Y:S01]  /*0ae0*/  @!P2 IMAD.WIDE.U32 R18, R7, 0x2, R18 ;  /* 0x000000020712a825 */ /* 0x004fe200078e0012 */
[----:B------:R-:W-:-:S03]  /*0af0*/  PRMT R10, RZ, 0x7610, R10 ;  /* 0x00007610ff0a7816 */ /* 0x000fc6000000000a */
[----:B------:R-:W2:Y:S01]  /*0b00*/  @!P3 LDC.64 R14, c[0x0][0x240] ;  /* 0x00009000ff0ebb82 */ /* 0x000ea20000000a00 */
[----:B0-----:R-:W-:Y:S01]  /*0b10*/  @!P2 IMAD.WIDE.U32 R16, R7, 0x2, R16 ;  /* 0x000000020710a825 */ /* 0x001fe200078e0010 */
[----:B------:R0:W5:Y:S05]  /*0b20*/  @!P2 LDG.E.U16 R6, desc[UR4][R18.64] ;  /* 0x000000041206a981 */ /* 0x00016a000c1e1500 */
[----:B------:R-:W-:Y:S01]  /*0b30*/  @!P4 IMAD.IADD R11, R0, 0x1, R23 ;  /* 0x00000001000bc824 */ /* 0x000fe200078e0217 */
[----:B------:R-:W4:Y:S01]  /*0b40*/  @!P4 LDC.64 R12, c[0x0][0x238] ;  /* 0x00008e00ff0ccb82 */ /* 0x000f220000000a00 */
[----:B------:R-:W-:-:S05]  /*0b50*/  @!P4 VIADD R23, R23, 0x80 ;  /* 0x000000801717c836 */ /* 0x000fca0000000000 */
[C---:B------:R-:W-:Y:S02]  /*0b60*/  ISETP.GE.AND P1, PT, R23.reuse, R2, PT ;  /* 0x000000021700720c */ /* 0x040fe40003f26270 */
[----:B------:R-:W-:Y:S01]  /*0b70*/  PRMT R7, RZ, 0x7610, R7 ;  /* 0x00007610ff077816 */ /* 0x000fe20000000007 */
[----:B---3--:R-:W3:Y:S05]  /*0b80*/  @!P4 LDC.64 R24, c[0x0][0x240] ;  /* 0x00009000ff18cb82 */ /* 0x008eea0000000a00 */
[----:B------:R1:W5:Y:S05]  /*0b90*/  @!P2 LDG.E.U16 R7, desc[UR4][R16.64] ;  /* 0x000000041007a981 */ /* 0x00036a000c1e1500 */
[----:B0-----:R-:W-:Y:S01]  /*0ba0*/  @!P1 IMAD.IADD R19, R0, 0x1, R23 ;  /* 0x0000000100139824 */ /* 0x001fe200078e0217 */
[----:B------:R-:W0:Y:S01]  /*0bb0*/  @!P1 LDC.64 R20, c[0x0][0x238] ;  /* 0x00008e00ff149b82 */ /* 0x000e220000000a00 */
[----:B------:R-:W-:-:S05]  /*0bc0*/  @!P1 VIADD R23, R23, 0x80 ;  /* 0x0000008017179836 */ /* 0x000fca0000000000 */
[----:B------:R-:W-:Y:S01]  /*0bd0*/  ISETP.GE.AND P2, PT, R23, R2, PT ;  /* 0x000000021700720c */ /* 0x000fe20003f46270 */
[----:B----4-:R-:W-:Y:S01]  /*0be0*/  @!P4 IMAD.WIDE.U32 R12, R11, 0x2, R12 ;  /* 0x000000020b0cc825 */ /* 0x010fe200078e000c */
[----:B-1----:R-:W1:Y:S04]  /*0bf0*/  @!P1 LDC.64 R16, c[0x0][0x240] ;  /* 0x00009000ff109b82 */ /* 0x002e680000000a00 */
[----:B------:R4:W5:Y:S07]  /*0c00*/  @!P4 LDG.E.U16 R10, desc[UR4][R12.64] ;  /* 0x000000040c0ac981 */ /* 0x00096e000c1e1500 */
[----:B----4-:R-:W4:Y:S01]  /*0c10*/  @!P2 LDC.64 R12, c[0x0][0x238] ;  /* 0x00008e00ff0cab82 */ /* 0x010f220000000a00 */
[----:B------:R-:W-:Y:S01]  /*0c20*/  PRMT R8, RZ, 0x7610, R8 ;  /* 0x00007610ff087816 */ /* 0x000fe20000000008 */
[----:B------:R-:W-:-:S04]  /*0c30*/  @!P3 IMAD.WIDE.U32 R26, R9, 0x2, R26 ;  /* 0x00000002091ab825 */ /* 0x000fc800078e001a */
[----:B---3--:R-:W-:Y:S01]  /*0c40*/  @!P4 IMAD.WIDE.U32 R24, R11, 0x2, R24 ;  /* 0x000000020b18c825 */ /* 0x008fe200078e0018 */
[----:B------:R-:W-:Y:S01]  /*0c50*/  PRMT R11, RZ, 0x7610, R11 ;  /* 0x00007610ff0b7816 */ /* 0x000fe2000000000b */
[----:B------:R3:W5:Y:S02]  /*0c60*/  @!P3 LDG.E.U16 R8, desc[UR4][R26.64] ;  /* 0x000000041a08b981 */ /* 0x000764000c1e1500 */
[----:B--2---:R-:W-:Y:S01]  /*0c70*/  @!P3 IMAD.WIDE.U32 R14, R9, 0x2, R14 ;  /* 0x00000002090eb825 */ /* 0x004fe200078e000e */
[----:B------:R-:W-:Y:S02]  /*0c80*/  PRMT R9, RZ, 0x7610, R9 ;  /* 0x00007610ff097816 */ /* 0x000fe40000000009 */
[----:B------:R2:W5:Y:S04]  /*0c90*/  @!P4 LDG.E.U16 R11, desc[UR4][R24.64] ;  /* 0x00000004180bc981 */ /* 0x000568000c1e1500 */
[----:B------:R0:W5:Y:S01]  /*0ca0*/  @!P3 LDG.E.U16 R9, desc[UR4][R14.64] ;  /* 0x000000040e09b981 */ /* 0x000162000c1e1500 */
[----:B---3--:R-:W-:Y:S01]  /*0cb0*/  @!P2 IMAD.IADD R27, R0, 0x1, R23 ;  /* 0x00000001001ba824 */ /* 0x008fe200078e0217 */
[----:B--2---:R-:W-:-:S03]  /*0cc0*/  PRMT R24, RZ, 0x7610, R24 ;  /* 0x00007610ff187816 */ /* 0x004fc60000000018 */
[----:B----4-:R-:W-:Y:S01]  /*0cd0*/  @!P2 IMAD.WIDE.U32 R12, R27, 0x2, R12 ;  /* 0x000000021b0ca825 */ /* 0x010fe200078e000c */
[----:B0-----:R-:W0:Y:S04]  /*0ce0*/  @!P2 LDC.64 R14, c[0x0][0x240] ;  /* 0x00009000ff0eab82 */ /* 0x001e280000000a00 */
[----:B------:R2:W5:Y:S01]  /*0cf0*/  @!P2 LDG.E.U16 R24, desc[UR4][R12.64] ;  /* 0x000000040c18a981 */ /* 0x000562000c1e1500 */
[----:B------:R-:W-:Y:S01]  /*0d00*/  @!P1 IMAD.WIDE.U32 R20, R19, 0x2, R20 ;  /* 0x0000000213149825 */ /* 0x000fe200078e0014 */
[----:B------:R-:W-:-:S03]  /*0d10*/  PRMT R18, RZ, 0x7610, R18 ;  /* 0x00007610ff127816 */ /* 0x000fc60000000012 */
[----:B-1----:R-:W-:Y:S01]  /*0d20*/  @!P1 IMAD.WIDE.U32 R16, R19, 0x2, R16 ;  /* 0x0000000213109825 */ /* 0x002fe200078e0010 */
[----:B--2---:R-:W1:Y:S01]  /*0d30*/  @!P0 LDC.64 R12, c[0x0][0x238] ;  /* 0x00008e00ff0c8b82 */ /* 0x004e620000000a00 */
[----:B------:R-:W-:Y:S02]  /*0d40*/  PRMT R19, RZ, 0x7610, R19 ;  /* 0x00007610ff137816 */ /* 0x000fe40000000013 */
[----:B------:R-:W-:Y:S01]  /*0d50*/  @!P2 VIADD R23, R23, 0x80 ;  /* 0x000000801717a836 */ /* 0x000fe20000000000 */
[----:B------:R-:W5:Y:S04]  /*0d60*/  @!P1 LDG.E.U16 R18, desc[UR4][R20.64] ;  /* 0x0000000414129981 */ /* 0x000f68000c1e1500 */
[----:B------:R2:W5:Y:S01]  /*0d70*/  @!P1 LDG.E.U16 R19, desc[UR4][R16.64] ;  /* 0x0000000410139981 */ /* 0x000562000c1e1500 */
[----:B------:R-:W-:-:S02]  /*0d80*/  ISETP.GE.AND P1, PT, R23, R2, PT ;  /* 0x000000021700720c */ /* 0x000fc40003f26270 */
[----:B------:R-:W-:Y:S01]  /*0d90*/  PRMT R25, RZ, 0x7610, R25 ;  /* 0x00007610ff197816 */ /* 0x000fe20000000019 */
[----:B0-----:R-:W-:-:S05]  /*0da0*/  @!P2 IMAD.WIDE.U32 R14, R27, 0x2, R14 ;  /* 0x000000021b0ea825 */ /* 0x001fca00078e000e */
[----:B------:R1:W5:Y:S05]  /*0db0*/  @!P2 LDG.E.U16 R25, desc[UR4][R14.64] ;  /* 0x000000040e19a981 */ /* 0x00036a000c1e1500 */
[----:B--2---:R-:W0:Y:S01]  /*0dc0*/  @!P1 LDC.64 R16, c[0x0][0x240] ;  /* 0x00009000ff109b82 */ /* 0x004e220000000a00 */
[----:B-1----:R-:W-:-:S07]  /*0dd0*/  @!P0 IMAD.WIDE.U32 R14, R22, 0x2, R12 ;  /* 0x00000002160e8825 */ /* 0x002fce00078e000c */
[----:B------:R-:W1:Y:S01]  /*0de0*/  @!P0 LDC.64 R12, c[0x0][0x240] ;  /* 0x00009000ff0c8b82 */ /* 0x000e620000000a00 */
[----:B------:R-:W-:Y:S02]  /*0df0*/  @!P1 IADD3 R23, R0, R23, RZ ;  /* 0x0000001700179210 */ /* 0x000fe40007ffe0ff */
[----:B------:R-:W-:Y:S02]  /*0e00*/  PRMT R26, RZ, 0x7610, R26 ;  /* 0x00007610ff1a7816 */ /* 0x000fe4000000001a */
[----:B------:R-:W-:-:S03]  /*0e10*/  PRMT R27, RZ, 0x7610, R27 ;  /* 0x00007610ff1b7816 */ /* 0x000fc6000000001b */
[----:B------:R-:W2:Y:S03]  /*0e20*/  @!P1 LDC.64 R20, c[0x0][0x238] ;  /* 0x00008e00ff149b82 */ /* 0x000ea60000000a00 */
[----:B------:R-:W5:Y:S01]  /*0e30*/  @!P0 LDG.E.U16 R27, desc[UR4][R14.64] ;  /* 0x000000040e1b8981 */ /* 0x000f62000c1e1500 */
[----:B0-----:R-:W-:-:S05]  /*0e40*/  @!P1 IMAD.WIDE.U32 R16, R23, 0x2, R16 ;  /* 0x0000000217109825 */ /* 0x001fca00078e0010 */
[----:B------:R-:W5:Y:S01]  /*0e50*/  @!P1 LDG.E.U16 R26, desc[UR4][R16.64] ;  /* 0x00000004101a9981 */ /* 0x000f62000c1e1500 */
[----:B-1----:R-:W-:Y:S01]  /*0e60*/  @!P0 IMAD.WIDE.U32 R12, R22, 0x2, R12 ;  /* 0x00000002160c8825 */ /* 0x002fe200078e000c */
[----:B------:R-:W-:-:S06]  /*0e70*/  PRMT R22, RZ, 0x7610, R22 ;  /* 0x00007610ff167816 */ /* 0x000fcc0000000016 */
[----:B------:R-:W5:Y:S01]  /*0e80*/  @!P0 LDG.E.U16 R22, desc[UR4][R12.64] ;  /* 0x000000040c168981 */ /* 0x000f62000c1e1500 */
[----:B--2---:R-:W-:Y:S01]  /*0e90*/  @!P1 IMAD.WIDE.U32 R20, R23, 0x2, R20 ;  /* 0x0000000217149825 */ /* 0x004fe200078e0014 */
[----:B------:R-:W-:Y:S01]  /*0ea0*/  PRMT R23, RZ, 0x7610, R23 ;  /* 0x00007610ff177816 */ /* 0x000fe20000000017 */
[----:B------:R-:W-:Y:S05]  /*0eb0*/  BSSY B0, `(.L_x_881) ;  /* 0x0000010000007945 */ /* 0x000fea0003800000 */
[----:B------:R0:W5:Y:S02]  /*0ec0*/  @!P1 LDG.E.U16 R23, desc[UR4][R20.64] ;  /* 0x0000000414179981 */ /* 0x000164000c1e1500 */
[----:B0-----:R-:W-:-:S05]  /*0ed0*/  VIADD R21, R3, 0x80 ;  /* 0x0000008003157836 */ /* 0x001fca0000000000 */
        /* <DEDUP_REMOVED lines=13> */
.L_x_882:
[----:B------:R-:W-:Y:S05]  /*0fb0*/  BSYNC B0 ;  /* 0x0000000000007941 */ /* 0x000fea0003800000 */
.L_x_881:
        /* <DEDUP_REMOVED lines=13> */
.L_x_884:
[----:B------:R-:W-:Y:S05]  /*1090*/  BSYNC B0 ;  /* 0x0000000000007941 */ /* 0x000fea0003800000 */
.L_x_883:
[----:B-----5:R-:W0:Y:S01]  /*10a0*/  @!P0 LDC.64 R4, c[0x0][0x230] ;  /* 0x00008c00ff048b82 */ /* 0x020e220000000a00 */
[C---:B------:R-:W-:Y:S01]  /*10b0*/  IADD3 R15, R3.reuse, 0x100, RZ ;  /* 0x00000100030f7810 */ /* 0x040fe20007ffe0ff */
[----:B------:R-:W-:Y:S01]  /*10c0*/  VIADD R17, R3, 0x180 ;  /* 0x0000018003117836 */ /* 0x000fe20000000000 */
[----:B------:R-:W-:Y:S02]  /*10d0*/  BSSY B0, `(.L_x_885) ;  /* 0x0000019000007945 */ /* 0x000fe40003800000 */
[-C--:B------:R-:W-:Y:S01]  /*10e0*/  ISETP.GE.AND P6, PT, R15, R2.reuse, PT ;  /* 0x000000020f00720c */ /* 0x080fe20003fc6270 */
[----:B------:R-:W-:Y:S01]  /*10f0*/  VIADD R15, R3, 0x200 ;  /* 0x00000200030f7836 */ /* 0x000fe20000000000 */
[----:B------:R-:W-:Y:S01]  /*1100*/  ISETP.GE.AND P5, PT, R17, R2, PT ;  /* 0x000000021100720c */ /* 0x000fe20003fa6270 */
[----:B------:R-:W-:-:S03]  /*1110*/  VIADD R17, R3, 0x280 ;  /* 0x0000028003117836 */ /* 0x000fc60000000000 */
[-C--:B------:R-:W-:Y:S01]  /*1120*/  ISETP.GE.AND P1, PT, R15, R2.reuse, PT ;  /* 0x000000020f00720c */ /* 0x080fe20003f26270 */
[----:B------:R-:W-:Y:S01]  /*1130*/  VIADD R15, R3, 0x300 ;  /* 0x00000300030f7836 */ /* 0x000fe20000000000 */
[----:B------:R-:W-:Y:S01]  /*1140*/  ISETP.GE.AND P2, PT, R17, R2, PT ;  /* 0x000000021100720c */ /* 0x000fe20003f46270 */
[----:B------:R-:W-:-:S03]  /*1150*/  VIADD R17, R3, 0x380 ;  /* 0x0000038003117836 */ /* 0x000fc60000000000 */
[-C--:B------:R-:W-:Y:S01]  /*1160*/  ISETP.GE.AND P3, PT, R15, R2.reuse, PT ;  /* 0x000000020f00720c */ /* 0x080fe20003f66270 */
[----:B------:R-:W-:Y:S01]  /*1170*/  @!P0 IMAD.IADD R15, R0, 0x1, R3 ;  /* 0x00000001000f8824 */ /* 0x000fe200078e0203 */
[----:B------:R-:W-:-:S03]  /*1180*/  ISETP.GE.AND P4, PT, R17, R2, PT ;  /* 0x000000021100720c */ /* 0x000fc60003f86270 */
[----:B0-----:R-:W-:Y:S01]  /*1190*/  @!P0 IMAD.WIDE.U32 R4, R15, 0x2, R4 ;  /* 0x000000020f048825 */ /* 0x001fe200078e0004 */
[----:B------:R-:W-:Y:S09]  /*11a0*/  @P6 BRA `(.L_x_886) ;  /* 0x00000000002c6947 */ /* 0x000ff20003800000 */
[----:B------:R-:W-:-:S05]  /*11b0*/  IMAD.U32 R14, R7, 0x10000, RZ ;  /* 0x00010000070e7824 */ /* 0x000fca00078e00ff */
        /* <DEDUP_REMOVED lines=10> */
.L_x_886:
[----:B------:R-:W-:Y:S05]  /*1260*/  BSYNC B0 ;  /* 0x0000000000007941 */ /* 0x000fea0003800000 */
.L_x_885:
[----:B------:R-:W-:Y:S04]  /*1270*/  BSSY B0, `(.L_x_887) ;  /* 0x000000d000007945 */ /* 0x000fe80003800000 */
[----:B------:R-:W-:Y:S05]  /*1280*/  @P5 BRA `(.L_x_888) ;  /* 0x00000000002c5947 */ /* 0x000fea0003800000 */
[----:B------:R-:W-:-:S05]  /*1290*/  IMAD.U32 R14, R9, 0x10000, RZ ;  /* 0x00010000090e7824 */ /* 0x000fca00078e00ff */
        /* <DEDUP_REMOVED lines=10> */
.L_x_888:
[----:B------:R-:W-:Y:S05]  /*1340*/  BSYNC B0 ;  /* 0x0000000000007941 */ /* 0x000fea0003800000 */
.L_x_887:
        /* <DEDUP_REMOVED lines=13> */
.L_x_890:
[----:B------:R-:W-:Y:S05]  /*1420*/  BSYNC B0 ;  /* 0x0000000000007941 */ /* 0x000fea0003800000 */
.L_x_889:
[----:B------:R-:W-:Y:S04]  /*1430*/  BSSY B0, `(.L_x_891) ;  /* 0x000000d000007945 */ /* 0x000fe80003800000 */
[----:B------:R-:W-:Y:S05]  /*1440*/  @P2 BRA `(.L_x_892) ;  /* 0x00000000002c2947 */ /* 0x000fea0003800000 */
[----:B------:R-:W-:-:S04]  /*1450*/  SHF.L.U32 R19, R19, 0x10, RZ ;  /* 0x0000001013137819 */ /* 0x000fc800000006ff */
        /* <DEDUP_REMOVED lines=10> */
.L_x_892:
[----:B------:R-:W-:Y:S05]  /*1500*/  BSYNC B0 ;  /* 0x0000000000007941 */ /* 0x000fea0003800000 */
.L_x_891:
        /* <DEDUP_REMOVED lines=13> */
.L_x_894:
[----:B------:R-:W-:Y:S05]  /*15e0*/  BSYNC B0 ;  /* 0x0000000000007941 */ /* 0x000fea0003800000 */
.L_x_893:
[----:B------:R-:W-:Y:S04]  /*15f0*/  BSSY B0, `(.L_x_895) ;  /* 0x000000d000007945 */ /* 0x000fe80003800000 */
[----:B------:R-:W-:Y:S05]  /*1600*/  @P4 BRA `(.L_x_896) ;  /* 0x00000000002c4947 */ /* 0x000fea0003800000 */
[----:B------:R-:W-:-:S05]  /*1610*/  IMAD.U32 R26, R26, 0x10000, RZ ;  /* 0x000100001a1a7824 */ /* 0x000fca00078e00ff */
[----:B------:R-:W-:-:S13]  /*1620*/  FSETP.GTU.FTZ.AND P1, PT, R26, -3, PT ;  /* 0xc04000001a00780b */ /* 0x000fda0003f3c000 */
[----:B------:R-:W-:Y:S01]  /*1630*/  @!P1 PRMT R11, RZ, 0x7610, R11 ;  /* 0x00007610ff0b9816 */ /* 0x000fe2000000000b */
[----:B------:R-:W-:Y:S06]  /*1640*/  @!P1 BRA `(.L_x_896) ;  /* 0x00000000001c9947 */ /* 0x000fec0003800000 */
[----:B------:R-:W-:Y:S02]  /*1650*/  FSETP.GEU.FTZ.AND P1, PT, R26, 3, PT ;  /* 0x404000001a00780b */ /* 0x000fe40003f3e000 */
[----:B------:R-:W-:-:S11]  /*1660*/  SHF.L.U32 R16, R23, 0x10, RZ ;  /* 0x0000001017107819 */ /* 0x000fd600000006ff */
[----:B------:R-:W-:-:S04]  /*1670*/  @!P1 IMAD.MOV.U32 R11, RZ, RZ, 0x3eaaaaab ;  /* 0x3eaaaaabff0b9424 */ /* 0x000fc800078e00ff */
[----:B------:R-:W-:-:S04]  /*1680*/  @!P1 FFMA.FTZ R11, R26, R11, 0.5 ;  /* 0x3f0000001a0b9423 */ /* 0x000fc8000001000b */
[----:B------:R-:W-:Y:S01]  /*1690*/  @!P1 FMUL.FTZ R14, R16, R11 ;  /* 0x0000000b100e9220 */ /* 0x000fe20000410000 */
[----:B------:R-:W-:-:S04]  /*16a0*/  @P1 F2FP.BF16.F32.PACK_AB R11, RZ, R16 ;  /* 0x00000010ff0b123e */ /* 0x000fc800000010ff */
[----:B------:R-:W-:-:S07]  /*16b0*/  @!P1 F2FP.BF16.F32.PACK_AB R11, RZ, R14 ;  /* 0x0000000eff0b923e */ /* 0x000fce00000010ff */
.L_x_896:
[----:B------:R-:W-:Y:S05]  /*16c0*/  BSYNC B0 ;  /* 0x0000000000007941 */ /* 0x000fea0003800000 */
.L_x_895:
[----:B------:R-:W-:Y:S01]  /*16d0*/  @!P0 IMAD.MOV.U32 R3, RZ, RZ, R21 ;  /* 0x000000ffff038224 */ /* 0x000fe200078e0015 */
[----:B------:R0:W-:Y:S01]  /*16e0*/  @!P0 STG.E.U16 desc[UR4][R4.64], R12 ;  /* 0x0000000c04008986 */ /* 0x0001e2000c101504 */
[----:B------:R-:W-:Y:S04]  /*16f0*/  BSSY B0, `(.L_x_897) ;  /* 0x000002d000007945 */ /* 0x000fe80003800000 */
[----:B------:R-:W-:Y:S01]  /*1700*/  BSSY B1, `(.L_x_898) ;  /* 0x0000025000017945 */ /* 0x000fe20003800000 */
[----:B------:R-:W-:-:S13]  /*1710*/  ISETP.GE.AND P0, PT, R3, R2, PT ;  /* 0x000000020300720c */ /* 0x000fda0003f06270 */
[----:B0-----:R-:W-:Y:S05]  /*1720*/  @P0 BRA `(.L_x_899) ;  /* 0x0000000000300947 */ /* 0x001fea0003800000 */
[----:B------:R-:W0:Y:S01]  /*1730*/  LDC.64 R4, c[0x0][0x230] ;  /* 0x00008c00ff047b82 */ /* 0x000e220000000a00 */
[----:B------:R-:W-:Y:S02]  /*1740*/  IMAD.IADD R15, R0, 0x1, R3 ;  /* 0x00000001000f7824 */ /* 0x000fe400078e0203 */
[----:B------:R-:W-:-:S05]  /*1750*/  VIADD R3, R3, 0x80 ;  /* 0x0000008003037836 */ /* 0x000fca0000000000 */
[----:B------:R-:W-:Y:S01]  /*1760*/  ISETP.GE.AND P0, PT, R3, R2, PT ;  /* 0x000000020300720c */ /* 0x000fe20003f06270 */
[----:B0-----:R-:W-:-:S05]  /*1770*/  IMAD.WIDE.U32 R4, R15, 0x2, R4 ;  /* 0x000000020f047825 */ /* 0x001fca00078e0004 */
[----:B------:R0:W-:Y:S07]  /*1780*/  STG.E.U16 desc[UR4][R4.64], R13 ;  /* 0x0000000d04007986 */ /* 0x0001ee000c101504 */
[----:B------:R-:W-:Y:S05]  /*1790*/  @P0 BRA `(.L_x_900) ;  /* 0x0000000000300947 */ /* 0x000fea0003800000 */
[----:B0-----:R-:W0:Y:S01]  /*17a0*/  LDC.64 R4, c[0x0][0x230] ;  /* 0x00008c00ff047b82 */ /* 0x001e220000000a00 */
[----:B------:R-:W-:Y:S02]  /*17b0*/  IMAD.IADD R13, R0, 0x1, R3 ;  /* 0x00000001000d7824 */ /* 0x000fe400078e0203 */
[----:B------:R-:W-:Y:S02]  /*17c0*/  VIADD R3, R3, 0x80 ;  /* 0x0000008003037836 */ /* 0x000fe40000000000 */
[----:B0-----:R-:W-:-:S05]  /*17d0*/  IMAD.WIDE.U32 R4, R13, 0x2, R4 ;  /* 0x000000020d047825 */ /* 0x001fca00078e0004 */
[----:B------:R0:W-:Y:S02]  /*17e0*/  STG.E.U16 desc[UR4][R4.64], R7 ;  /* 0x0000000704007986 */ /* 0x0001e4000c101504 */
.L_x_899:
[----:B------:R-:W-:-:S13]  /*17f0*/  ISETP.GE.AND P0, PT, R3, R2, PT ;  /* 0x000000020300720c */ /* 0x000fda0003f06270 */
[----:B------:R-:W-:Y:S05]  /*1800*/  @P0 BRA `(.L_x_901) ;  /* 0x0000000000300947 */ /* 0x000fea0003800000 */
[----:B0-----:R-:W0:Y:S01]  /*1810*/  LDC.64 R4, c[0x0][0x230] ;  /* 0x00008c00ff047b82 */ /* 0x001e220000000a00 */
[----:B------:R-:W-:Y:S02]  /*1820*/  IMAD.IADD R7, R0, 0x1, R3 ;  /* 0x0000000100077824 */ /* 0x000fe400078e0203 */
[----:B------:R-:W-:Y:S02]  /*1830*/  VIADD R3, R3, 0x80 ;  /* 0x0000008003037836 */ /* 0x000fe40000000000 */
[----:B0-----:R-:W-:-:S05]  /*1840*/  IMAD.WIDE.U32 R4, R7, 0x2, R4 ;  /* 0x0000000207047825 */ /* 0x001fca00078e0004 */
[----:B------:R1:W-:Y:S02]  /*1850*/  STG.E.U16 desc[UR4][R4.64], R6 ;  /* 0x0000000604007986 */ /* 0x0003e4000c101504 */
.L_x_900:
[----:B------:R-:W-:-:S13]  /*1860*/  ISETP.GE.AND P0, PT, R3, R2, PT ;  /* 0x000000020300720c */ /* 0x000fda0003f06270 */
[----:B------:R-:W-:Y:S05]  /*1870*/  @P0 BRA `(.L_x_902) ;  /* 0x0000000000340947 */ /* 0x000fea0003800000 */
[----:B01----:R-:W0:Y:S01]  /*1880*/  LDC.64 R4, c[0x0][0x230] ;  /* 0x00008c00ff047b82 */ /* 0x003e220000000a00 */
[----:B------:R-:W-:Y:S01]  /*1890*/  IADD3 R7, R0, R3, RZ ;  /* 0x0000000300077210 */ /* 0x000fe20007ffe0ff */
[----:B------:R-:W-:-:S04]  /*18a0*/  VIADD R3, R3, 0x80 ;  /* 0x0000008003037836 */ /* 0x000fc80000000000 */
[----:B0-----:R-:W-:-:S05]  /*18b0*/  IMAD.WIDE.U32 R4, R7, 0x2, R4 ;  /* 0x0000000207047825 */ /* 0x001fca00078e0004 */
[----:B------:R1:W-:Y:S02]  /*18c0*/  STG.E.U16 desc[UR4][R4.64], R8 ;  /* 0x0000000804007986 */ /* 0x0003e4000c101504 */
.L_x_901:
[----:B------:R-:W-:-:S13]  /*18d0*/  ISETP.GE.AND P0, PT, R3, R2, PT ;  /* 0x000000020300720c */ /* 0x000fda0003f06270 */
[----:B------:R-:W-:Y:S05]  /*18e0*/  @P0 BREAK B1 ;  /* 0x0000000000010942 */ /* 0x000fea0003800000 */
[----:B------:R-:W-:Y:S05]  /*18f0*/  @P0 BRA `(.L_x_903) ;  /* 0x0000000000300947 */ /* 0x000fea0003800000 */
[----:B01----:R-:W0:Y:S01]  /*1900*/  LDC.64 R4, c[0x0][0x230] ;  /* 0x00008c00ff047b82 */ /* 0x003e220000000a00 */
[----:B------:R-:W-:Y:S02]  /*1910*/  IMAD.IADD R7, R0, 0x1, R3 ;  /* 0x0000000100077824 */ /* 0x000fe400078e0203 */
[----:B------:R-:W-:Y:S02]  /*1920*/  VIADD R3, R3, 0x80 ;  /* 0x0000008003037836 */ /* 0x000fe40000000000 */
[----:B0-----:R-:W-:-:S05]  /*1930*/  IMAD.WIDE.U32 R4, R7, 0x2, R4 ;  /* 0x0000000207047825 */ /* 0x001fca00078e0004 */
[----:B------:R2:W-:Y:S02]  /*1940*/  STG.E.U16 desc[UR4][R4.64], R9 ;  /* 0x0000000904007986 */ /* 0x0005e4000c101504 */
.L_x_902:
[----:B------:R-:W-:Y:S05]  /*1950*/  BSYNC B1 ;  /* 0x0000000000017941 */ /* 0x000fea0003800000 */
.L_x_898:
[----:B------:R-:W-:-:S13]  /*1960*/  ISETP.GE.AND P0, PT, R3, R2, PT ;  /* 0x000000020300720c */ /* 0x000fda0003f06270 */
[----:B012---:R-:W0:Y:S01]  /*1970*/  @!P0 LDC.64 R4, c[0x0][0x230] ;  /* 0x00008c00ff048b82 */ /* 0x007e220000000a00 */
[----:B------:R-:W-:Y:S02]  /*1980*/  @!P0 IMAD.IADD R7, R0, 0x1, R3 ;  /* 0x0000000100078824 */ /* 0x000fe400078e0203 */
[----:B------:R-:W-:Y:S02]  /*1990*/  @!P0 VIADD R3, R3, 0x80 ;  /* 0x0000008003038836 */ /* 0x000fe40000000000 */
[----:B0-----:R-:W-:-:S05]  /*19a0*/  @!P0 IMAD.WIDE.U32 R4, R7, 0x2, R4 ;  /* 0x0000000207048825 */ /* 0x001fca00078e0004 */
[----:B------:R2:W-:Y:S02]  /*19b0*/  @!P0 STG.E.U16 desc[UR4][R4.64], R10 ;  /* 0x0000000a04008986 */ /* 0x0005e4000c101504 */
.L_x_903:
[----:B------:R-:W-:Y:S05]  /*19c0*/  BSYNC B0 ;  /* 0x0000000000007941 */ /* 0x000fea0003800000 */
.L_x_897:
[----:B------:R-:W-:Y:S05]  /*19d0*/  WARPSYNC.ALL ;  /* 0x0000000000007948 */ /* 0x000fea0003800000 */
[----:B------:R-:W-:-:S13]  /*19e0*/  ISETP.GE.AND P0, PT, R3, R2, PT ;  /* 0x000000020300720c */ /* 0x000fda0003f06270 */
[----:B------:R-:W-:Y:S05]  /*19f0*/  @P0 EXIT ;  /* 0x000000000000094d */ /* 0x000fea0003800000 */
[----:B012---:R-:W0:Y:S01]  /*1a00*/  LDC.64 R4, c[0x0][0x230] ;  /* 0x00008c00ff047b82 */ /* 0x007e220000000a00 */
[----:B------:R-:W-:-:S04]  /*1a10*/  IMAD.IADD R3, R0, 0x1, R3 ;  /* 0x0000000100037824 */ /* 0x000fc800078e0203 */
[----:B0-----:R-:W-:-:S05]  /*1a20*/  IMAD.WIDE.U32 R2, R3, 0x2, R4 ;  /* 0x0000000203027825 */ /* 0x001fca00078e0004 */
[----:B------:R-:W-:Y:S01]  /*1a30*/  STG.E.U16 desc[UR4][R2.64], R11 ;  /* 0x0000000b02007986 */ /* 0x000fe2000c101504 */
[----:B------:R-:W-:Y:S05]  /*1a40*/  EXIT ;  /* 0x000000000000794d */ /* 0x000fea0003800000 */
.L_x_904:
        /* <DEDUP_REMOVED lines=11> */
.L_x_6608:


//--------------------- .text._ZN2at6native29vectorized_elementwise_kernelILi4EZZZNS0_66_GLOBAL__N__a0cfb035_28_ActivationHardswishKernel_cu_9e10b42f_292525hardswish_backward_kernelERNS_14TensorIteratorEENKUlvE_clEvENKUlvE2_clEvEUlN3c108BFloat16ES8_E_St5arrayIPcLm3EEEEviT0_T1_ --------------------------
	.section	.text._ZN2at6native29vectorized_elementwise_kernelILi4EZZZNS0_66_GLOBAL__N__a0cfb035_28_ActivationHardswishKernel_cu_9e10b42f_292525hardswish_backward_kernelERNS_14TensorIteratorEENKUlvE_clEvENKUlvE2_clEvEUlN3c108BFloat16ES8_E_St5arrayIPcLm3EEEEviT0_T1_,"ax",@progbits
	.align	128
        .global         _ZN2at6native29vectorized_elementwise_kernelILi4EZZZNS0_66_GLOBAL__N__a0cfb035_28_ActivationHardswishKernel_cu_9e10b42f_292525hardswish_backward_kernelERNS_14TensorIteratorEENKUlvE_clEvENKUlvE2_clEvEUlN3c108BFloat16ES8_E_St5arrayIPcLm3EEEEviT0_T1_
        .type           _ZN2at6native29vectorized_elementwise_kernelILi4EZZZNS0_66_GLOBAL__N__a0cfb035_28_ActivationHardswishKernel_cu_9e10b42f_292525hardswish_backward_kernelERNS_14TensorIteratorEENKUlvE_clEvENKUlvE2_clEvEUlN3c108BFloat16ES8_E_St5arrayIPcLm3EEEEviT0_T1_,@function
        .size           _ZN2at6native29vectorized_elementwise_kernelILi4EZZZNS0_66_GLOBAL__N__a0cfb035_28_ActivationHardswishKernel_cu_9e10b42f_292525hardswish_backward_kernelERNS_14TensorIteratorEENKUlvE_clEvENKUlvE2_clEvEUlN3c108BFloat16ES8_E_St5arrayIPcLm3EEEEviT0_T1_,(.L_x_6609 - _ZN2at6native29vectorized_elementwise_kernelILi4EZZZNS0_66_GLOBAL__N__a0cfb035_28_ActivationHardswishKernel_cu_9e10b42f_292525hardswish_backward_kernelERNS_14TensorIteratorEENKUlvE_clEvENKUlvE2_clEvEUlN3c108BFloat16ES8_E_St5arrayIPcLm3EEEEviT0_T1_)
        .other          _ZN2at6native29vectorized_elementwise_kernelILi4EZZZNS0_66_GLOBAL__N__a0cfb035_28_ActivationHardswishKernel_cu_9e10b42f_292525hardswish_backward_kernelERNS_14TensorIteratorEENKUlvE_clEvENKUlvE2_clEvEUlN3c108BFloat16ES8_E_St5arrayIPcLm3EEEEviT0_T1_,@"STO_CUDA_ENTRY STV_DEFAULT"
_ZN2at6native29vectorized_elementwise_kernelILi4EZZZNS0_66_GLOBAL__N__a0cfb035_28_ActivationHardswishKernel_cu_9e10b42f_292525hardswish_backward_kernelERNS_14TensorIteratorEENKUlvE_clEvENKUlvE2_clEvEUlN3c108BFloat16ES8_E_St5arrayIPcLm3EEEEviT0_T1_:
.text._ZN2at6native29vectorized_elementwise_kernelILi4EZZZNS0_66_GLOBAL__N__a0cfb035_28_ActivationHardswishKernel_cu_9e10b42f_292525hardswish_backward_kernelERNS_14TensorIteratorEENKUlvE_clEvENKUlvE2_clEvEUlN3c108BFloat16ES8_E_St5arrayIPcLm3EEEEviT0_T1_:
        /* <DEDUP_REMOVED lines=13> */
[----:B------:R-:W3:Y:S01]  /*00d0*/  LDG.E.64 R4, desc[UR4][R14.64] ;  /* 0x000000040e047981 */ /* 0x000ee2000c1e1b00 */
[----:B--2---:R-:W-:-:S03]  /*00e0*/  IMAD.WIDE R2, R0, 0x2, R6 ;  /* 0x0000000200027825 */ /* 0x004fc600078e0206 */
[----:B------:R0:W5:Y:S01]  /*00f0*/  LDG.E.64 R10, desc[UR4][R14.64+0x400] ;  /* 0x000400040e0a7981 */ /* 0x000162000c1e1b00 */
[----:B------:R-:W-:-:S05]  /*0100*/  IMAD.WIDE.U32 R12, R8, 0x8, R2 ;  /* 0x00000008080c7825 */ /* 0x000fca00078e0002 */
[----:B------:R0:W5:Y:S04]  /*0110*/  LDG.E.64 R2, desc[UR4][R12.64+0x400] ;  /* 0x000400040c027981 */ /* 0x000168000c1e1b00 */
[----:B------:R0:W5:Y:S01]  /*0120*/  LDG.E.64 R6, desc[UR4][R12.64] ;  /* 0x000000040c067981 */ /* 0x000162000c1e1b00 */
        /* <DEDUP_REMOVED lines=9> */
[----:B------:R-:W-:Y:S01]  /*01c0*/  @!P0 FMUL.FTZ R16, R9, R16 ;  /* 0x0000001009108220 */ /* 0x000fe20000410000 */
[----:B------:R-:W-:-:S04]  /*01d0*/  @P0 F2FP.BF16.F32.PACK_AB R9, RZ, R9 ;  /* 0x00000009ff09023e */ /* 0x000fc800000010ff */
[----:B------:R-:W-:-:S07]  /*01e0*/  @!P0 F2FP.BF16.F32.PACK_AB R9, RZ, R16 ;  /* 0x00000010ff09823e */ /* 0x000fce00000010ff */
.L_x_907:
[----:B------:R-:W-:Y:S05]  /*01f0*/  BSYNC B0 ;  /* 0x0000000000007941 */ /* 0x000fea0003800000 */
.L_x_906:
[----:B-----5:R-:W-:Y:S01]  /*0200*/  PRMT R6, R4, 0x7632, R6 ;  /* 0x0000763204067816 */ /* 0x020fe20000000006 */
[C---:B------:R-:W-:Y:S01]  /*0210*/  IMAD.U32 R16, R5.reuse, 0x10000, RZ ;  /* 0x0001000005107824 */ /* 0x040fe200078e00ff */
[----:B------:R-:W-:Y:S01]  /*0220*/  PRMT R15, R5, 0x7632, R15 ;  /* 0x00007632050f7816 */ /* 0x000fe2000000000f */
[----:B------:R-:W-:Y:S01]  /*0230*/  IMAD.U32 R12, R10, 0x10000, RZ ;  /* 0x000100000a0c7824 */ /* 0x000fe200078e00ff */
[----:B------:R-:W0:Y:S01]  /*0240*/  LDC.64 R4, c[0x0][0x230] ;  /* 0x00008c00ff047b82 */ /* 0x000e220000000a00 */
[----:B------:R-:W-:Y:S01]  /*0250*/  IMAD.U32 R17, R6, 0x10000, RZ ;  /* 0x0001000006117824 */ /* 0x000fe200078e00ff */
[----:B------:R-:W-:Y:S01]  /*0260*/  PRMT R13, R10, 0x7632, R13 ;  /* 0x000076320a0d7816 */ /* 0x000fe2000000000d */
[C---:B------:R-:W-:Y:S01]  /*0270*/  IMAD.U32 R10, R11.reuse, 0x10000, RZ ;  /* 0x000100000b0a7824 */ /* 0x040fe200078e00ff */
[----:B------:R-:W-:Y:S01]  /*0280*/  PRMT R11, R11, 0x7632, R11 ;  /* 0x000076320b0b7816 */ /* 0x000fe2000000000b */
[----:B------:R-:W-:Y:S01]  /*0290*/  BSSY B0, `(.L_x_908) ;  /* 0x0000015000007945 */ /* 0x000fe20003800000 */
[----:B------:R-:W-:Y:S01]  /*02a0*/  FSETP.GTU.FTZ.AND P6, PT, R17, -3, PT ;  /* 0xc04000001100780b */ /* 0x000fe20003fdc000 */
[----:B------:R-:W-:Y:S01]  /*02b0*/  IMAD.U32 R13, R13, 0x10000, RZ ;  /* 0x000100000d0d7824 */ /* 0x000fe200078e00ff */
[----:B------:R-:W-:Y:S01]  /*02c0*/  SHF.L.U32 R15, R15, 0x10, RZ ;  /* 0x000000100f0f7819 */ /* 0x000fe200000006ff */
[----:B------:R-:W-:Y:S01]  /*02d0*/  IMAD.U32 R11, R11, 0x10000, RZ ;  /* 0x000100000b0b7824 */ /* 0x000fe200078e00ff */
[----:B------:R-:W-:-:S02]  /*02e0*/  PRMT R14, R6, 0x7632, R14 ;  /* 0x00007632060e7816 */ /* 0x000fc4000000000e */
        /* <DEDUP_REMOVED lines=8> */
[----:B------:R-:W-:Y:S01]  /*0370*/  FSETP.GEU.FTZ.AND P6, PT, R17, 3, PT ;  /* 0x404000001100780b */ /* 0x000fe20003fde000 */
[----:B------:R-:W-:-:S12]  /*0380*/  IMAD.U32 R6, R14, 0x10000, RZ ;  /* 0x000100000e067824 */ /* 0x000fd800078e00ff */
[----:B------:R-:W-:-:S04]  /*0390*/  @!P6 IMAD.MOV.U32 R18, RZ, RZ, 0x3eaaaaab ;  /* 0x3eaaaaabff12e424 */ /* 0x000fc800078e00ff */
[----:B------:R-:W-:-:S04]  /*03a0*/  @!P6 FFMA.FTZ R17, R17, R18, 0.5 ;  /* 0x3f0000001111e423 */ /* 0x000fc80000010012 */
[----:B------:R-:W-:Y:S01]  /*03b0*/  @!P6 FMUL.FTZ R17, R6, R17 ;  /* 0x000000110611e220 */ /* 0x000fe20000410000 */
[----:B------:R-:W-:-:S04]  /*03c0*/  @P6 F2FP.BF16.F32.PACK_AB R6, RZ, R6 ;  /* 0x00000006ff06623e */ /* 0x000fc800000010ff */
[----:B------:R-:W-:-:S07]  /*03d0*/  @!P6 F2FP.BF16.F32.PACK_AB R6, RZ, R17 ;  /* 0x00000011ff06e23e */ /* 0x000fce00000010ff */
.L_x_909:
[----:B------:R-:W-:Y:S05]  /*03e0*/  BSYNC B0 ;  /* 0x0000000000007941 */ /* 0x000fea0003800000 */
.L_x_908:
        /* <DEDUP_REMOVED lines=10> */
.L_x_911:
[----:B------:R-:W-:Y:S05]  /*0490*/  BSYNC B0 ;  /* 0x0000000000007941 */ /* 0x000fea0003800000 */
.L_x_910:
        /* <DEDUP_REMOVED lines=11> */
.L_x_913:
[----:B------:R-:W-:Y:S05]  /*0550*/  BSYNC B0 ;  /* 0x0000000000007941 */ /* 0x000fea0003800000 */
.L_x_912:
        /* <DEDUP_REMOVED lines=10> */
.L_x_915:
[----:B------:R-:W-:Y:S05]  /*0600*/  BSYNC B0 ;  /* 0x0000000000007941 */ /* 0x000fea0003800000 */
.L_x_914:
        /* <DEDUP_REMOVED lines=12> */
.L_x_917:
[----:B------:R-:W-:Y:S05]  /*06d0*/  BSYNC B0 ;  /* 0x0000000000007941 */ /* 0x000fea0003800000 */
.L_x_916:
        /* <DEDUP_REMOVED lines=11> */
.L_x_919:
[----:B------:R-:W-:Y:S05]  /*0790*/  BSYNC B0 ;  /* 0x0000000000007941 */ /* 0x000fea0003800000 */
.L_x_918:
        /* <DEDUP_REMOVED lines=11> */
.L_x_921:
[----:B------:R-:W-:Y:S05]  /*0850*/  BSYNC B0 ;  /* 0x0000000000007941 */ /* 0x000fea0003800000 */
.L_x_920:
[----:B------:R-:W-:Y:S02]  /*0860*/  PRMT R6, R9, 0x5410, R6 ;  /* 0x0000541009067816 */ /* 0x000fe40000000006 */
[----:B------:R-:W-:Y:S02]  /*0870*/  PRMT R7, R14, 0x5410, R7 ;  /* 0x000054100e077816 */ /* 0x000fe40000000007 */
[----:B------:R-:W-:Y:S02]  /*0880*/  PRMT R8, R15, 0x5410, R0 ;  /* 0x000054100f087816 */ /* 0x000fe40000000000 */
[----:B------:R-:W-:Y:S01]  /*0890*/  PRMT R9, R2, 0x5410, R3 ;  /* 0x0000541002097816 */ /* 0x000fe20000000003 */
[----:B------:R-:W-:Y:S04]  /*08a0*/  STG.E.64 desc[UR4][R4.64], R6 ;  /* 0x0000000604007986 */ /* 0x000fe8000c101b04 */
[----:B------:R-:W-:Y:S01]  /*08b0*/  STG.E.64 desc[UR4][R4.64+0x400], R8 ;  /* 0x0004000804007986 */ /* 0x000fe2000c101b04 */
[----:B------:R-:W-:Y:S05]  /*08c0*/  EXIT ;  /* 0x000000000000794d */ /* 0x000fea0003800000 */
.L_x_905:
        /* <DEDUP_REMOVED lines=104> */
.L_x_923:
[----:B------:R-:W-:Y:S05]  /*0f50*/  BSYNC B0 ;  /* 0x0000000000007941 */ /* 0x000fea0003800000 */
.L_x_922:
        /* <DEDUP_REMOVED lines=13> */
.L_x_925:
[----:B------:R-:W-:Y:S05]  /*1030*/  BSYNC B0 ;  /* 0x0000000000007941 */ /* 0x000fea0003800000 */
.L_x_924:
        /* <DEDUP_REMOVED lines=28> */
.L_x_927:
[----:B------:R-:W-:Y:S05]  /*1200*/  BSYNC B0 ;  /* 0x0000000000007941 */ /* 0x000fea0003800000 */
.L_x_926:
        /* <DEDUP_REMOVED lines=13> */
.L_x_929:
[----:B------:R-:W-:Y:S05]  /*12e0*/  BSYNC B0 ;  /* 0x0000000000007941 */ /* 0x000fea0003800000 */
.L_x_928:
        /* <DEDUP_REMOVED lines=13> */
.L_x_931:
[----:B------:R-:W-:Y:S05]  /*13c0*/  BSYNC B0 ;  /* 0x0000000000007941 */ /* 0x000fea0003800000 */
.L_x_930:
        /* <DEDUP_REMOVED lines=13> */
.L_x_933:
[----:B------:R-:W-:Y:S05]  /*14a0*/  BSYNC B0 ;  /* 0x0000000000007941 */ /* 0x000fea0003800000 */
.L_x_932:
        /* <DEDUP_REMOVED lines=13> */
.L_x_935:
[----:B------:R-:W-:Y:S05]  /*1580*/  BSYNC B0 ;  /* 0x0000000000007941 */ /* 0x000fea0003800000 */
.L_x_934:
        /* <DEDUP_REMOVED lines=13> */
.L_x_937:
[----:B------:R-:W-:Y:S05]  /*1660*/  BSYNC B0 ;  /* 0x0000000000007941 */ /* 0x000fea0003800000 */
.L_x_936:
        /* <DEDUP_REMOVED lines=18> */
.L_x_940:
[----:B------:R-:W-:-:S13]  /*1790*/  ISETP.GE.AND P0, PT, R3, R2, PT ;  /* 0x000000020300720c */ /* 0x000fda0003f06270 */
[----:B------:R-:W-:Y:S05]  /*17a0*/  @P0 BRA `(.L_x_942) ;  /* 0x0000000000300947 */ /* 0x000fea0003800000 */
[----:B0-----:R-:W0:Y:S01]  /*17b0*/  LDC.64 R4, c[0x0][0x230] ;  /* 0x00008c00ff047b82 */ /* 0x001e220000000a00 */
[----:B------:R-:W-:Y:S02]  /*17c0*/  IMAD.IADD R7, R0, 0x1, R3 ;  /* 0x0000000100077824 */ /* 0x000fe400078e0203 */
[----:B------:R-:W-:Y:S02]  /*17d0*/  VIADD R3, R3, 0x80 ;  /* 0x0000008003037836 */ /* 0x000fe40000000000 */
[----:B0-----:R-:W-:-:S05]  /*17e0*/  IMAD.WIDE.U32 R4, R7, 0x2, R4 ;  /* 0x0000000207047825 */ /* 0x001fca00078e0004 */
[----:B------:R1:W-:Y:S02]  /*17f0*/  STG.E.U16 desc[UR4][R4.64], R6 ;  /* 0x0000000604007986 */ /* 0x0003e4000c101504 */
.L_x_941:
[----:B------:R-:W-:-:S13]  /*1800*/  ISETP.GE.AND P0, PT, R3, R2, PT ;  /* 0x000000020300720c */ /* 0x000fda0003f06270 */
[----:B------:R-:W-:Y:S05]  /*1810*/  @P0 BRA `(.L_x_943) ;  /* 0x0000000000340947 */ /* 0x000fea0003800000 */
[----:B01----:R-:W0:Y:S01]  /*1820*/  LDC.64 R4, c[0x0][0x230] ;  /* 0x00008c00ff047b82 */ /* 0x003e220000000a00 */
[----:B------:R-:W-:Y:S01]  /*1830*/  IADD3 R7, R0, R3, RZ ;  /* 0x0000000300077210 */ /* 0x000fe20007ffe0ff */
[----:B------:R-:W-:-:S04]  /*1840*/  VIADD R3, R3, 0x80 ;  /* 0x0000008003037836 */ /* 0x000fc80000000000 */
[----:B0-----:R-:W-:-:S05]  /*1850*/  IMAD.WIDE.U32 R4, R7, 0x2, R4 ;  /* 0x0000000207047825 */ /* 0x001fca00078e0004 */
[----:B------:R1:W-:Y:S02]  /*1860*/  STG.E.U16 desc[UR4][R4.64], R8 ;  /* 0x0000000804007986 */ /* 0x0003e4000c101504 */
.L_x_942:
        /* <DEDUP_REMOVED lines=8> */
.L_x_943:
[----:B------:R-:W-:Y:S05]  /*18f0*/  BSYNC B1 ;  /* 0x0000000000017941 */ /* 0x000fea0003800000 */
.L_x_939:
[----:B------:R-:W-:-:S13]  /*1900*/  ISETP.GE.AND P0, PT, R3, R2, PT ;  /* 0x000000020300720c */ /* 0x000fda0003f06270 */
[----:B012---:R-:W0:Y:S01]  /*1910*/  @!P0 LDC.64 R4, c[0x0][0x230] ;  /* 0x00008c00ff048b82 */ /* 0x007e220000000a00 */
[----:B------:R-:W-:Y:S02]  /*1920*/  @!P0 IMAD.IADD R7, R0, 0x1, R3 ;  /* 0x0000000100078824 */ /* 0x000fe400078e0203 */
[----:B------:R-:W-:Y:S02]  /*1930*/  @!P0 VIADD R3, R3, 0x80 ;  /* 0x0000008003038836 */ /* 0x000fe40000000000 */
[----:B0-----:R-:W-:-:S05]  /*1940*/  @!P0 IMAD.WIDE.U32 R4, R7, 0x2, R4 ;  /* 0x0000000207048825 */ /* 0x001fca00078e0004 */
[----:B------:R2:W-:Y:S02]  /*1950*/  @!P0 STG.E.U16 desc[UR4][R4.64], R10 ;  /* 0x0000000a04008986 */ /* 0x0005e4000c101504 */
.L_x_944:
[----:B------:R-:W-:Y:S05]  /*1960*/  BSYNC B0 ;  /* 0x0000000000007941 */ /* 0x000fea0003800000 */
.L_x_938:
        /* <DEDUP_REMOVED lines=8> */
.L_x_945:
        /* <DEDUP_REMOVED lines=9> */
.L_x_6609:


//--------------------- .text._ZN2at6native29vectorized_elementwise_kernelILi8EZZZNS0_66_GLOBAL__N__a0cfb035_28_ActivationHardswishKernel_cu_9e10b42f_292525hardswish_backward_kernelERNS_14TensorIteratorEENKUlvE_clEvENKUlvE2_clEvEUlN3c108BFloat16ES8_E_St5arrayIPcLm3EEEEviT0_T1_ --------------------------
	.section	.text._ZN2at6native29vectorized_elementwise_kernelILi8EZZZNS0_66_GLOBAL__N__a0cfb035_28_ActivationHardswishKernel_cu_9e10b42f_292525hardswish_backward_kernelERNS_14TensorIteratorEENKUlvE_clEvENKUlvE2_clEvEUlN3c108BFloat16ES8_E_St5arrayIPcLm3EEEEviT0_T1_,"ax",@progbits
	.align	128
        .global         _ZN2at6native29vectorized_elementwise_kernelILi8EZZZNS0_66_GLOBAL__N__a0cfb035_28_ActivationHardswishKernel_cu_9e10b42f_292525hardswish_backward_kernelERNS_14TensorIteratorEENKUlvE_clEvENKUlvE2_clEvEUlN3c108BFloat16ES8_E_St5arrayIPcLm3EEEEviT0_T1_
        .type           _ZN2at6native29vectorized_elementwise_kernelILi8EZZZNS0_66_GLOBAL__N__a0cfb035_28_ActivationHardswishKernel_cu_9e10b42f_292525hardswish_backward_kernelERNS_14TensorIteratorEENKUlvE_clEvENKUlvE2_clEvEUlN3c108BFloat16ES8_E_St5arrayIPcLm3EEEEviT0_T1_,@function
        .size           _ZN2at6native29vectorized_elementwise_kernelILi8EZZZNS0_66_GLOBAL__N__a0cfb035_28_ActivationHardswishKernel_cu_9e10b42f_292525hardswish_backward_kernelERNS_14TensorIteratorEENKUlvE_clEvENKUlvE2_clEvEUlN3c108BFloat16ES8_E_St5arrayIPcLm3EEEEviT0_T1_,(.L_x_6610 - _ZN2at6native29vectorized_elementwise_kernelILi8EZZZNS0_66_GLOBAL__N__a0cfb035_28_ActivationHardswishKernel_cu_9e10b42f_292525hardswish_backward_kernelERNS_14TensorIteratorEENKUlvE_clEvENKUlvE2_clEvEUlN3c108BFloat16ES8_E_St5arrayIPcLm3EEEEviT0_T1_)
        .other          _ZN2at6native29vectorized_elementwise_kernelILi8EZZZNS0_66_GLOBAL__N__a0cfb035_28_ActivationHardswishKernel_cu_9e10b42f_292525hardswish_backward_kernelERNS_14TensorIteratorEENKUlvE_clEvENKUlvE2_clEvEUlN3c108BFloat16ES8_E_St5arrayIPcLm3EEEEviT0_T1_,@"STO_CUDA_ENTRY STV_DEFAULT"
_ZN2at6native29vectorized_elementwise_kernelILi8EZZZNS0_66_GLOBAL__N__a0cfb035_28_ActivationHardswishKernel_cu_9e10b42f_292525hardswish_backward_kernelERNS_14TensorIteratorEENKUlvE_clEvENKUlvE2_clEvEUlN3c108BFloat16ES8_E_St5arrayIPcLm3EEEEviT0_T1_:
.text._ZN2at6native29vectorized_elementwise_kernelILi8EZZZNS0_66_GLOBAL__N__a0cfb035_28_ActivationHardswishKernel_cu_9e10b42f_292525hardswish_backward_kernelERNS_14TensorIteratorEENKUlvE_clEvENKUlvE2_clEvEUlN3c108BFloat16ES8_E_St5arrayIPcLm3EEEEviT0_T1_:
        /* <DEDUP_REMOVED lines=9> */
[----:B------:R-:W1:Y:S02]  /*0090*/  LDC.64 R2, c[0x0][0x240] ;  /* 0x00009000ff027b82 */ /* 0x000e640000000a00 */
[----:B-1----:R-:W-:-:S04]  /*00a0*/  IMAD.WIDE R2, R0, 0x2, R2 ;  /* 0x0000000200027825 */ /* 0x002fc800078e0202 */
[----:B0-----:R-:W-:Y:S02]  /*00b0*/  IMAD.WIDE.U32 R8, R12, 0x10, R2 ;  /* 0x000000100c087825 */ /* 0x001fe400078e0002 */
[----:B------:R-:W0:Y:S04]  /*00c0*/  LDC.64 R2, c[0x0][0x238] ;  /* 0x00008e00ff027b82 */ /* 0x000e280000000a00 */
[----:B------:R-:W2:Y:S01]  /*00d0*/  LDG.E.128 R8, desc[UR4][R8.64] ;  /* 0x0000000408087981 */ /* 0x000ea2000c1e1d00 */
[----:B0-----:R-:W-:-:S04]  /*00e0*/  IMAD.WIDE R2, R0, 0x2, R2 ;  /* 0x0000000200027825 */ /* 0x001fc800078e0202 */
[----:B------:R-:W-:-:S05]  /*00f0*/  IMAD.WIDE.U32 R2, R12, 0x10, R2 ;  /* 0x000000100c027825 */ /* 0x000fca00078e0002 */
[----:B------:R0:W5:Y:S01]  /*0100*/  LDG.E.128 R4, desc[UR4][R2.64] ;  /* 0x0000000402047981 */ /* 0x000162000c1e1d00 */
[----:B------:R-:W-:Y:S01]  /*0110*/  BSSY B0, `(.L_x_947) ;  /* 0x0000013000007945 */ /* 0x000fe20003800000 */
[C---:B--2---:R-:W-:Y:S01]  /*0120*/  IMAD.U32 R15, R8.reuse, 0x10000, RZ ;  /* 0x00010000080f7824 */ /* 0x044fe200078e00ff */
[----:B------:R-:W-:Y:S01]  /*0130*/  PRMT R16, R8, 0x7632, R16 ;  /* 0x0000763208107816 */ /* 0x000fe20000000010 */
[C---:B------:R-:W-:Y:S01]  /*0140*/  IMAD.U32 R14, R9.reuse, 0x10000, RZ ;  /* 0x00010000090e7824 */ /* 0x040fe200078e00ff */
[----:B------:R-:W-:Y:S01]  /*0150*/  PRMT R18, R9, 0x7632, R18 ;  /* 0x0000763209127816 */ /* 0x000fe20000000012 */
[C---:B------:R-:W-:Y:S01]  /*0160*/  IMAD.U32 R13, R10.reuse, 0x10000, RZ ;  /* 0x000100000a0d7824 */ /* 0x040fe200078e00ff */
[----:B------:R-:W-:Y:S01]  /*0170*/  FSETP.GTU.FTZ.AND P0, PT, R15, -3, PT ;  /* 0xc04000000f00780b */ /* 0x000fe20003f1c000 */
[C---:B------:R-:W-:Y:S01]  /*0180*/  IMAD.U32 R8, R11.reuse, 0x10000, RZ ;  /* 0x000100000b087824 */ /* 0x040fe200078e00ff */
[----:B------:R-:W-:Y:S02]  /*0190*/  PRMT R10, R10, 0x7632, R10 ;  /* 0x000076320a0a7816 */ /* 0x000fe4000000000a */
[----:B------:R-:W-:-:S09]  /*01a0*/  PRMT R19, R11, 0x7632, R19 ;  /* 0x000076320b137816 */ /* 0x000fd20000000013 */
        /* <DEDUP_REMOVED lines=9> */
.L_x_948:
[----:B------:R-:W-:Y:S05]  /*0240*/  BSYNC B0 ;  /* 0x0000000000007941 */ /* 0x000fea0003800000 */
.L_x_947:
[----:B------:R-:W0:Y:S01]  /*0250*/  LDC.64 R2, c[0x0][0x230] ;  /* 0x00008c00ff027b82 */ /* 0x000e220000000a00 */
[----:B------:R-:W-:Y:S01]  /*0260*/  IMAD.U32 R17, R16, 0x10000, RZ ;  /* 0x0001000010117824 */ /* 0x000fe200078e00ff */
[----:B------:R-:W-:Y:S01]  /*0270*/  SHF.L.U32 R16, R18, 0x10, RZ ;  /* 0x0000001012107819 */ /* 0x000fe200000006ff */
[----:B------:R-:W-:Y:S01]  /*0280*/  IMAD.U32 R11, R10, 0x10000, RZ ;  /* 0x000100000a0b7824 */ /* 0x000fe200078e00ff */
[----:B------:R-:W-:Y:S01]  /*0290*/  BSSY B0, `(.L_x_949) ;  /* 0x0000013000007945 */ /* 0x000fe20003800000 */
[----:B------:R-:W-:Y:S01]  /*02a0*/  IMAD.U32 R10, R19, 0x10000, RZ ;  /* 0x00010000130a7824 */ /* 0x000fe200078e00ff */
[----:B------:R-:W-:Y:S02]  /*02b0*/  FSETP.GTU.FTZ.AND P6, PT, R17, -3, PT ;  /* 0xc04000001100780b */ /* 0x000fe40003fdc000 */
[----:B-----5:R-:W-:Y:S02]  /*02c0*/  PRMT R15, R4, 0x7632, R15 ;  /* 0x00007632040f7816 */ /* 0x020fe4000000000f */
[----:B------:R-:W-:-:S02]  /*02d0*/  FSETP.GTU.FTZ.AND P0, PT, R14, -3, PT ;  /* 0xc04000000e00780b */ /* 0x000fc40003f1c000 */
[----:B------:R-:W-:Y:S02]  /*02e0*/  FSETP.GTU.FTZ.AND P1, PT, R13, -3, PT ;  /* 0xc04000000d00780b */ /* 0x000fe40003f3c000 */
[----:B------:R-:W-:Y:S02]  /*02f0*/  FSETP.GTU.FTZ.AND P2, PT, R8, -3, PT ;  /* 0xc04000000800780b */ /* 0x000fe40003f5c000 */
[----:B------:R-:W-:Y:S02]  /*0300*/  FSETP.GTU.FTZ.AND P3, PT, R16, -3, PT ;  /* 0xc04000001000780b */ /* 0x000fe40003f7c000 */
[----:B------:R-:W-:Y:S02]  /*0310*/  FSETP.GTU.FTZ.AND P4, PT, R11, -3, PT ;  /* 0xc04000000b00780b */ /* 0x000fe40003f9c000 */
[----:B------:R-:W-:Y:S02]  /*0320*/  FSETP.GTU.FTZ.AND P5, PT, R10, -3, PT ;  /* 0xc04000000a00780b */ /* 0x000fe40003fbc000 */
        /* <DEDUP_REMOVED lines=9> */
.L_x_950:
[----:B------:R-:W-:Y:S05]  /*03c0*/  BSYNC B0 ;  /* 0x0000000000007941 */ /* 0x000fea0003800000 */
.L_x_949:
        /* <DEDUP_REMOVED lines=10> */
.L_x_952:
[----:B------:R-:W-:Y:S05]  /*0470*/  BSYNC B0 ;  /* 0x0000000000007941 */ /* 0x000fea0003800000 */
.L_x_951:
[----:B------:R-:W-:Y:S01]  /*0480*/  BSSY B0, `(.L_x_953) ;  /* 0x000000b000007945 */ /* 0x000fe20003800000 */
[----:B------:R-:W-:-:S03]  /*0490*/  @!P3 PRMT R14, RZ, 0x7610, R14 ;  /* 0x00007610ff0eb816 */ /* 0x000fc6000000000e */
[----:B------:R-:W-:Y:S05]  /*04a0*/  @!P3 BRA `(.L_x_954) ;  /* 0x000000000020b947 */ /* 0x000fea0003800000 */
[----:B------:R-:W-:Y:S02]  /*04b0*/  FSETP.GEU.FTZ.AND P0, PT, R16, 3, PT ;  /* 0x404000001000780b */ /* 0x000fe40003f1e000 */
[----:B------:R-:W-:-:S04]  /*04c0*/  PRMT R5, R5, 0x7632, R5 ;  /* 0x0000763205057816 */ /* 0x000fc80000000005 */
[----:B------:R-:W-:-:S07]  /*04d0*/  SHF.L.U32 R5, R5, 0x10, RZ ;  /* 0x0000001005057819 */ /* 0x000fce00000006ff */
[----:B------:R-:W-:Y:S01]  /*04e0*/  @!P0 IMAD.MOV.U32 R17, RZ, RZ, 0x3eaaaaab ;  /* 0x3eaaaaabff118424 */ /* 0x000fe200078e00ff */
[----:B------:R-:W-:-:S03]  /*04f0*/  @P0 F2FP.BF16.F32.PACK_AB R14, RZ, R5 ;  /* 0x00000005ff0e023e */ /* 0x000fc600000010ff */
[----:B------:R-:W-:-:S04]  /*0500*/  @!P0 FFMA.FTZ R16, R16, R17, 0.5 ;  /* 0x3f00000010108423 */ /* 0x000fc80000010011 */
[----:B------:R-:W-:-:S05]  /*0510*/  @!P0 FMUL.FTZ R16, R16, R5 ;  /* 0x0000000510108220 */ /* 0x000fca0000410000 */
[----:B------:R-:W-:-:S07]  /*0520*/  @!P0 F2FP.BF16.F32.PACK_AB R14, RZ, R16 ;  /* 0x00000010ff0e823e */ /* 0x000fce00000010ff */
.L_x_954:
[----:B------:R-:W-:Y:S05]  /*0530*/  BSYNC B0 ;  /* 0x0000000000007941 */ /* 0x000fea0003800000 */
.L_x_953:
        /* <DEDUP_REMOVED lines=10> */
.L_x_956:
[----:B------:R-:W-:Y:S05]  /*05e0*/  BSYNC B0 ;  /* 0x0000000000007941 */ /* 0x000fea0003800000 */
.L_x_955:
[----:B------:R-:W-:Y:S01]  /*05f0*/  BSSY B0, `(.L_x_957) ;  /* 0x000000c000007945 */ /* 0x000fe20003800000 */
[----:B0-----:R-:W-:Y:S01]  /*0600*/  IMAD.WIDE.U32 R2, R0, 0x2, R2 ;  /* 0x0000000200027825 */ /* 0x001fe200078e0002 */
[----:B------:R-:W-:Y:S02]  /*0610*/  @!P4 PRMT R0, RZ, 0x7610, R0 ;  /* 0x00007610ff00c816 */ /* 0x000fe40000000000 */
[----:B------:R-:W-:Y:S05]  /*0620*/  @!P4 BRA `(.L_x_958) ;  /* 0x000000000020c947 */ /* 0x000fea0003800000 */
        /* <DEDUP_REMOVED lines=8> */
.L_x_958:
[----:B------:R-:W-:Y:S05]  /*06b0*/  BSYNC B0 ;  /* 0x0000000000007941 */ /* 0x000fea0003800000 */
.L_x_957:
[----:B------:R-:W-:Y:S01]  /*06c0*/  BSSY B0, `(.L_x_959) ;  /* 0x000000c000007945 */ /* 0x000fe20003800000 */
[--C-:B------:R-:W-:Y:S01]  /*06d0*/  IMAD.WIDE R12, R12, 0x10, R2.reuse ;  /* 0x000000100c0c7825 */ /* 0x100fe200078e0202 */
[----:B------:R-:W-:Y:S02]  /*06e0*/  @!P5 PRMT R3, RZ, 0x7610, R3 ;  /* 0x00007610ff03d816 */ /* 0x000fe40000000003 */
        /* <DEDUP_REMOVED lines=9> */
.L_x_960:
[----:B------:R-:W-:Y:S05]  /*0780*/  BSYNC B0 ;  /* 0x0000000000007941 */ /* 0x000fea0003800000 */
.L_x_959:
[----:B------:R-:W-:Y:S04]  /*0790*/  BSSY B0, `(.L_x_961) ;  /* 0x000000a000007945 */ /* 0x000fe80003800000 */
[----:B------:R-:W-:Y:S05]  /*07a0*/  @!P5 BRA `(.L_x_962) ;  /* 0x000000000020d947 */ /* 0x000fea0003800000 */
[----:B------:R-:W-:Y:S02]  /*07b0*/  FSETP.GEU.FTZ.AND P0, PT, R10, 3, PT ;  /* 0x404000000a00780b */ /* 0x000fe40003f1e000 */
[----:B------:R-:W-:-:S04]  /*07c0*/  PRMT R7, R7, 0x7632, R7 ;  /* 0x0000763207077816 */ /* 0x000fc80000000007 */
[----:B------:R-:W-:-:S07]  /*07d0*/  SHF.L.U32 R3, R7, 0x10, RZ ;  /* 0x0000001007037819 */ /* 0x000fce00000006ff */
[----:B------:R-:W-:-:S04]  /*07e0*/  @!P0 IMAD.MOV.U32 R11, RZ, RZ, 0x3eaaaaab ;  /* 0x3eaaaaabff0b8424 */ /* 0x000fc800078e00ff */
[----:B------:R-:W-:-:S04]  /*07f0*/  @!P0 FFMA.FTZ R10, R10, R11, 0.5 ;  /* 0x3f0000000a0a8423 */ /* 0x000fc8000001000b */
[-C--:B------:R-:W-:Y:S01]  /*0800*/  @!P0 FMUL.FTZ R10, R10, R3.reuse ;  /* 0x000000030a0a8220 */ /* 0x080fe20000410000 */
[----:B------:R-:W-:-:S04]  /*0810*/  @P0 F2FP.BF16.F32.PACK_AB R3, RZ, R3 ;  /* 0x00000003ff03023e */ /* 0x000fc800000010ff */
[----:B------:R-:W-:-:S07]  /*0820*/  @!P0 F2FP.BF16.F32.PACK_AB R3, RZ, R10 ;  /* 0x0000000aff03823e */ /* 0x000fce00000010ff */
.L_x_962:
[----:B------:R-:W-:Y:S05]  /*0830*/  BSYNC B0 ;  /* 0x0000000000007941 */ /* 0x000fea0003800000 */
.L_x_961:
[----:B------:R-:W-:Y:S02]  /*0840*/  PRMT R6, R5, 0x5410, R0 ;  /* 0x0000541005067816 */ /* 0x000fe40000000000 */
[----:B------:R-:W-:Y:S02]  /*0850*/  PRMT R7, R2, 0x5410, R3 ;  /* 0x0000541002077816 */ /* 0x000fe40000000003 */
[----:B------:R-:W-:Y:S02]  /*0860*/  PRMT R5, R15, 0x5410, R14 ;  /* 0x000054100f057816 */ /* 0x000fe4000000000e */
[----:B------:R-:W-:-:S05]  /*0870*/  PRMT R4, R9, 0x5410, R4 ;  /* 0x0000541009047816 */ /* 0x000fca0000000004 */
[----:B------:R-:W-:Y:S01]  /*0880*/  STG.E.128 desc[UR4][R12.64], R4 ;  /* 0x000000040c007986 */ /* 0x000fe2000c101d04 */
[----:B------:R-:W-:Y:S05]  /*0890*/  EXIT ;  /* 0x000000000000794d */ /* 0x000fea0003800000 */
.L_x_946:
        /* <DEDUP_REMOVED lines=104> */
.L_x_964:
[----:B------:R-:W-:Y:S05]  /*0f20*/  BSYNC B0 ;  /* 0x0000000000007941 */ /* 0x000fea0003800000 */
.L_x_963:
        /* <DEDUP_REMOVED lines=13> */
.L_x_966:
[----:B------:R-:W-:Y:S05]  /*1000*/  BSYNC B0 ;  /* 0x0000000000007941 */ /* 0x000fea0003800000 */
.L_x_965:
        /* <DEDUP_REMOVED lines=28> */
.L_x_968:
[----:B------:R-:W-:Y:S05]  /*11d0*/  BSYNC B0 ;  /* 0x0000000000007941 */ /* 0x000fea0003800000 */
.L_x_967:
        /* <DEDUP_REMOVED lines=13> */
.L_x_970:
[----:B------:R-:W-:Y:S05]  /*12b0*/  BSYNC B0 ;  /* 0x0000000000007941 */ /* 0x000fea0003800000 */
.L_x_969:
        /* <DEDUP_REMOVED lines=13> */
.L_x_972:
[----:B------:R-:W-:Y:S05]  /*1390*/  BSYNC B0 ;  /* 0x0000000000007941 */ /* 0x000fea0003800000 */
.L_x_971:
        /* <DEDUP_REMOVED lines=13> */
.L_x_974:
[----:B------:R-:W-:Y:S05]  /*1470*/  BSYNC B0 ;  /* 0x0000000000007941 */ /* 0x000fea0003800000 */
.L_x_973:
        /* <DEDUP_REMOVED lines=13> */
.L_x_976:
[----:B------:R-:W-:Y:S05]  /*1550*/  BSYNC B0 ;  /* 0x0000000000007941 */ /* 0x000fea0003800000 */
.L_x_975:
        /* <DEDUP_REMOVED lines=13> */
.L_x_978:
[----:B------:R-:W-:Y:S05]  /*1630*/  BSYNC B0 ;  /* 0x0000000000007941 */ /* 0x000fea0003800000 */
.L_x_977:
        /* <DEDUP_REMOVED lines=18> */
.L_x_981:
[----:B------:R-:W-:-:S13]  /*1760*/  ISETP.GE.AND P0, PT, R3, R2, PT ;  /* 0x000000020300720c */ /* 0x000fda0003f06270 */
[----:B------:R-:W-:Y:S05]  /*1770*/  @P0 BRA `(.L_x_983) ;  /* 0x0000000000300947 */ /* 0x000fea0003800000 */
[----:B0-----:R-:W0:Y:S01]  /*1780*/  LDC.64 R4, c[0x0][0x230] ;  /* 0x00008c00ff047b82 */ /* 0x001e220000000a00 */
[----:B------:R-:W-:Y:S02]  /*1790*/  IMAD.IADD R7, R0, 0x1, R3 ;  /* 0x0000000100077824 */ /* 0x000fe400078e0203 */
[----:B------:R-:W-:Y:S02]  /*17a0*/  VIADD R3, R3, 0x80 ;  /* 0x0000008003037836 */ /* 0x000fe40000000000 */
[----:B0-----:R-:W-:-:S05]  /*17b0*/  IMAD.WIDE.U32 R4, R7, 0x2, R4 ;  /* 0x0000000207047825 */ /* 0x001fca00078e0004 */
[----:B------:R1:W-:Y:S02]  /*17c0*/  STG.E.U16 desc[UR4][R4.64], R6 ;  /* 0x0000000604007986 */ /* 0x0003e4000c101504 */
.L_x_982:
[----:B------:R-:W-:-:S13]  /*17d0*/  ISETP.GE.AND P0, PT, R3, R2, PT ;  /* 0x000000020300720c */ /* 0x000fda0003f06270 */
[----:B------:R-:W-:Y:S05]  /*17e0*/  @P0 BRA `(.L_x_984) ;  /* 0x0000000000340947 */ /* 0x000fea0003800000 */
[----:B01----:R-:W0:Y:S01]  /*17f0*/  LDC.64 R4, c[0x0][0x230] ;  /* 0x00008c00ff047b82 */ /* 0x003e220000000a00 */
[----:B------:R-:W-:Y:S01]  /*1800*/  IADD3 R7, R0, R3, RZ ;  /* 0x0000000300077210 */ /* 0x000fe20007ffe0ff */
[----:B------:R-:W-:-:S04]  /*1810*/  VIADD R3, R3, 0x80 ;  /* 0x0000008003037836 */ /* 0x000fc80000000000 */
[----:B0-----:R-:W-:-:S05]  /*1820*/  IMAD.WIDE.U32 R4, R7, 0x2, R4 ;  /* 0x0000000207047825 */ /* 0x001fca00078e0004 */
[----:B------:R1:W-:Y:S02]  /*1830*/  STG.E.U16 desc[UR4][R4.64], R8 ;  /* 0x0000000804007986 */ /* 0x0003e4000c101504 */
.L_x_983:
        /* <DEDUP_REMOVED lines=8> */
.L_x_984:
[----:B------:R-:W-:Y:S05]  /*18c0*/  BSYNC B1 ;  /* 0x0000000000017941 */ /* 0x000fea0003800000 */
.L_x_980:
[----:B------:R-:W-:-:S13]  /*18d0*/  ISETP.GE.AND P0, PT, R3, R2, PT ;  /* 0x000000020300720c */ /* 0x000fda0003f06270 */
[----:B012---:R-:W0:Y:S01]  /*18e0*/  @!P0 LDC.64 R4, c[0x0][0x230] ;  /* 0x00008c00ff048b82 */ /* 0x007e220000000a00 */
[----:B------:R-:W-:Y:S02]  /*18f0*/  @!P0 IMAD.IADD R7, R0, 0x1, R3 ;  /* 0x0000000100078824 */ /* 0x000fe400078e0203 */
[----:B------:R-:W-:Y:S02]  /*1900*/  @!P0 VIADD R3, R3, 0x80 ;  /* 0x0000008003038836 */ /* 0x000fe40000000000 */
[----:B0-----:R-:W-:-:S05]  /*1910*/  @!P0 IMAD.WIDE.U32 R4, R7, 0x2, R4 ;  /* 0x0000000207048825 */ /* 0x001fca00078e0004 */
[----:B------:R2:W-:Y:S02]  /*1920*/  @!P0 STG.E.U16 desc[UR4][R4.64], R10 ;  /* 0x0000000a04008986 */ /* 0x0005e4000c101504 */
.L_x_985:
[----:B------:R-:W-:Y:S05]  /*1930*/  BSYNC B0 ;  /* 0x0000000000007941 */ /* 0x000fea0003800000 */
.L_x_979:
        /* <DEDUP_REMOVED lines=8> */
.L_x_986:
        /* <DEDUP_REMOVED lines=12> */
.L_x_6610:


//--------------------- .text._ZN2at6native18elementwise_kernelILi128ELi4EZNS0_15gpu_kernel_implIZZZNS0_66_GLOBAL__N__a0cfb035_28_ActivationHardswishKernel_cu_9e10b42f_292525hardswish_backward_kernelERNS_14TensorIteratorEENKUlvE_clEvENKUlvE1_clEvEUlN3c104HalfES9_E_EEvRNS_18TensorIteratorBaseERKT_EUliE_EEviT1_ --------------------------
	.section	.text._ZN2at6native18elementwise_kernelILi128ELi4EZNS0_15gpu_kernel_implIZZZNS0_66_GLOBAL__N__a0cfb035_28_ActivationHardswishKernel_cu_9e10b42f_292525hardswish_backward_kernelERNS_14TensorIteratorEENKUlvE_clEvENKUlvE1_clEvEUlN3c104HalfES9_E_EEvRNS_18TensorIteratorBaseERKT_EUliE_EEviT1_,"ax",@progbits
	.align	128
        .global         _ZN2at6native18elementwise_kernelILi128ELi4EZNS0_15gpu_kernel_implIZZZNS0_66_GLOBAL__N__a0cfb035_28_ActivationHardswishKernel_cu_9e10b42f_292525hardswish_backward_kernelERNS_14TensorIteratorEENKUlvE_clEvENKUlvE1_clEvEUlN3c104HalfES9_E_EEvRNS_18TensorIteratorBaseERKT_EUliE_EEviT1_
        .type           _ZN2at6native18elementwise_kernelILi128ELi4EZNS0_15gpu_kernel_implIZZZNS0_66_GLOBAL__N__a0cfb035_28_ActivationHardswishKernel_cu_9e10b42f_292525hardswish_backward_kernelERNS_14TensorIteratorEENKUlvE_clEvENKUlvE1_clEvEUlN3c104HalfES9_E_EEvRNS_18TensorIteratorBaseERKT_EUliE_EEviT1_,@function
        .size           _ZN2at6native18elementwise_kernelILi128ELi4EZNS0_15gpu_kernel_implIZZZNS0_66_GLOBAL__N__a0cfb035_28_ActivationHardswishKernel_cu_9e10b42f_292525hardswish_backward_kernelERNS_14TensorIteratorEENKUlvE_clEvENKUlvE1_clEvEUlN3c104HalfES9_E_EEvRNS_18TensorIteratorBaseERKT_EUliE_EEviT1_,(.L_x_6611 - _ZN2at6native18elementwise_kernelILi128ELi4EZNS0_15gpu_kernel_implIZZZNS0_66_GLOBAL__N__a0cfb035_28_ActivationHardswishKernel_cu_9e10b42f_292525hardswish_backward_kernelERNS_14TensorIteratorEENKUlvE_clEvENKUlvE1_clEvEUlN3c104HalfES9_E_EEvRNS_18TensorIteratorBaseERKT_EUliE_EEviT1_)
        .other          _ZN2at6native18elementwise_kernelILi128ELi4EZNS0_15gpu_kernel_implIZZZNS0_66_GLOBAL__N__a0cfb035_28_ActivationHardswishKernel_cu_9e10b42f_292525hardswish_backward_kernelERNS_14TensorIteratorEENKUlvE_clEvENKUlvE1_clEvEUlN3c104HalfES9_E_EEvRNS_18TensorIteratorBaseERKT_EUliE_EEviT1_,@"STO_CUDA_ENTRY STV_DEFAULT"
_ZN2at6native18elementwise_kernelILi128ELi4EZNS0_15gpu_kernel_implIZZZNS0_66_GLOBAL__N__a0cfb035_28_ActivationHardswishKernel_cu_9e10b42f_292525hardswish_backward_kernelERNS_14TensorIteratorEENKUlvE_clEvENKUlvE1_clEvEUlN3c104HalfES9_E_EEvRNS_18TensorIteratorBaseERKT_EUliE_EEviT1_:
.text._ZN2at6native18elementwise_kernelILi128ELi4EZNS0_15gpu_kernel_implIZZZNS0_66_GLOBAL__N__a0cfb035_28_ActivationHardswishKernel_cu_9e10b42f_292525hardswish_backward_kernelERNS_14TensorIteratorEENKUlvE_clEvENKUlvE1_clEvEUlN3c104HalfES9_E_EEvRNS_18TensorIteratorBaseERKT_EUliE_EEviT1_:
        /* <DEDUP_REMOVED lines=365> */
.L_x_989:
        /* <DEDUP_REMOVED lines=20> */
[----:B0-----:R-:W-:-:S04]  /*1810*/  F2FP.F16.F32.PACK_AB R0, RZ, R0 ;  /* 0x00000000ff00723e */ /* 0x001fc800000000ff */
[----:B------:R-:W-:Y:S01]  /*1820*/  PRMT R19, R0, 0x7610, R19 ;  /* 0x0000761000137816 */ /* 0x000fe20000000013 */
[----:B------:R-:W-:Y:S06]  /*1830*/  BRA `(.L_x_995) ;  /* 0x0000000c00d07947 */ /* 0x000fec0003800000 */
.L_x_993:
[----:B------:R-:W2:Y:S02]  /*1840*/  LDG.E.U8 R2, desc[UR36][R2.64] ;  /* 0x0000002402027981 */ /* 0x000ea4000c1e1100 */
[----:B--2---:R-:W-:-:S04]  /*1850*/  I2FP.F32.U32 R0, R2 ;  /* 0x0000000200007245 */ /* 0x004fc80000201000 */
[----:B------:R-:W-:-:S04]  /*1860*/  F2FP.F16.F32.PACK_AB R0, RZ, R0 ;  /* 0x00000000ff00723e */ /* 0x000fc800000000ff */
[----:B------:R-:W-:Y:S01]  /*1870*/  PRMT R19, R0, 0x7610, R19 ;  /* 0x0000761000137816 */ /* 0x000fe20000000013 */
[----:B------:R-:W-:Y:S06]  /*1880*/  BRA `(.L_x_995) ;  /* 0x0000000c00bc7947 */ /* 0x000fec0003800000 */
.L_x_992:
        /* <DEDUP_REMOVED lines=8> */
[----:B0-----:R-:W-:-:S04]  /*1910*/  F2FP.F16.F32.PACK_AB R0, RZ, R0 ;  /* 0x00000000ff00723e */ /* 0x001fc800000000ff */
[----:B------:R-:W-:Y:S01]  /*1920*/  PRMT R19, R0, 0x7610, R19 ;  /* 0x0000761000137816 */ /* 0x000fe20000000013 */
[----:B------:R-:W-:Y:S06]  /*1930*/  BRA `(.L_x_995) ;  /* 0x0000000c00907947 */ /* 0x000fec0003800000 */
.L_x_997:
[----:B------:R-:W2:Y:S02]  /*1940*/  LDG.E R2, desc[UR36][R2.64] ;  /* 0x0000002402027981 */ /* 0x000ea4000c1e1900 */
[----:B--2---:R-:W-:-:S04]  /*1950*/  I2FP.F32.S32 R0, R2 ;  /* 0x0000000200007245 */ /* 0x004fc80000201400 */
[----:B------:R-:W-:-:S04]  /*1960*/  F2FP.F16.F32.PACK_AB R0, RZ, R0 ;  /* 0x00000000ff00723e */ /* 0x000fc800000000ff */
[----:B------:R-:W-:Y:S01]  /*1970*/  PRMT R19, R0, 0x7610, R19 ;  /* 0x0000761000137816 */ /* 0x000fe20000000013 */
[----:B------:R-:W-:Y:S06]  /*1980*/  BRA `(.L_x_995) ;  /* 0x0000000c007c7947 */ /* 0x000fec0003800000 */
.L_x_996:
[----:B------:R-:W2:Y:S02]  /*1990*/  LDG.E.U16 R2, desc[UR36][R2.64] ;  /* 0x0000002402027981 */ /* 0x000ea4000c1e1500 */
[----:B--2---:R-:W0:Y:S02]  /*19a0*/  I2F.S16 R0, R2 ;  /* 0x0000000200007306 */ /* 0x004e240000101400 */
[----:B0-----:R-:W-:-:S04]  /*19b0*/  F2FP.F16.F32.PACK_AB R0, RZ, R0 ;  /* 0x00000000ff00723e */ /* 0x001fc800000000ff */
[----:B------:R-:W-:Y:S01]  /*19c0*/  PRMT R19, R0, 0x7610, R19 ;  /* 0x0000761000137816 */ /* 0x000fe20000000013 */
[----:B------:R-:W-:Y:S06]  /*19d0*/  BRA `(.L_x_995) ;  /* 0x0000000c00687947 */ /* 0x000fec0003800000 */
.L_x_991:
[----:B------:R-:W-:-:S13]  /*19e0*/  ISETP.GT.AND P0, PT, R4, 0x6, PT ;  /* 0x000000060400780c */ /* 0x000fda0003f04270 */
[----:B------:R-:W-:Y:S05]  /*19f0*/  @P0 BRA `(.L_x_998) ;  /* 0x0000000000240947 */ /* 0x000fea0003800000 */
[----:B------:R-:W-:-:S13]  /*1a00*/  ISETP.NE.AND P0, PT, R4, 0x5, PT ;  /* 0x000000050400780c */ /* 0x000fda0003f05270 */
[----:B------:R-:W-:Y:S05]  /*1a10*/  @!P0 BRA `(.L_x_999) ;  /* 0x0000000000148947 */ /* 0x000fea0003800000 */
[----:B------:R-:W-:-:S13]  /*1a20*/  ISETP.NE.AND P0, PT, R4, 0x6, PT ;  /* 0x000000060400780c */ /* 0x000fda0003f05270 */
[----:B------:R-:W-:Y:S05]  /*1a30*/  @P0 BRA `(.L_x_994) ;  /* 0x0000000800e40947 */ /* 0x000fea0003800000 */
[----:B------:R-:W2:Y:S02]  /*1a40*/  LDG.E R2, desc[UR36][R2.64] ;  /* 0x0000002402027981 */ /* 0x000ea4000c1e1900 */
[----:B--2---:R-:W-:Y:S01]  /*1a50*/  F2FP.F16.F32.PACK_AB R19, RZ, R2 ;  /* 0x00000002ff13723e */ /* 0x004fe200000000ff */
[----:B------:R-:W-:Y:S06]  /*1a60*/  BRA `(.L_x_995) ;  /* 0x0000000c00447947 */ /* 0x000fec0003800000 */
.L_x_999:
[----:B------:R0:W5:Y:S01]  /*1a70*/  LDG.E.U16 R19, desc[UR36][R2.64] ;  /* 0x0000002402137981 */ /* 0x000162000c1e1500 */
[----:B------:R-:W-:Y:S05]  /*1a80*/  BRA `(.L_x_995) ;  /* 0x0000000c003c7947 */ /* 0x000fea0003800000 */
.L_x_998:
[----:B------:R-:W-:-:S13]  /*1a90*/  ISETP.NE.AND P0, PT, R4, 0x7, PT ;  /* 0x000000070400780c */ /* 0x000fda0003f05270 */
[----:B------:R-:W-:Y:S05]  /*1aa0*/  @!P0 BRA `(.L_x_1000) ;  /* 0x0000000000248947 */ /* 0x000fea0003800000 */
[----:B------:R-:W-:-:S13]  /*1ab0*/  ISETP.NE.AND P0, PT, R4, 0x8, PT ;  /* 0x000000080400780c */ /* 0x000fda0003f05270 */
[----:B------:R-:W-:Y:S05]  /*1ac0*/  @!P0 BRA `(.L_x_1001) ;  /* 0x0000000000148947 */ /* 0x000fea0003800000 */
[----:B------:R-:W-:-:S13]  /*1ad0*/  ISETP.NE.AND P0, PT, R4, 0x9, PT ;  /* 0x000000090400780c */ /* 0x000fda0003f05270 */
[----:B------:R-:W-:Y:S05]  /*1ae0*/  @P0 BRA `(.L_x_994) ;  /* 0x0000000800b80947 */ /* 0x000fea0003800000 */
[----:B------:R-:W2:Y:S02]  /*1af0*/  LDG.E R2, desc[UR36][R2.64] ;  /* 0x0000002402027981 */ /* 0x000ea4000c1e1900 */
[----:B--2---:R-:W-:Y:S01]  /*1b00*/  F2FP.F16.F32.PACK_AB R19, RZ, R2 ;  /* 0x00000002ff13723e */ /* 0x004fe200000000ff */
[----:B------:R-:W-:Y:S06]  /*1b10*/  BRA `(.L_x_995) ;  /* 0x0000000c00187947 */ /* 0x000fec0003800000 */
.L_x_1001:
[----:B------:R1:W5:Y:S01]  /*1b20*/  LDG.E.U16 R19, desc[UR36][R2.64] ;  /* 0x0000002402137981 */ /* 0x000362000c1e1500 */
[----:B------:R-:W-:Y:S05]  /*1b30*/  BRA `(.L_x_995) ;  /* 0x0000000c00107947 */ /* 0x000fea0003800000 */
.L_x_1000:
[----:B------:R-:W2:Y:S01]  /*1b40*/  LDG.E.64 R2, desc[UR36][R2.64] ;  /* 0x0000002402027981 */ /* 0x000ea2000c1e1b00 */
[----:B------:R-:W-:Y:S01]  /*1b50*/  UMOV UR4, 0xf0000000 ;  /* 0xf000000000047882 */ /* 0x000fe20000000000 */
[----:B------:R-:W-:Y:S01]  /*1b60*/  UMOV UR5, 0x380fffff ;  /* 0x380fffff00057882 */ /* 0x000fe20000000000 */
[----:B--2---:R-:W0:Y:S01]  /*1b70*/  F2F.F32.F64 R0, R2 ;  /* 0x0000000200007310 */ /* 0x004e220000301000 */
[----:B------:R-:W-:-:S14]  /*1b80*/  DSETP.GEU.AND P0, PT, |R2|, UR4, PT ;  /* 0x0000000402007e2a */ /* 0x000fdc000bf0e200 */
[----:B0-----:R-:W-:-:S05]  /*1b90*/  @!P0 FMUL R0, R0, 1.175494350822287508e-38 ;  /* 0x0080000000008820 */ /* 0x001fca0000400000 */
[----:B------:R-:W-:-:S04]  /*1ba0*/  F2FP.F16.F32.PACK_AB R0, RZ, R0 ;  /* 0x00000000ff00723e */ /* 0x000fc800000000ff */
[----:B------:R-:W-:Y:S01]  /*1bb0*/  PRMT R19, R0, 0x7610, R19 ;  /* 0x0000761000137816 */ /* 0x000fe20000000013 */
[----:B------:R-:W-:Y:S06]  /*1bc0*/  BRA `(.L_x_995) ;  /* 0x0000000800ec7947 */ /* 0x000fec0003800000 */
.L_x_990:
        /* <DEDUP_REMOVED lines=11> */
[----:B------:R-:W-:-:S04]  /*1c80*/  F2FP.F16.F32.PACK_AB R0, RZ, R0 ;  /* 0x00000000ff00723e */ /* 0x000fc800000000ff */
[----:B------:R-:W-:Y:S01]  /*1c90*/  PRMT R19, R0, 0x7610, R19 ;  /* 0x0000761000137816 */ /* 0x000fe20000000013 */
[----:B------:R-:W-:Y:S06]  /*1ca0*/  BRA `(.L_x_995) ;  /* 0x0000000800b47947 */ /* 0x000fec0003800000 */
.L_x_1004:
        /* <DEDUP_REMOVED lines=9> */
.L_x_1003:
        /* <DEDUP_REMOVED lines=25> */
[----:B------:R-:W-:-:S04]  /*1ed0*/  F2FP.F16.F32.PACK_AB R5, RZ, R5 ;  /* 0x00000005ff05723e */ /* 0x000fc800000000ff */
[----:B------:R-:W-:Y:S01]  /*1ee0*/  PRMT R19, R5, 0x7610, R19 ;  /* 0x0000761005137816 */ /* 0x000fe20000000013 */
[----:B------:R-:W-:Y:S06]  /*1ef0*/  BRA `(.L_x_995) ;  /* 0x0000000800207947 */ /* 0x000fec0003800000 */
.L_x_1006:
        /* <DEDUP_REMOVED lines=12> */
[----:B------:R-:W-:-:S04]  /*1fc0*/  F2FP.F16.F32.PACK_AB R4, RZ, R4 ;  /* 0x00000004ff04723e */ /* 0x000fc800000000ff */
[----:B------:R-:W-:Y:S01]  /*1fd0*/  PRMT R19, R4, 0x7610, R19 ;  /* 0x0000761004137816 */ /* 0x000fe20000000013 */
[----:B------:R-:W-:Y:S06]  /*1fe0*/  BRA `(.L_x_995) ;  /* 0x0000000400e47947 */ /* 0x000fec0003800000 */
.L_x_1005:
[----:B------:R-:W2:Y:S02]  /*1ff0*/  LDG.E.U16 R0, desc[UR36][R2.64] ;  /* 0x0000002402007981 */ /* 0x000ea4000c1e1500 */
[----:B--2---:R-:W-:-:S05]  /*2000*/  IMAD.U32 R0, R0, 0x10000, RZ ;  /* 0x0001000000007824 */ /* 0x004fca00078e00ff */
[----:B------:R-:W-:-:S04]  /*2010*/  F2FP.F16.F32.PACK_AB R0, RZ, R0 ;  /* 0x00000000ff00723e */ /* 0x000fc800000000ff */
[----:B------:R-:W-:Y:S01]  /*2020*/  PRMT R19, R0, 0x7610, R19 ;  /* 0x0000761000137816 */ /* 0x000fe20000000013 */
[----:B------:R-:W-:Y:S06]  /*2030*/  BRA `(.L_x_995) ;  /* 0x0000000400d07947 */ /* 0x000fec0003800000 */
.L_x_1002:
        /* <DEDUP_REMOVED lines=10> */
[----:B------:R-:W-:-:S04]  /*20e0*/  F2FP.F16.F32.PACK_AB R0, RZ, R0 ;  /* 0x00000000ff00723e */ /* 0x000fc800000000ff */
[----:B------:R-:W-:Y:S01]  /*20f0*/  PRMT R19, R0, 0x7610, R19 ;  /* 0x0000761000137816 */ /* 0x000fe20000000013 */
[----:B------:R-:W-:Y:S06]  /*2100*/  BRA `(.L_x_995) ;  /* 0x00000004009c7947 */ /* 0x000fec0003800000 */
.L_x_1009:
        /* <DEDUP_REMOVED lines=21> */
.L_x_1013:
[----:B------:R-:W-:Y:S05]  /*2260*/  BSYNC B1 ;  /* 0x0000000000017941 */ /* 0x000fea0003800000 */
.L_x_1012:
[----:B------:R-:W-:Y:S01]  /*2270*/  LEA R3, R0, 0x3b800000, 0x17 ;  /* 0x3b80000000037811 */ /* 0x000fe200078eb8ff */
[----:B------:R-:W-:-:S05]  /*2280*/  IMAD.SHL.U32 R0, R2, 0x100000, RZ ;  /* 0x0010000002007824 */ /* 0x000fca00078e00ff */
[----:B------:R-:W-:-:S07]  /*2290*/  LOP3.LUT R0, R3, R0, R4, 0xfe, !PT ;  /* 0x0000000003007212 */ /* 0x000fce00078efe04 */
.L_x_1011:
[----:B------:R-:W-:Y:S05]  /*22a0*/  BSYNC B0 ;  /* 0x0000000000007941 */ /* 0x000fea0003800000 */
.L_x_1010:
[----:B------:R-:W-:-:S04]  /*22b0*/  F2FP.F16.F32.PACK_AB R0, RZ, R0 ;  /* 0x00000000ff00723e */ /* 0x000fc800000000ff */
[----:B------:R-:W-:Y:S01]  /*22c0*/  PRMT R19, R0, 0x7610, R19 ;  /* 0x0000761000137816 */ /* 0x000fe20000000013 */
[----:B------:R-:W-:Y:S06]  /*22d0*/  BRA `(.L_x_995) ;  /* 0x0000000400287947 */ /* 0x000fec0003800000 */
.L_x_1008:
        /* <DEDUP_REMOVED lines=21> */
.L_x_1017:
[----:B------:R-:W-:Y:S05]  /*2430*/  BSYNC B1 ;  /* 0x0000000000017941 */ /* 0x000fea0003800000 */
.L_x_1016:
[----:B------:R-:W-:Y:S01]  /*2440*/  LEA R3, R0, 0x37800000, 0x17 ;  /* 0x3780000000037811 */ /* 0x000fe200078eb8ff */
[----:B------:R-:W-:-:S05]  /*2450*/  IMAD.SHL.U32 R0, R2, 0x200000, RZ ;  /* 0x0020000002007824 */ /* 0x000fca00078e00ff */
[----:B------:R-:W-:-:S07]  /*2460*/  LOP3.LUT R0, R3, R0, R4, 0xfe, !PT ;  /* 0x0000000003007212 */ /* 0x000fce00078efe04 */
.L_x_1015:
[----:B------:R-:W-:Y:S05]  /*2470*/  BSYNC B0 ;  /* 0x0000000000007941 */ /* 0x000fea0003800000 */
.L_x_1014:
[----:B------:R-:W-:-:S04]  /*2480*/  F2FP.F16.F32.PACK_AB R0, RZ, R0 ;  /* 0x00000000ff00723e */ /* 0x000fc800000000ff */
[----:B------:R-:W-:Y:S01]  /*2490*/  PRMT R19, R0, 0x7610, R19 ;  /* 0x0000761000137816 */ /* 0x000fe20000000013 */
[----:B------:R-:W-:Y:S06]  /*24a0*/  BRA `(.L_x_995) ;  /* 0x0000000000b47947 */ /* 0x000fec0003800000 */
.L_x_1007:
        /* <DEDUP_REMOVED lines=14> */
.L_x_1021:
[----:B------:R-:W-:Y:S05]  /*2590*/  BSYNC B0 ;  /* 0x0000000000007941 */ /* 0x000fea0003800000 */
.L_x_1020:
[----:B------:R-:W-:-:S04]  /*25a0*/  F2FP.F16.F32.PACK_AB R0, RZ, R0 ;  /* 0x00000000ff00723e */ /* 0x000fc800000000ff */
[----:B------:R-:W-:Y:S01]  /*25b0*/  PRMT R19, R0, 0x7610, R19 ;  /* 0x0000761000137816 */ /* 0x000fe20000000013 */
[----:B------:R-:W-:Y:S06]  /*25c0*/  BRA `(.L_x_995) ;  /* 0x00000000006c7947 */ /* 0x000fec0003800000 */
.L_x_994:
        /* <DEDUP_REMOVED lines=16> */
.L_x_1022:
[----:B------:R-:W-:Y:S01]  /*26d0*/  PRMT R19, RZ, 0x7610, R19 ;  /* 0x00007610ff137816 */ /* 0x000fe20000000013 */
[----:B------:R-:W-:Y:S06]  /*26e0*/  BRA `(.L_x_995) ;  /* 0x0000000000247947 */ /* 0x000fec0003800000 */
.L_x_1019:
[----:B------:R-:W2:Y:S02]  /*26f0*/  LDG.E.64 R2, desc[UR36][R2.64] ;  /* 0x0000002402027981 */ /* 0x000ea4000c1e1b00 */
[----:B--2---:R-:W0:Y:S02]  /*2700*/  I2F.U64 R0, R2 ;  /* 0x0000000200007312 */ /* 0x004e240000301000 */
[----:B0-----:R-:W-:-:S04]  /*2710*/  F2FP.F16.F32.PACK_AB R0, RZ, R0 ;  /* 0x00000000ff00723e */ /* 0x001fc800000000ff */
[----:B------:R-:W-:Y:S01]  /*2720*/  PRMT R19, R0, 0x7610, R19 ;  /* 0x0000761000137816 */ /* 0x000fe20000000013 */
[----:B------:R-:W-:Y:S06]  /*2730*/  BRA `(.L_x_995) ;  /* 0x0000000000107947 */ /* 0x000fec0003800000 */
.L_x_1018:
[----:B------:R-:W2:Y:S02]  /*2740*/  LDG.E R2, desc[UR36][R2.64] ;  /* 0x0000002402027981 */ /* 0x000ea4000c1e1900 */
[----:B--2---:R-:W-:-:S04]  /*2750*/  I2FP.F32.U32 R0, R2 ;  /* 0x0000000200007245 */ /* 0x004fc80000201000 */
[----:B------:R-:W-:-:S04]  /*2760*/  F2FP.F16.F32.PACK_AB R0, RZ, R0 ;  /* 0x00000000ff00723e */ /* 0x000fc800000000ff */
[----:B------:R-:W-:-:S07]  /*2770*/  PRMT R19, R0, 0x7610, R19 ;  /* 0x0000761000137816 */ /* 0x000fce0000000013 */
.L_x_995:
[----:B------:R-:W2:Y:S01]  /*2780*/  LDC.U8 R4, c[0x0][0x4aa] ;  /* 0x00012a80ff047b82 */ /* 0x000ea20000000000 */
[----:B------:R-:W-:Y:S02]  /*2790*/  ULDC.64 UR4, c[0x0][0x488] ;  /* 0x0001220000047ab9 */ /* 0x000fe40000000a00 */
[----:B01----:R-:W-:-:S05]  /*27a0*/  IADD3 R2, P1, R22, UR4, RZ ;  /* 0x0000000416027c10 */ /* 0x003fca000ff3e0ff */
[----:B------:R-:W-:Y:S01]  /*27b0*/  IMAD.X R3, RZ, RZ, UR5, P1 ;  /* 0x00000005ff037e24 */ /* 0x000fe200088e06ff */
[----:B--2---:R-:W-:-:S04]  /*27c0*/  PRMT R0, R4, 0x9910, RZ ;  /* 0x0000991004007816 */ /* 0x004fc800000000ff */
        /* <DEDUP_REMOVED lines=12> */
[----:B0-----:R-:W-:Y:S01]  /*2890*/  F2FP.F16.F32.PACK_AB R0, RZ, R0 ;  /* 0x00000000ff00723e */ /* 0x001fe200000000ff */
[----:B------:R-:W-:Y:S06]  /*28a0*/  BRA `(.L_x_1028) ;  /* 0x0000000c00987947 */ /* 0x000fec0003800000 */
.L_x_1026:
[----:B------:R-:W2:Y:S02]  /*28b0*/  LDG.E.U8 R2, desc[UR36][R2.64] ;  /* 0x0000002402027981 */ /* 0x000ea4000c1e1100 */
[----:B--2---:R-:W-:-:S04]  /*28c0*/  I2FP.F32.U32 R0, R2 ;  /* 0x0000000200007245 */ /* 0x004fc80000201000 */
[----:B------:R-:W-:Y:S01]  /*28d0*/  F2FP.F16.F32.PACK_AB R0, RZ, R0 ;  /* 0x00000000ff00723e */ /* 0x000fe200000000ff */
[----:B------:R-:W-:Y:S06]  /*28e0*/  BRA `(.L_x_1028) ;  /* 0x0000000c00887947 */ /* 0x000fec0003800000 */
.L_x_1025:
        /* <DEDUP_REMOVED lines=8> */
[----:B0-----:R-:W-:Y:S01]  /*2970*/  F2FP.F16.F32.PACK_AB R0, RZ, R0 ;  /* 0x00000000ff00723e */ /* 0x001fe200000000ff */
[----:B------:R-:W-:Y:S06]  /*2980*/  BRA `(.L_x_1028) ;  /* 0x0000000c00607947 */ /* 0x000fec0003800000 */
.L_x_1030:
[----:B------:R-:W2:Y:S02]  /*2990*/  LDG.E R2, desc[UR36][R2.64] ;  /* 0x0000002402027981 */ /* 0x000ea4000c1e1900 */
[----:B--2---:R-:W-:-:S04]  /*29a0*/  I2FP.F32.S32 R0, R2 ;  /* 0x0000000200007245 */ /* 0x004fc80000201400 */
[----:B------:R-:W-:Y:S01]  /*29b0*/  F2FP.F16.F32.PACK_AB R0, RZ, R0 ;  /* 0x00000000ff00723e */ /* 0x000fe200000000ff */
[----:B------:R-:W-:Y:S06]  /*29c0*/  BRA `(.L_x_1028) ;  /* 0x0000000c00507947 */ /* 0x000fec0003800000 */
.L_x_1029:
[----:B------:R-:W2:Y:S02]  /*29d0*/  LDG.E.U16 R2, desc[UR36][R2.64] ;  /* 0x0000002402027981 */ /* 0x000ea4000c1e1500 */
[----:B--2---:R-:W0:Y:S02]  /*29e0*/  I2F.S16 R0, R2 ;  /* 0x0000000200007306 */ /* 0x004e240000101400 */
[----:B0-----:R-:W-:Y:S01]  /*29f0*/  F2FP.F16.F32.PACK_AB R0, RZ, R0 ;  /* 0x00000000ff00723e */ /* 0x001fe200000000ff */
[----:B------:R-:W-:Y:S06]  /*2a00*/  BRA `(.L_x_1028) ;  /* 0x0000000c00407947 */ /* 0x000fec0003800000 */
.L_x_1024:
        /* <DEDUP_REMOVED lines=9> */
.L_x_1032:
[----:B------:R1:W5:Y:S01]  /*2aa0*/  LDG.E.U16 R0, desc[UR36][R2.64] ;  /* 0x0000002402007981 */ /* 0x000362000c1e1500 */
[----:B------:R-:W-:Y:S05]  /*2ab0*/  BRA `(.L_x_1028) ;  /* 0x0000000c00147947 */ /* 0x000fea0003800000 */
.L_x_1031:
        /* <DEDUP_REMOVED lines=9> */
.L_x_1034:
[----:B------:R0:W5:Y:S01]  /*2b50*/  LDG.E.U16 R0, desc[UR36][R2.64] ;  /* 0x0000002402007981 */ /* 0x000162000c1e1500 */
[----:B------:R-:W-:Y:S05]  /*2b60*/  BRA `(.L_x_1028) ;  /* 0x0000000800e87947 */ /* 0x000fea0003800000 */
.L_x_1033:
[----:B------:R-:W2:Y:S01]  /*2b70*/  LDG.E.64 R2, desc[UR36][R2.64] ;  /* 0x0000002402027981 */ /* 0x000ea2000c1e1b00 */
[----:B------:R-:W-:Y:S01]  /*2b80*/  UMOV UR4, 0xf0000000 ;  /* 0xf000000000047882 */ /* 0x000fe20000000000 */
[----:B------:R-:W-:Y:S01]  /*2b90*/  UMOV UR5, 0x380fffff ;  /* 0x380fffff00057882 */ /* 0x000fe20000000000 */
[----:B--2---:R-:W0:Y:S01]  /*2ba0*/  F2F.F32.F64 R0, R2 ;  /* 0x0000000200007310 */ /* 0x004e220000301000 */
[----:B------:R-:W-:-:S14]  /*2bb0*/  DSETP.GEU.AND P0, PT, |R2|, UR4, PT ;  /* 0x0000000402007e2a */ /* 0x000fdc000bf0e200 */
[----:B0-----:R-:W-:-:S05]  /*2bc0*/  @!P0 FMUL R0, R0, 1.175494350822287508e-38 ;  /* 0x0080000000008820 */ /* 0x001fca0000400000 */
[----:B------:R-:W-:Y:S01]  /*2bd0*/  F2FP.F16.F32.PACK_AB R0, RZ, R0 ;  /* 0x00000000ff00723e */ /* 0x000fe200000000ff */
[----:B------:R-:W-:Y:S06]  /*2be0*/  BRA `(.L_x_1028) ;  /* 0x0000000800c87947 */ /* 0x000fec0003800000 */
.L_x_1023:
        /* <DEDUP_REMOVED lines=11> */
[----:B------:R-:W-:Y:S01]  /*2ca0*/  F2FP.F16.F32.PACK_AB R0, RZ, R0 ;  /* 0x00000000ff00723e */ /* 0x000fe200000000ff */
[----:B------:R-:W-:Y:S06]  /*2cb0*/  BRA `(.L_x_1028) ;  /* 0x0000000800947947 */ /* 0x000fec0003800000 */
.L_x_1037:
        /* <DEDUP_REMOVED lines=8> */
.L_x_1036:
        /* <DEDUP_REMOVED lines=28> */
.L_x_1039:
        /* <DEDUP_REMOVED lines=15> */
.L_x_1038:
[----:B------:R-:W2:Y:S02]  /*2ff0*/  LDG.E.U16 R0, desc[UR36][R2.64] ;  /* 0x0000002402007981 */ /* 0x000ea4000c1e1500 */
[----:B--2---:R-:W-:-:S05]  /*3000*/  IMAD.U32 R0, R0, 0x10000, RZ ;  /* 0x0001000000007824 */ /* 0x004fca00078e00ff */
[----:B------:R-:W-:Y:S01]  /*3010*/  F2FP.F16.F32.PACK_AB R0, RZ, R0 ;  /* 0x00000000ff00723e */ /* 0x000fe200000000ff */
[----:B------:R-:W-:Y:S06]  /*3020*/  BRA `(.L_x_1028) ;  /* 0x0000000400b87947 */ /* 0x000fec0003800000 */
.L_x_1035:
        /* <DEDUP_REMOVED lines=10> */
[----:B------:R-:W-:Y:S01]  /*30d0*/  F2FP.F16.F32.PACK_AB R0, RZ, R0 ;  /* 0x00000000ff00723e */ /* 0x000fe200000000ff */
[----:B------:R-:W-:Y:S06]  /*30e0*/  BRA `(.L_x_1028) ;  /* 0x0000000400887947 */ /* 0x000fec0003800000 */
.L_x_1042:
        /* <DEDUP_REMOVED lines=21> */
.L_x_1046:
[----:B------:R-:W-:Y:S05]  /*3240*/  BSYNC B1 ;  /* 0x0000000000017941 */ /* 0x000fea0003800000 */
.L_x_1045:
[----:B------:R-:W-:Y:S01]  /*3250*/  LEA R3, R0, 0x3b800000, 0x17 ;  /* 0x3b80000000037811 */ /* 0x000fe200078eb8ff */
[----:B------:R-:W-:-:S05]  /*3260*/  IMAD.SHL.U32 R0, R2, 0x100000, RZ ;  /* 0x0010000002007824 */ /* 0x000fca00078e00ff */
[----:B------:R-:W-:-:S07]  /*3270*/  LOP3.LUT R0, R3, R0, R4, 0xfe, !PT ;  /* 0x0000000003007212 */ /* 0x000fce00078efe04 */
.L_x_1044:
[----:B------:R-:W-:Y:S05]  /*3280*/  BSYNC B0 ;  /* 0x0000000000007941 */ /* 0x000fea0003800000 */
.L_x_1043:
[----:B------:R-:W-:Y:S01]  /*3290*/  F2FP.F16.F32.PACK_AB R0, RZ, R0 ;  /* 0x00000000ff00723e */ /* 0x000fe200000000ff */
[----:B------:R-:W-:Y:S06]  /*32a0*/  BRA `(.L_x_1028) ;  /* 0x0000000400187947 */ /* 0x000fec0003800000 */
.L_x_1041:
        /* <DEDUP_REMOVED lines=21> */
.L_x_1050:
[----:B------:R-:W-:Y:S05]  /*3400*/  BSYNC B1 ;  /* 0x0000000000017941 */ /* 0x000fea0003800000 */
.L_x_1049:
[----:B------:R-:W-:Y:S01]  /*3410*/  LEA R3, R0, 0x37800000, 0x17 ;  /* 0x3780000000037811 */ /* 0x000fe200078eb8ff */
[----:B------:R-:W-:-:S05]  /*3420*/  IMAD.SHL.U32 R0, R2, 0x200000, RZ ;  /* 0x0020000002007824 */ /* 0x000fca00078e00ff */
[----:B------:R-:W-:-:S07]  /*3430*/  LOP3.LUT R0, R3, R0, R4, 0xfe, !PT ;  /* 0x0000000003007212 */ /* 0x000fce00078efe04 */
.L_x_1048:
[----:B------:R-:W-:Y:S05]  /*3440*/  BSYNC B0 ;  /* 0x0000000000007941 */ /* 0x000fea0003800000 */
.L_x_1047:
[----:B------:R-:W-:Y:S01]  /*3450*/  F2FP.F16.F32.PACK_AB R0, RZ, R0 ;  /* 0x00000000ff00723e */ /* 0x000fe200000000ff */
[----:B------:R-:W-:Y:S06]  /*3460*/  BRA `(.L_x_1028) ;  /* 0x0000000000a87947 */ /* 0x000fec0003800000 */
.L_x_1040:
        /* <DEDUP_REMOVED lines=14> */
.L_x_1054:
[----:B------:R-:W-:Y:S05]  /*3550*/  BSYNC B0 ;  /* 0x0000000000007941 */ /* 0x000fea0003800000 */
.L_x_1053:
[----:B------:R-:W-:Y:S01]  /*3560*/  F2FP.F16.F32.PACK_AB R0, RZ, R0 ;  /* 0x00000000ff00723e */ /* 0x000fe200000000ff */
[----:B------:R-:W-:Y:S06]  /*3570*/  BRA `(.L_x_1028) ;  /* 0x0000000000647947 */ /* 0x000fec0003800000 */
.L_x_1027:
        /* <DEDUP_REMOVED lines=16> */
.L_x_1055:
[----:B------:R-:W-:Y:S01]  /*3680*/  PRMT R0, RZ, 0x7610, R0 ;  /* 0x00007610ff007816 */ /* 0x000fe20000000000 */
[----:B------:R-:W-:Y:S06]  /*3690*/  BRA `(.L_x_1028) ;  /* 0x00000000001c7947 */ /* 0x000fec0003800000 */
.L_x_1052:
[----:B------:R-:W2:Y:S02]  /*36a0*/  LDG.E.64 R2, desc[UR36][R2.64] ;  /* 0x0000002402027981 */ /* 0x000ea4000c1e1b00 */
[----:B--2---:R-:W0:Y:S02]  /*36b0*/  I2F.U64 R0, R2 ;  /* 0x0000000200007312 */ /* 0x004e240000301000 */
[----:B0-----:R-:W-:Y:S01]  /*36c0*/  F2FP.F16.F32.PACK_AB R0, RZ, R0 ;  /* 0x00000000ff00723e */ /* 0x001fe200000000ff */
[----:B------:R-:W-:Y:S06]  /*36d0*/  BRA `(.L_x_1028) ;  /* 0x00000000000c7947 */ /* 0x000fec0003800000 */
.L_x_1051:
[----:B------:R-:W2:Y:S02]  /*36e0*/  LDG.E R2, desc[UR36][R2.64] ;  /* 0x0000002402027981 */ /* 0x000ea4000c1e1900 */
[----:B--2---:R-:W-:-:S04]  /*36f0*/  I2FP.F32.U32 R0, R2 ;  /* 0x0000000200007245 */ /* 0x004fc80000201000 */
[----:B------:R-:W-:-:S07]  /*3700*/  F2FP.F16.F32.PACK_AB R0, RZ, R0 ;  /* 0x00000000ff00723e */ /* 0x000fce00000000ff */
.L_x_1028:
[----:B------:R-:W2:Y:S01]  /*3710*/  LDC.U8 R4, c[0x0][0x4a8] ;  /* 0x00012a00ff047b82 */ /* 0x000ea20000000000 */
[----:B-----5:R-:W-:Y:S01]  /*3720*/  HADD2.F32 R5, -RZ, R0.H0_H0 ;  /* 0x20000000ff057230 */ /* 0x020fe20000004100 */
[----:B------:R-:W-:Y:S04]  /*3730*/  BSSY B0, `(.L_x_1056) ;  /* 0x000000d000007945 */ /* 0x000fe80003800000 */
[----:B------:R-:W-:-:S13]  /*3740*/  FSETP.GTU.FTZ.AND P0, PT, R5, -3, PT ;  /* 0xc04000000500780b */ /* 0x000fda0003f1c000 */
[----:B01----:R-:W-:Y:S02]  /*3750*/  @!P0 PRMT R2, RZ, 0x7610, R2 ;  /* 0x00007610ff028816 */ /* 0x003fe40000000002 */
[----:B--2---:R-:W-:-:S04]  /*3760*/  PRMT R3, R4, 0x9910, RZ ;  /* 0x0000991004037816 */ /* 0x004fc800000000ff */
[----:B------:R-:W-:Y:S01]  /*3770*/  ISETP.GT.AND P1, PT, R3, 0x9, PT ;  /* 0x000000090300780c */ /* 0x000fe20003f24270 */
[----:B------:R-:W-:-:S12]  /*3780*/  @!P0 BRA `(.L_x_1057) ;  /* 0x00000000001c8947 */ /* 0x000fd80003800000 */
[----:B------:R-:W-:Y:S01]  /*3790*/  FSETP.GEU.FTZ.AND P0, PT, R5, 3, PT ;  /* 0x404000000500780b */ /* 0x000fe20003f1e000 */
[----:B------:R-:W-:-:S12]  /*37a0*/  HADD2.F32 R19, -RZ, R19.H0_H0 ;  /* 0x20000013ff137230 */ /* 0x000fd80000004100 */
[----:B------:R-:W-:Y:S01]  /*37b0*/  @!P0 IMAD.MOV.U32 R0, RZ, RZ, 0x3eaaaaab ;  /* 0x3eaaaaabff008424 */ /* 0x000fe200078e00ff */
[----:B------:R-:W-:-:S03]  /*37c0*/  @P0 F2FP.F16.F32.PACK_AB R2, RZ, R19 ;  /* 0x00000013ff02023e */ /* 0x000fc600000000ff */
[----:B------:R-:W-:-:S04]  /*37d0*/  @!P0 FFMA.FTZ R0, R5, R0, 0.5 ;  /* 0x3f00000005008423 */ /* 0x000fc80000010000 */
[----:B------:R-:W-:-:S05]  /*37e0*/  @!P0 FMUL.FTZ R0, R19, R0 ;  /* 0x0000000013008220 */ /* 0x000fca0000410000 */
[----:B------:R-:W-:-:S07]  /*37f0*/  @!P0 F2FP.F16.F32.PACK_AB R2, RZ, R0 ;  /* 0x00000000ff02823e */ /* 0x000fce00000000ff */
.L_x_1057:
[----:B------:R-:W-:Y:S05]  /*3800*/  BSYNC B0 ;  /* 0x0000000000007941 */ /* 0x000fea0003800000 */
.L_x_1056:
        /* <DEDUP_REMOVED lines=9> */
[----:B------:R-:W-:-:S04]  /*38a0*/  HADD2.F32 R2, -RZ, R2.H0_H0 ;  /* 0x20000002ff027230 */ /* 0x000fc80000004100 */
[----:B------:R-:W0:Y:S02]  /*38b0*/  F2I.FTZ.TRUNC.NTZ R3, R2 ;  /* 0x0000000200037305 */ /* 0x000e24000021f100 */
[----:B0-----:R0:W-:Y:S01]  /*38c0*/  STG.E.U8 desc[UR36][R16.64], R3 ;  /* 0x0000000310007986 */ /* 0x0011e2000c101124 */
[----:B------:R-:W-:Y:S05]  /*38d0*/  BRA `(.L_x_1063) ;  /* 0x0000000c00947947 */ /* 0x000fea0003800000 */
.L_x_1061:
[----:B------:R-:W-:-:S06]  /*38e0*/  HADD2.F32 R3, -RZ, R2.H0_H0 ;  /* 0x20000002ff037230 */ /* 0x000fcc0000004100 */
[----:B------:R-:W0:Y:S02]  /*38f0*/  F2I.S64.TRUNC R2, R3 ;  /* 0x0000000300027311 */ /* 0x000e24000020d900 */
[----:B0-----:R0:W-:Y:S01]  /*3900*/  STG.E.U8 desc[UR36][R16.64], R2 ;  /* 0x0000000210007986 */ /* 0x0011e2000c101124 */
[----:B------:R-:W-:Y:S05]  /*3910*/  BRA `(.L_x_1063) ;  /* 0x0000000c00847947 */ /* 0x000fea0003800000 */
.L_x_1060:
[----:B------:R-:W-:-:S13]  /*3920*/  ISETP.NE.AND P0, PT, R3, 0x2, PT ;  /* 0x000000020300780c */ /* 0x000fda0003f05270 */
[----:B------:R-:W-:Y:S05]  /*3930*/  @!P0 BRA `(.L_x_1064) ;  /* 0x0000000000308947 */ /* 0x000fea0003800000 */
[----:B------:R-:W-:-:S13]  /*3940*/  ISETP.NE.AND P0, PT, R3, 0x3, PT ;  /* 0x000000030300780c */ /* 0x000fda0003f05270 */
[----:B------:R-:W-:Y:S05]  /*3950*/  @!P0 BRA `(.L_x_1065) ;  /* 0x0000000000188947 */ /* 0x000fea0003800000 */
[----:B------:R-:W-:-:S13]  /*3960*/  ISETP.NE.AND P0, PT, R3, 0x4, PT ;  /* 0x000000040300780c */ /* 0x000fda0003f05270 */
[----:B------:R-:W-:Y:S05]  /*3970*/  @P0 BRA `(.L_x_1062) ;  /* 0x0000000c000c0947 */ /* 0x000fea0003800000 */
[----:B------:R-:W-:-:S06]  /*3980*/  HADD2.F32 R2, -RZ, R2.H0_H0 ;  /* 0x20000002ff027230 */ /* 0x000fcc0000004100 */
[----:B------:R-:W0:Y:S02]  /*3990*/  F2I.S64.TRUNC R2, R2 ;  /* 0x0000000200027311 */ /* 0x000e24000020d900 */
[----:B0-----:R0:W-:Y:S01]  /*39a0*/  STG.E.64 desc[UR36][R16.64], R2 ;  /* 0x0000000210007986 */ /* 0x0011e2000c101b24 */
[----:B------:R-:W-:Y:S05]  /*39b0*/  BRA `(.L_x_1063) ;  /* 0x0000000c005c7947 */ /* 0x000fea0003800000 */
.L_x_1065:
[----:B------:R-:W-:-:S04]  /*39c0*/  HADD2.F32 R2, -RZ, R2.H0_H0 ;  /* 0x20000002ff027230 */ /* 0x000fc80000004100 */
[----:B------:R-:W0:Y:S02]  /*39d0*/  F2I.FTZ.TRUNC.NTZ R3, R2 ;  /* 0x0000000200037305 */ /* 0x000e24000021f100 */
[----:B0-----:R0:W-:Y:S01]  /*39e0*/  STG.E desc[UR36][R16.64], R3 ;  /* 0x0000000310007986 */ /* 0x0011e2000c101924 */
[----:B------:R-:W-:Y:S05]  /*39f0*/  BRA `(.L_x_1063) ;  /* 0x0000000c004c7947 */ /* 0x000fea0003800000 */
.L_x_1064:
[----:B------:R-:W-:-:S04]  /*3a00*/  HADD2.F32 R2, -RZ, R2.H0_H0 ;  /* 0x20000002ff027230 */ /* 0x000fc80000004100 */
[----:B------:R-:W0:Y:S02]  /*3a10*/  F2I.FTZ.TRUNC.NTZ R3, R2 ;  /* 0x0000000200037305 */ /* 0x000e24000021f100 */
[----:B0-----:R0:W-:Y:S01]  /*3a20*/  STG.E.U16 desc[UR36][R16.64], R3 ;  /* 0x0000000310007986 */ /* 0x0011e2000c101524 */
[----:B------:R-:W-:Y:S05]  /*3a30*/  BRA `(.L_x_1063) ;  /* 0x0000000c003c7947 */ /* 0x000fea0003800000 */
.L_x_1059:
[----:B------:R-:W-:-:S13]  /*3a40*/  ISETP.GT.AND P0, PT, R3, 0x6, PT ;  /* 0x000000060300780c */ /* 0x000fda0003f04270 */
[----:B------:R-:W-:Y:S05]  /*3a50*/  @P0 BRA `(.L_x_1066) ;  /* 0x0000000000240947 */ /* 0x000fea0003800000 */
[----:B------:R-:W-:-:S13]  /*3a60*/  ISETP.NE.AND P0, PT, R3, 0x5, PT ;  /* 0x000000050300780c */ /* 0x000fda0003f05270 */
[----:B------:R-:W-:Y:S05]  /*3a70*/  @!P0 BRA `(.L_x_1067) ;  /* 0x0000000000148947 */ /* 0x000fea0003800000 */
[----:B------:R-:W-:-:S13]  /*3a80*/  ISETP.NE.AND P0, PT, R3, 0x6, PT ;  /* 0x000000060300780c */ /* 0x000fda0003f05270 */
[----:B------:R-:W-:Y:S05]  /*3a90*/  @P0 BRA `(.L_x_1062) ;  /* 0x0000000800c40947 */ /* 0x000fea0003800000 */
[----:B------:R-:W-:-:S05]  /*3aa0*/  HADD2.F32 R3, -RZ, R2.H0_H0 ;  /* 0x20000002ff037230 */ /* 0x000fca0000004100 */
[----:B------:R0:W-:Y:S01]  /*3ab0*/  STG.E desc[UR36][R16.64], R3 ;  /* 0x0000000310007986 */ /* 0x0001e2000c101924 */
[----:B------:R-:W-:Y:S05]  /*3ac0*/  BRA `(.L_x_1063) ;  /* 0x0000000c00187947 */ /* 0x000fea0003800000 */
.L_x_1067:
[----:B------:R0:W-:Y:S01]  /*3ad0*/  STG.E.U16 desc[UR36][R16.64], R2 ;  /* 0x0000000210007986 */ /* 0x0001e2000c101524 */
[----:B------:R-:W-:Y:S05]  /*3ae0*/  BRA `(.L_x_1063) ;  /* 0x0000000c00107947 */ /* 0x000fea0003800000 */
.L_x_1066:
[----:B------:R-:W-:-:S13]  /*3af0*/  ISETP.NE.AND P0, PT, R3, 0x7, PT ;  /* 0x000000070300780c */ /* 0x000fda0003f05270 */
[----:B------:R-:W-:Y:S05]  /*3b00*/  @!P0 BRA `(.L_x_1068) ;  /* 0x0000000000348947 */ /* 0x000fea0003800000 */
[----:B------:R-:W-:-:S13]  /*3b10*/  ISETP.NE.AND P0, PT, R3, 0x8, PT ;  /* 0x000000080300780c */ /* 0x000fda0003f05270 */
[----:B------:R-:W-:Y:S05]  /*3b20*/  @!P0 BRA `(.L_x_1069) ;  /* 0x0000000000188947 */ /* 0x000fea0003800000 */
[----:B------:R-:W-:-:S13]  /*3b30*/  ISETP.NE.AND P0, PT, R3, 0x9, PT ;  /* 0x000000090300780c */ /* 0x000fda0003f05270 */
[----:B------:R-:W-:Y:S05]  /*3b40*/  @P0 BRA `(.L_x_1062) ;  /* 0x0000000800980947 */ /* 0x000fea0003800000 */
[----:B------:R-:W-:Y:S02]  /*3b50*/  HADD2.F32 R2, -RZ, R2.H0_H0 ;  /* 0x20000002ff027230 */ /* 0x000fe40000004100 */
[----:B------:R-:W-:-:S05]  /*3b60*/  IMAD.MOV.U32 R3, RZ, RZ, RZ ;  /* 0x000000ffff037224 */ /* 0x000fca00078e00ff */
[----:B------:R0:W-:Y:S01]  /*3b70*/  STG.E.64 desc[UR36][R16.64], R2 ;  /* 0x0000000210007986 */ /* 0x0001e2000c101b24 */
[----:B------:R-:W-:Y:S05]  /*3b80*/  BRA `(.L_x_1063) ;  /* 0x0000000800e87947 */ /* 0x000fea0003800000 */
.L_x_1069:
[----:B------:R-:W-:-:S05]  /*3b90*/  HADD2.F32 R0, -RZ, R2.H0_H0 ;  /* 0x20000002ff007230 */ /* 0x000fca0000004100 */
[----:B------:R-:W-:-:S04]  /*3ba0*/  F2FP.F16.F32.PACK_AB R0, RZ, R0 ;  /* 0x00000000ff00723e */ /* 0x000fc800000000ff */
[----:B------:R-:W-:-:S05]  /*3bb0*/  PRMT R0, R0, 0x5410, RZ ;  /* 0x0000541000007816 */ /* 0x000fca00000000ff */
[----:B------:R0:W-:Y:S01]  /*3bc0*/  STG.E desc[UR36][R16.64], R0 ;  /* 0x0000000010007986 */ /* 0x0001e2000c101924 */
[----:B------:R-:W-:Y:S05]  /*3bd0*/  BRA `(.L_x_1063) ;  /* 0x0000000800d47947 */ /* 0x000fea0003800000 */
.L_x_1068:
[----:B------:R-:W-:-:S05]  /*3be0*/  HADD2.F32 R2, -RZ, R2.H0_H0 ;  /* 0x20000002ff027230 */ /* 0x000fca0000004100 */
[----:B------:R-:W-:-:S06]  /*3bf0*/  FMUL.FTZ R2, R2, 1 ;  /* 0x3f80000002027820 */ /* 0x000fcc0000410000 */
[----:B------:R-:W0:Y:S02]  /*3c00*/  F2F.F64.F32 R2, R2 ;  /* 0x0000000200027310 */ /* 0x000e240000201800 */
[----:B0-----:R0:W-:Y:S01]  /*3c10*/  STG.E.64 desc[UR36][R16.64], R2 ;  /* 0x0000000210007986 */ /* 0x0011e2000c101b24 */
[----:B------:R-:W-:Y:S05]  /*3c20*/  BRA `(.L_x_1063) ;  /* 0x0000000800c07947 */ /* 0x000fea0003800000 */
.L_x_1058:
        /* <DEDUP_REMOVED lines=8> */
[----:B------:R-:W-:-:S05]  /*3cb0*/  HADD2.F32 R2, -RZ, R2.H0_H0 ;  /* 0x20000002ff027230 */ /* 0x000fca0000004100 */
[----:B------:R-:W-:-:S04]  /*3cc0*/  FSETP.NEU.FTZ.AND P0, PT, R2, RZ, PT ;  /* 0x000000ff0200720b */ /* 0x000fc80003f1d000 */
[----:B------:R-:W-:-:S05]  /*3cd0*/  SEL R3, RZ, 0x1, !P0 ;  /* 0x00000001ff037807 */ /* 0x000fca0004000000 */
[----:B------:R4:W-:Y:S01]  /*3ce0*/  STG.E.U8 desc[UR36][R16.64], R3 ;  /* 0x0000000310007986 */ /* 0x0009e2000c101124 */
[----:B------:R-:W-:Y:S05]  /*3cf0*/  BRA `(.L_x_1063) ;  /* 0x00000008008c7947 */ /* 0x000fea0003800000 */
.L_x_1072:
[----:B------:R-:W-:Y:S01]  /*3d00*/  HADD2.F32 R2, -RZ, R2.H0_H0 ;  /* 0x20000002ff027230 */ /* 0x000fe20000004100 */
[----:B------:R-:W-:-:S04]  /*3d10*/  CS2R R6, SRZ ;  /* 0x0000000000067805 */ /* 0x000fc8000001ff00 */
[----:B------:R-:W-:-:S04]  /*3d20*/  FMUL.FTZ R2, R2, 1 ;  /* 0x3f80000002027820 */ /* 0x000fc80000410000 */
[----:B------:R-:W0:Y:S02]  /*3d30*/  F2F.F64.F32 R4, R2 ;  /* 0x0000000200047310 */ /* 0x000e240000201800 */
[----:B0-----:R3:W-:Y:S01]  /*3d40*/  STG.E.128 desc[UR36][R16.64], R4 ;  /* 0x0000000410007986 */ /* 0x0017e2000c101d24 */
[----:B------:R-:W-:Y:S05]  /*3d50*/  BRA `(.L_x_1063) ;  /* 0x0000000800747947 */ /* 0x000fea0003800000 */
.L_x_1071:
[----:B------:R-:W-:-:S13]  /*3d60*/  ISETP.NE.AND P0, PT, R3, 0xf, PT ;  /* 0x0000000f0300780c */ /* 0x000fda0003f05270 */
[----:B------:R-:W-:Y:S05]  /*3d70*/  @!P0 BRA `(.L_x_1073) ;  /* 0x0000000000b48947 */ /* 0x000fea0003800000 */
[----:B------:R-:W-:-:S13]  /*3d80*/  ISETP.NE.AND P0, PT, R3, 0x17, PT ;  /* 0x000000170300780c */ /* 0x000fda0003f05270 */
[----:B------:R-:W-:Y:S05]  /*3d90*/  @!P0 BRA `(.L_x_1074) ;  /* 0x0000000000548947 */ /* 0x000fea0003800000 */
[----:B------:R-:W-:-:S13]  /*3da0*/  ISETP.NE.AND P0, PT, R3, 0x18, PT ;  /* 0x000000180300780c */ /* 0x000fda0003f05270 */
[----:B------:R-:W-:Y:S05]  /*3db0*/  @P0 BRA `(.L_x_1062) ;  /* 0x0000000400fc0947 */ /* 0x000fea0003800000 */
[----:B------:R-:W-:Y:S01]  /*3dc0*/  HADD2.F32 R5, -RZ, R2.H0_H0 ;  /* 0x20000002ff057230 */ /* 0x000fe20000004100 */
        /* <DEDUP_REMOVED lines=14> */
.L_x_1076:
[----:B------:R-:W-:Y:S05]  /*3eb0*/  BSYNC B0 ;  /* 0x0000000000007941 */ /* 0x000fea0003800000 */
.L_x_1075:
[----:B------:R-:W-:-:S05]  /*3ec0*/  LOP3.LUT R3, R0, R3, RZ, 0xfc, !PT ;  /* 0x0000000300037212 */ /* 0x000fca00078efcff */
[----:B------:R0:W-:Y:S01]  /*3ed0*/  STG.E.U8 desc[UR36][R16.64], R3 ;  /* 0x0000000310007986 */ /* 0x0001e2000c101124 */
[----:B------:R-:W-:Y:S05]  /*3ee0*/  BRA `(.L_x_1063) ;  /* 0x0000000800107947 */ /* 0x000fea0003800000 */
.L_x_1074:
[----:B------:R-:W-:Y:S01]  /*3ef0*/  HADD2.F32 R3, -RZ, R2.H0_H0 ;  /* 0x20000002ff037230 */ /* 0x000fe20000004100 */
        /* <DEDUP_REMOVED lines=12> */
.L_x_1078:
[----:B------:R-:W-:Y:S01]  /*3fc0*/  IMAD.MOV.U32 R0, RZ, RZ, 0x7f ;  /* 0x0000007fff007424 */ /* 0x000fe200078e00ff */
[----:B------:R-:W-:-:S04]  /*3fd0*/  ISETP.GT.U32.AND P0, PT, R2, 0x7f800000, PT ;  /* 0x7f8000000200780c */ /* 0x000fc80003f04070 */
[----:B------:R-:W-:-:S09]  /*3fe0*/  SEL R0, R0, 0x7c, P0 ;  /* 0x0000007c00007807 */ /* 0x000fd20000000000 */
.L_x_1079:
[----:B------:R-:W-:Y:S05]  /*3ff0*/  BSYNC B0 ;  /* 0x0000000000007941 */ /* 0x000fea0003800000 */
.L_x_1077:
[----:B------:R-:W-:-:S04]  /*4000*/  LOP3.LUT R2, R3, 0x80000000, RZ, 0xc0, !PT ;  /* 0x8000000003027812 */ /* 0x000fc800078ec0ff */
[----:B------:R-:W-:-:S04]  /*4010*/  SHF.R.U32.HI R3, RZ, 0x18, R2 ;  /* 0x00000018ff037819 */ /* 0x000fc80000011602 */
[----:B------:R-:W-:-:S05]  /*4020*/  LOP3.LUT R3, R0, R3, RZ, 0xfc, !PT ;  /* 0x0000000300037212 */ /* 0x000fca00078efcff */
[----:B------:R1:W-:Y:S01]  /*4030*/  STG.E.U8 desc[UR36][R16.64], R3 ;  /* 0x0000000310007986 */ /* 0x0003e2000c101124 */
[----:B------:R-:W-:Y:S05]  /*4040*/  BRA `(.L_x_1063) ;  /* 0x0000000400b87947 */ /* 0x000fea0003800000 */
.L_x_1073:
[----:B------:R-:W-:-:S05]  /*4050*/  HADD2.F32 R0, -RZ, R2.H0_H0 ;  /* 0x20000002ff007230 */ /* 0x000fca0000004100 */
[----:B------:R-:W-:-:S05]  /*4060*/  F2FP.BF16.F32.PACK_AB R0, RZ, R0 ;  /* 0x00000000ff00723e */ /* 0x000fca00000010ff */
[----:B------:R2:W-:Y:S01]  /*4070*/  STG.E.U16 desc[UR36][R16.64], R0 ;  /* 0x0000000010007986 */ /* 0x0005e2000c101524 */
[----:B------:R-:W-:Y:S05]  /*4080*/  BRA `(.L_x_1063) ;  /* 0x0000000400a87947 */ /* 0x000fea0003800000 */
.L_x_1070:
        /* <DEDUP_REMOVED lines=8> */
[----:B------:R-:W-:-:S06]  /*4110*/  HADD2.F32 R3, -RZ, R2.H0_H0 ;  /* 0x20000002ff037230 */ /* 0x000fcc0000004100 */
[----:B------:R-:W0:Y:S02]  /*4120*/  F2I.FTZ.U32.TRUNC.NTZ R3, R3 ;  /* 0x0000000300037305 */ /* 0x000e24000021f000 */
[----:B0-----:R0:W-:Y:S01]  /*4130*/  STG.E.U16 desc[UR36][R16.64], R3 ;  /* 0x0000000310007986 */ /* 0x0011e2000c101524 */
[----:B------:R-:W-:Y:S05]  /*4140*/  BRA `(.L_x_1063) ;  /* 0x0000000400787947 */ /* 0x000fea0003800000 */
.L_x_1082:
[----:B------:R-:W-:Y:S01]  /*4150*/  HADD2.F32 R3, -RZ, R2.H0_H0 ;  /* 0x20000002ff037230 */ /* 0x000fe20000004100 */
        /* <DEDUP_REMOVED lines=16> */
.L_x_1085:
[----:B------:R-:W-:-:S04]  /*4260*/  LOP3.LUT R2, R3, 0x80000000, RZ, 0xc0, !PT ;  /* 0x8000000003027812 */ /* 0x000fc800078ec0ff */
[----:B------:R-:W-:-:S04]  /*4270*/  SHF.R.U32.HI R3, RZ, 0x18, R2 ;  /* 0x00000018ff037819 */ /* 0x000fc80000011602 */
[----:B------:R-:W-:-:S04]  /*4280*/  LOP3.LUT R0, R0, R3, RZ, 0xfc, !PT ;  /* 0x0000000300007212 */ /* 0x000fc800078efcff */
[----:B------:R-:W-:-:S07]  /*4290*/  PRMT R8, R0, 0x7610, R8 ;  /* 0x0000761000087816 */ /* 0x000fce0000000008 */
.L_x_1084:
[----:B------:R-:W-:Y:S05]  /*42a0*/  BSYNC B0 ;  /* 0x0000000000007941 */ /* 0x000fea0003800000 */
.L_x_1083:
[----:B------:R0:W-:Y:S01]  /*42b0*/  STG.E.U8 desc[UR36][R16.64], R8 ;  /* 0x0000000810007986 */ /* 0x0001e2000c101124 */
[----:B------:R-:W-:Y:S05]  /*42c0*/  BRA `(.L_x_1063) ;  /* 0x0000000400187947 */ /* 0x000fea0003800000 */
.L_x_1081:
        /* <DEDUP_REMOVED lines=17> */
.L_x_1088:
[----:B------:R-:W-:-:S04]  /*43e0*/  LOP3.LUT R2, R3, 0x80000000, RZ, 0xc0, !PT ;  /* 0x8000000003027812 */ /* 0x000fc800078ec0ff */
[----:B------:R-:W-:-:S04]  /*43f0*/  SHF.R.U32.HI R3, RZ, 0x18, R2 ;  /* 0x00000018ff037819 */ /* 0x000fc80000011602 */
[----:B------:R-:W-:-:S04]  /*4400*/  LOP3.LUT R0, R0, R3, RZ, 0xfc, !PT ;  /* 0x0000000300007212 */ /* 0x000fc800078efcff */
[----:B------:R-:W-:-:S07]  /*4410*/  PRMT R8, R0, 0x7610, R8 ;  /* 0x0000761000087816 */ /* 0x000fce0000000008 */
.L_x_1087:
[----:B------:R-:W-:Y:S05]  /*4420*/  BSYNC B0 ;  /* 0x0000000000007941 */ /* 0x000fea0003800000 */
.L_x_1086:
[----:B------:R0:W-:Y:S01]  /*4430*/  STG.E.U8 desc[UR36][R16.64], R8 ;  /* 0x0000000810007986 */ /* 0x0001e2000c101124 */
[----:B------:R-:W-:Y:S05]  /*4440*/  BRA `(.L_x_1063) ;  /* 0x0000000000b87947 */ /* 0x000fea0003800000 */
.L_x_1080:
[----:B------:R-:W-:-:S13]  /*4450*/  ISETP.NE.AND P0, PT, R3, 0x1c, PT ;  /* 0x0000001c0300780c */ /* 0x000fda0003f05270 */
[----:B------:R-:W-:Y:S05]  /*4460*/  @!P0 BRA `(.L_x_1089) ;  /* 0x0000000000a48947 */ /* 0x000fea0003800000 */
[----:B------:R-:W-:-:S13]  /*4470*/  ISETP.NE.AND P0, PT, R3, 0x1d, PT ;  /* 0x0000001d0300780c */ /* 0x000fda0003f05270 */
[----:B------:R-:W-:Y:S05]  /*4480*/  @!P0 BRA `(.L_x_1090) ;  /* 0x00000000008c8947 */ /* 0x000fea0003800000 */
[----:B------:R-:W-:-:S13]  /*4490*/  ISETP.NE.AND P0, PT, R3, 0x2c, PT ;  /* 0x0000002c0300780c */ /* 0x000fda0003f05270 */
[----:B------:R-:W-:Y:S05]  /*44a0*/  @P0 BRA `(.L_x_1062) ;  /* 0x0000000000400947 */ /* 0x000fea0003800000 */
[----:B------:R-:W-:-:S05]  /*44b0*/  HADD2.F32 R3, -RZ, R2.H0_H0 ;  /* 0x20000002ff037230 */ /* 0x000fca0000004100 */
        /* <DEDUP_REMOVED lines=15> */
.L_x_1062:
        /* <DEDUP_REMOVED lines=16> */
.L_x_1091:
[----:B------:R-:W-:Y:S05]  /*46b0*/  BRA `(.L_x_1063) ;  /* 0x00000000001c7947 */ /* 0x000fea0003800000 */
.L_x_1090:
[----:B------:R-:W-:-:S06]  /*46c0*/  HADD2.F32 R2, -RZ, R2.H0_H0 ;  /* 0x20000002ff027230 */ /* 0x000fcc0000004100 */
[----:B------:R-:W0:Y:S02]  /*46d0*/  F2I.U64.TRUNC R2, R2 ;  /* 0x0000000200027311 */ /* 0x000e24000020d800 */
[----:B0-----:R0:W-:Y:S01]  /*46e0*/  STG.E.64 desc[UR36][R16.64], R2 ;  /* 0x0000000210007986 */ /* 0x0011e2000c101b24 */
[----:B------:R-:W-:Y:S05]  /*46f0*/  BRA `(.L_x_1063) ;  /* 0x00000000000c7947 */ /* 0x000fea0003800000 */
.L_x_1089:
[----:B------:R-:W-:-:S04]  /*4700*/  HADD2.F32 R2, -RZ, R2.H0_H0 ;  /* 0x20000002ff027230 */ /* 0x000fc80000004100 */
[----:B------:R-:W0:Y:S02]  /*4710*/  F2I.FTZ.U32.TRUNC.NTZ R3, R2 ;  /* 0x0000000200037305 */ /* 0x000e24000021f000 */
[----:B0-----:R0:W-:Y:S02]  /*4720*/  STG.E desc[UR36][R16.64], R3 ;  /* 0x0000000310007986 */ /* 0x0011e4000c101924 */
.L_x_1063:
[----:B------:R-:W-:-:S04]  /*4730*/  IMAD R18, R18, 0x200, R23 ;  /* 0x0000020012127824 */ /* 0x000fc800078e0217 */
[----:B------:R-:W-:-:S07]  /*4740*/  VIADD R19, R18, 0x80 ;  /* 0x0000008012137836 */ /* 0x000fce0000000000 */
.L_x_988:
[----:B------:R-:W-:Y:S05]  /*4750*/  BSYNC B6 ;  /* 0x0000000000067941 */ /* 0x000fea0003800000 */
.L_x_987:
[----:B------:R-:W-:Y:S01]  /*4760*/  ULDC UR4, c[0x0][0x210] ;  /* 0x0000840000047ab9 */ /* 0x000fe20000000800 */
[----:B------:R-:W-:Y:S01]  /*4770*/  BSSY B6, `(.L_x_1092) ;  /* 0x000046c000067945 */ /* 0x000fe20003800000 */
[----:B------:R-:W-:-:S13]  /*4780*/  ISETP.GE.AND P0, PT, R19, UR4, PT ;  /* 0x0000000413007c0c */ /* 0x000fda000bf06270 */
[----:B------:R-:W-:Y:S05]  /*4790*/  @P0 BRA `(.L_x_1093) ;  /* 0x0000004400a40947 */ /* 0x000fea0003800000 */
[----:B---3--:R-:W3:Y:S01]  /*47a0*/  LDC R6, c[0x0][0x218] ;  /* 0x00008600ff067b82 */ /* 0x008ee20000000800 */
[----:B------:R-:W-:Y:S02]  /*47b0*/  IMAD.MOV.U32 R18, RZ, RZ, RZ ;  /* 0x000000ffff127224 */ /* 0x000fe400078e00ff */
[----:B0-2---:R-:W-:Y:S02]  /*47c0*/  IMAD.MOV.U32 R0, RZ, RZ, RZ ;  /* 0x000000ffff007224 */ /* 0x005fe400078e00ff */
[----:B-1--4-:R-:W-:Y:S01]  /*47d0*/  IMAD.MOV.U32 R16, RZ, RZ, RZ ;  /* 0x000000ffff107224 */ /* 0x012fe200078e00ff */
        /* <DEDUP_REMOVED lines=350> */
.L_x_1094:
        /* <DEDUP_REMOVED lines=23> */
.L_x_1098:
[----:B------:R-:W2:Y:S02]  /*5f30*/  LDG.E.U8 R2, desc[UR36][R2.64] ;  /* 0x0000002402027981 */ /* 0x000ea4000c1e1100 */
[----:B--2---:R-:W-:-:S04]  /*5f40*/  I2FP.F32.U32 R0, R2 ;  /* 0x0000000200007245 */ /* 0x004fc80000201000 */
[----:B------:R-:W-:-:S04]  /*5f50*/  F2FP.F16.F32.PACK_AB R0, RZ, R0 ;  /* 0x00000000ff00723e */ /* 0x000fc800000000ff */
[----:B------:R-:W-:Y:S01]  /*5f60*/  PRMT R22, R0, 0x7610, R22 ;  /* 0x0000761000167816 */ /* 0x000fe20000000016 */
[----:B------:R-:W-:Y:S06]  /*5f70*/  BRA `(.L_x_1100) ;  /* 0x0000000c00bc7947 */ /* 0x000fec0003800000 */
.L_x_1097:
        /* <DEDUP_REMOVED lines=11> */
.L_x_1102:
[----:B------:R-:W2:Y:S02]  /*6030*/  LDG.E R2, desc[UR36][R2.64] ;  /* 0x0000002402027981 */ /* 0x000ea4000c1e1900 */
[----:B--2---:R-:W-:-:S04]  /*6040*/  I2FP.F32.S32 R0, R2 ;  /* 0x0000000200007245 */ /* 0x004fc80000201400 */
[----:B------:R-:W-:-:S04]  /*6050*/  F2FP.F16.F32.PACK_AB R0, RZ, R0 ;  /* 0x00000000ff00723e */ /* 0x000fc800000000ff */
[----:B------:R-:W-:Y:S01]  /*6060*/  PRMT R22, R0, 0x7610, R22 ;  /* 0x0000761000167816 */ /* 0x000fe20000000016 */
[----:B------:R-:W-:Y:S06]  /*6070*/  BRA `(.L_x_1100) ;  /* 0x0000000c007c7947 */ /* 0x000fec0003800000 */
.L_x_1101:
[----:B------:R-:W2:Y:S02]  /*6080*/  LDG.E.U16 R2, desc[UR36][R2.64] ;  /* 0x0000002402027981 */ /* 0x000ea4000c1e1500 */
[----:B--2---:R-:W0:Y:S02]  /*6090*/  I2F.S16 R0, R2 ;  /* 0x0000000200007306 */ /* 0x004e240000101400 */
[----:B0-----:R-:W-:-:S04]  /*60a0*/  F2FP.F16.F32.PACK_AB R0, RZ, R0 ;  /* 0x00000000ff00723e */ /* 0x001fc800000000ff */
[----:B------:R-:W-:Y:S01]  /*60b0*/  PRMT R22, R0, 0x7610, R22 ;  /* 0x0000761000167816 */ /* 0x000fe20000000016 */
[----:B------:R-:W-:Y:S06]  /*60c0*/  BRA `(.L_x_1100) ;  /* 0x0000000c00687947 */ /* 0x000fec0003800000 */
.L_x_1096:
        /* <DEDUP_REMOVED lines=9> */
.L_x_1104:
[----:B------:R1:W5:Y:S01]  /*6160*/  LDG.E.U16 R22, desc[UR36][R2.64] ;  /* 0x0000002402167981 */ /* 0x000362000c1e1500 */
[----:B------:R-:W-:Y:S05]  /*6170*/  BRA `(.L_x_1100) ;  /* 0x0000000c003c7947 */ /* 0x000fea0003800000 */
.L_x_1103:
        /* <DEDUP_REMOVED lines=9> */
.L_x_1106:
[----:B------:R0:W5:Y:S01]  /*6210*/  LDG.E.U16 R22, desc[UR36][R2.64] ;  /* 0x0000002402167981 */ /* 0x000162000c1e1500 */
[----:B------:R-:W-:Y:S05]  /*6220*/  BRA `(.L_x_1100) ;  /* 0x0000000c00107947 */ /* 0x000fea0003800000 */
.L_x_1105:
        /* <DEDUP_REMOVED lines=9> */
.L_x_1095:
        /* <DEDUP_REMOVED lines=14> */
.L_x_1109:
        /* <DEDUP_REMOVED lines=9> */
.L_x_1108:
        /* <DEDUP_REMOVED lines=28> */
.L_x_1111:
        /* <DEDUP_REMOVED lines=15> */
.L_x_1110:
[----:B------:R-:W2:Y:S02]  /*66e0*/  LDG.E.U16 R0, desc[UR36][R2.64] ;  /* 0x0000002402007981 */ /* 0x000ea4000c1e1500 */
[----:B--2---:R-:W-:-:S05]  /*66f0*/  IMAD.U32 R0, R0, 0x10000, RZ ;  /* 0x0001000000007824 */ /* 0x004fca00078e00ff */
[----:B------:R-:W-:-:S04]  /*6700*/  F2FP.F16.F32.PACK_AB R0, RZ, R0 ;  /* 0x00000000ff00723e */ /* 0x000fc800000000ff */
[----:B------:R-:W-:Y:S01]  /*6710*/  PRMT R22, R0, 0x7610, R22 ;  /* 0x0000761000167816 */ /* 0x000fe20000000016 */
[----:B------:R-:W-:Y:S06]  /*6720*/  BRA `(.L_x_1100) ;  /* 0x0000000400d07947 */ /* 0x000fec0003800000 */
.L_x_1107:
        /* <DEDUP_REMOVED lines=13> */
.L_x_1114:
        /* <DEDUP_REMOVED lines=21> */
.L_x_1118:
[----:B------:R-:W-:Y:S05]  /*6950*/  BSYNC B1 ;  /* 0x0000000000017941 */ /* 0x000fea0003800000 */
.L_x_1117:
[----:B------:R-:W-:Y:S01]  /*6960*/  LEA R3, R0, 0x3b800000, 0x17 ;  /* 0x3b80000000037811 */ /* 0x000fe200078eb8ff */
[----:B------:R-:W-:-:S05]  /*6970*/  IMAD.SHL.U32 R0, R2, 0x100000, RZ ;  /* 0x0010000002007824 */ /* 0x000fca00078e00ff */
[----:B------:R-:W-:-:S07]  /*6980*/  LOP3.LUT R0, R3, R0, R4, 0xfe, !PT ;  /* 0x0000000003007212 */ /* 0x000fce00078efe04 */
.L_x_1116:
[----:B------:R-:W-:Y:S05]  /*6990*/  BSYNC B0 ;  /* 0x0000000000007941 */ /* 0x000fea0003800000 */
.L_x_1115:
[----:B------:R-:W-:-:S04]  /*69a0*/  F2FP.F16.F32.PACK_AB R0, RZ, R0 ;  /* 0x00000000ff00723e */ /* 0x000fc800000000ff */
[----:B------:R-:W-:Y:S01]  /*69b0*/  PRMT R22, R0, 0x7610, R22 ;  /* 0x0000761000167816 */ /* 0x000fe20000000016 */
[----:B------:R-:W-:Y:S06]  /*69c0*/  BRA `(.L_x_1100) ;  /* 0x0000000400287947 */ /* 0x000fec0003800000 */
.L_x_1113:
        /* <DEDUP_REMOVED lines=21> */
.L_x_1122:
[----:B------:R-:W-:Y:S05]  /*6b20*/  BSYNC B1 ;  /* 0x0000000000017941 */ /* 0x000fea0003800000 */
.L_x_1121:
[----:B------:R-:W-:Y:S01]  /*6b30*/  LEA R3, R0, 0x37800000, 0x17 ;  /* 0x3780000000037811 */ /* 0x000fe200078eb8ff */
[----:B------:R-:W-:-:S05]  /*6b40*/  IMAD.SHL.U32 R0, R2, 0x200000, RZ ;  /* 0x0020000002007824 */ /* 0x000fca00078e00ff */
[----:B------:R-:W-:-:S07]  /*6b50*/  LOP3.LUT R0, R3, R0, R4, 0xfe, !PT ;  /* 0x0000000003007212 */ /* 0x000fce00078efe04 */
.L_x_1120:
[----:B------:R-:W-:Y:S05]  /*6b60*/  BSYNC B0 ;  /* 0x0000000000007941 */ /* 0x000fea0003800000 */
.L_x_1119:
[----:B------:R-:W-:-:S04]  /*6b70*/  F2FP.F16.F32.PACK_AB R0, RZ, R0 ;  /* 0x00000000ff00723e */ /* 0x000fc800000000ff */
[----:B------:R-:W-:Y:S01]  /*6b80*/  PRMT R22, R0, 0x7610, R22 ;  /* 0x0000761000167816 */ /* 0x000fe20000000016 */
[----:B------:R-:W-:Y:S06]  /*6b90*/  BRA `(.L_x_1100) ;  /* 0x0000000000b47947 */ /* 0x000fec0003800000 */
.L_x_1112:
        /* <DEDUP_REMOVED lines=14> */
.L_x_1126:
[----:B------:R-:W-:Y:S05]  /*6c80*/  BSYNC B0 ;  /* 0x0000000000007941 */ /* 0x000fea0003800000 */
.L_x_1125:
[----:B------:R-:W-:-:S04]  /*6c90*/  F2FP.F16.F32.PACK_AB R0, RZ, R0 ;  /* 0x00000000ff00723e */ /* 0x000fc800000000ff */
[----:B------:R-:W-:Y:S01]  /*6ca0*/  PRMT R22, R0, 0x7610, R22 ;  /* 0x0000761000167816 */ /* 0x000fe20000000016 */
[----:B------:R-:W-:Y:S06]  /*6cb0*/  BRA `(.L_x_1100) ;  /* 0x00000000006c7947 */ /* 0x000fec0003800000 */
.L_x_1099:
        /* <DEDUP_REMOVED lines=16> */
.L_x_1127:
[----:B------:R-:W-:Y:S01]  /*6dc0*/  PRMT R22, RZ, 0x7610, R22 ;  /* 0x00007610ff167816 */ /* 0x000fe20000000016 */
[----:B------:R-:W-:Y:S06]  /*6dd0*/  BRA `(.L_x_1100) ;  /* 0x0000000000247947 */ /* 0x000fec0003800000 */
.L_x_1124:
[----:B------:R-:W2:Y:S02]  /*6de0*/  LDG.E.64 R2, desc[UR36][R2.64] ;  /* 0x0000002402027981 */ /* 0x000ea4000c1e1b00 */
[----:B--2---:R-:W0:Y:S02]  /*6df0*/  I2F.U64 R0, R2 ;  /* 0x0000000200007312 */ /* 0x004e240000301000 */
[----:B0-----:R-:W-:-:S04]  /*6e00*/  F2FP.F16.F32.PACK_AB R0, RZ, R0 ;  /* 0x00000000ff00723e */ /* 0x001fc800000000ff */
[----:B------:R-:W-:Y:S01]  /*6e10*/  PRMT R22, R0, 0x7610, R22 ;  /* 0x0000761000167816 */ /* 0x000fe20000000016 */
[----:B------:R-:W-:Y:S06]  /*6e20*/  BRA `(.L_x_1100) ;  /* 0x0000000000107947 */ /* 0x000fec0003800000 */
.L_x_1123:
[----:B------:R-:W2:Y:S02]  /*6e30*/  LDG.E R2, desc[UR36][R2.64] ;  /* 0x0000002402027981 */ /* 0x000ea4000c1e1900 */
[----:B--2---:R-:W-:-:S04]  /*6e40*/  I2FP.F32.U32 R0, R2 ;  /* 0x0000000200007245 */ /* 0x004fc80000201000 */
[----:B------:R-:W-:-:S04]  /*6e50*/  F2FP.F16.F32.PACK_AB R0, RZ, R0 ;  /* 0x00000000ff00723e */ /* 0x000fc800000000ff */
[----:B------:R-:W-:-:S07]  /*6e60*/  PRMT R22, R0, 0x7610, R22 ;  /* 0x0000761000167816 */ /* 0x000fce0000000016 */
.L_x_1100:
        /* <DEDUP_REMOVED lines=19> */
.L_x_1131:
[----:B------:R-:W2:Y:S02]  /*6fa0*/  LDG.E.U8 R2, desc[UR36][R2.64] ;  /* 0x0000002402027981 */ /* 0x000ea4000c1e1100 */
[----:B--2---:R-:W-:-:S04]  /*6fb0*/  I2FP.F32.U32 R0, R2 ;  /* 0x0000000200007245 */ /* 0x004fc80000201000 */
[----:B------:R-:W-:Y:S01]  /*6fc0*/  F2FP.F16.F32.PACK_AB R0, RZ, R0 ;  /* 0x00000000ff00723e */ /* 0x000fe200000000ff */
[----:B------:R-:W-:Y:S06]  /*6fd0*/  BRA `(.L_x_1133) ;  /* 0x0000000c00887947 */ /* 0x000fec0003800000 */
.L_x_1130:
        /* <DEDUP_REMOVED lines=10> */
.L_x_1135:
[----:B------:R-:W2:Y:S02]  /*7080*/  LDG.E R2, desc[UR36][R2.64] ;  /* 0x0000002402027981 */ /* 0x000ea4000c1e1900 */
[----:B--2---:R-:W-:-:S04]  /*7090*/  I2FP.F32.S32 R0, R2 ;  /* 0x0000000200007245 */ /* 0x004fc80000201400 */
[----:B------:R-:W-:Y:S01]  /*70a0*/  F2FP.F16.F32.PACK_AB R0, RZ, R0 ;  /* 0x00000000ff00723e */ /* 0x000fe200000000ff */
[----:B------:R-:W-:Y:S06]  /*70b0*/  BRA `(.L_x_1133) ;  /* 0x0000000c00507947 */ /* 0x000fec0003800000 */
.L_x_1134:
[----:B------:R-:W2:Y:S02]  /*70c0*/  LDG.E.U16 R2, desc[UR36][R2.64] ;  /* 0x0000002402027981 */ /* 0x000ea4000c1e1500 */
[----:B--2---:R-:W0:Y:S02]  /*70d0*/  I2F.S16 R0, R2 ;  /* 0x0000000200007306 */ /* 0x004e240000101400 */
[----:B0-----:R-:W-:Y:S01]  /*70e0*/  F2FP.F16.F32.PACK_AB R0, RZ, R0 ;  /* 0x00000000ff00723e */ /* 0x001fe200000000ff */
[----:B------:R-:W-:Y:S06]  /*70f0*/  BRA `(.L_x_1133) ;  /* 0x0000000c00407947 */ /* 0x000fec0003800000 */
.L_x_1129:
        /* <DEDUP_REMOVED lines=9> */
.L_x_1137:
[----:B------:R0:W5:Y:S01]  /*7190*/  LDG.E.U16 R0, desc[UR36][R2.64] ;  /* 0x0000002402007981 */ /* 0x000162000c1e1500 */
[----:B------:R-:W-:Y:S05]  /*71a0*/  BRA `(.L_x_1133) ;  /* 0x0000000c00147947 */ /* 0x000fea0003800000 */
.L_x_1136:
        /* <DEDUP_REMOVED lines=9> */
.L_x_1139:
[----:B------:R1:W5:Y:S01]  /*7240*/  LDG.E.U16 R0, desc[UR36][R2.64] ;  /* 0x0000002402007981 */ /* 0x000362000c1e1500 */
[----:B------:R-:W-:Y:S05]  /*7250*/  BRA `(.L_x_1133) ;  /* 0x0000000800e87947 */ /* 0x000fea0003800000 */
.L_x_1138:
        /* <DEDUP_REMOVED lines=8> */
.L_x_1128:
        /* <DEDUP_REMOVED lines=13> */
.L_x_1142:
        /* <DEDUP_REMOVED lines=8> */
.L_x_1141:
        /* <DEDUP_REMOVED lines=28> */
.L_x_1144:
        /* <DEDUP_REMOVED lines=15> */
.L_x_1143:
[----:B------:R-:W2:Y:S02]  /*76e0*/  LDG.E.U16 R0, desc[UR36][R2.64] ;  /* 0x0000002402007981 */ /* 0x000ea4000c1e1500 */
[----:B--2---:R-:W-:-:S05]  /*76f0*/  IMAD.U32 R0, R0, 0x10000, RZ ;  /* 0x0001000000007824 */ /* 0x004fca00078e00ff */
[----:B------:R-:W-:Y:S01]  /*7700*/  F2FP.F16.F32.PACK_AB R0, RZ, R0 ;  /* 0x00000000ff00723e */ /* 0x000fe200000000ff */
[----:B------:R-:W-:Y:S06]  /*7710*/  BRA `(.L_x_1133) ;  /* 0x0000000400b87947 */ /* 0x000fec0003800000 */
.L_x_1140:
        /* <DEDUP_REMOVED lines=12> */
.L_x_1147:
        /* <DEDUP_REMOVED lines=21> */
.L_x_1151:
[----:B------:R-:W-:Y:S05]  /*7930*/  BSYNC B1 ;  /* 0x0000000000017941 */ /* 0x000fea0003800000 */
.L_x_1150:
[----:B------:R-:W-:Y:S01]  /*7940*/  LEA R3, R0, 0x3b800000, 0x17 ;  /* 0x3b80000000037811 */ /* 0x000fe200078eb8ff */
[----:B------:R-:W-:-:S05]  /*7950*/  IMAD.SHL.U32 R0, R2, 0x100000, RZ ;  /* 0x0010000002007824 */ /* 0x000fca00078e00ff */
[----:B------:R-:W-:-:S07]  /*7960*/  LOP3.LUT R0, R3, R0, R4, 0xfe, !PT ;  /* 0x0000000003007212 */ /* 0x000fce00078efe04 */
.L_x_1149:
[----:B------:R-:W-:Y:S05]  /*7970*/  BSYNC B0 ;  /* 0x0000000000007941 */ /* 0x000fea0003800000 */
.L_x_1148:
[----:B------:R-:W-:Y:S01]  /*7980*/  F2FP.F16.F32.PACK_AB R0, RZ, R0 ;  /* 0x00000000ff00723e */ /* 0x000fe200000000ff */
[----:B------:R-:W-:Y:S06]  /*7990*/  BRA `(.L_x_1133) ;  /* 0x0000000400187947 */ /* 0x000fec0003800000 */
.L_x_1146:
        /* <DEDUP_REMOVED lines=21> */
.L_x_1155:
[----:B------:R-:W-:Y:S05]  /*7af0*/  BSYNC B1 ;  /* 0x0000000000017941 */ /* 0x000fea0003800000 */
.L_x_1154:
[----:B------:R-:W-:Y:S01]  /*7b00*/  LEA R3, R0, 0x37800000, 0x17 ;  /* 0x3780000000037811 */ /* 0x000fe200078eb8ff */
[----:B------:R-:W-:-:S05]  /*7b10*/  IMAD.SHL.U32 R0, R2, 0x200000, RZ ;  /* 0x0020000002007824 */ /* 0x000fca00078e00ff */
[----:B------:R-:W-:-:S07]  /*7b20*/  LOP3.LUT R0, R3, R0, R4, 0xfe, !PT ;  /* 0x0000000003007212 */ /* 0x000fce00078efe04 */
.L_x_1153:
[----:B------:R-:W-:Y:S05]  /*7b30*/  BSYNC B0 ;  /* 0x0000000000007941 */ /* 0x000fea0003800000 */
.L_x_1152:
[----:B------:R-:W-:Y:S01]  /*7b40*/  F2FP.F16.F32.PACK_AB R0, RZ, R0 ;  /* 0x00000000ff00723e */ /* 0x000fe200000000ff */
[----:B------:R-:W-:Y:S06]  /*7b50*/  BRA `(.L_x_1133) ;  /* 0x0000000000a87947 */ /* 0x000fec0003800000 */
.L_x_1145:
        /* <DEDUP_REMOVED lines=14> */
.L_x_1159:
[----:B------:R-:W-:Y:S05]  /*7c40*/  BSYNC B0 ;  /* 0x0000000000007941 */ /* 0x000fea0003800000 */
.L_x_1158:
[----:B------:R-:W-:Y:S01]  /*7c50*/  F2FP.F16.F32.PACK_AB R0, RZ, R0 ;  /* 0x00000000ff00723e */ /* 0x000fe200000000ff */
[----:B------:R-:W-:Y:S06]  /*7c60*/  BRA `(.L_x_1133) ;  /* 0x0000000000647947 */ /* 0x000fec0003800000 */
.L_x_1132:
        /* <DEDUP_REMOVED lines=16> */
.L_x_1160:
[----:B------:R-:W-:Y:S01]  /*7d70*/  PRMT R0, RZ, 0x7610, R0 ;  /* 0x00007610ff007816 */ /* 0x000fe20000000000 */
[----:B------:R-:W-:Y:S06]  /*7d80*/  BRA `(.L_x_1133) ;  /* 0x00000000001c7947 */ /* 0x000fec0003800000 */
.L_x_1157:
[----:B------:R-:W2:Y:S02]  /*7d90*/  LDG.E.64 R2, desc[UR36][R2.64] ;  /* 0x0000002402027981 */ /* 0x000ea4000c1e1b00 */
[----:B--2---:R-:W0:Y:S02]  /*7da0*/  I2F.U64 R0, R2 ;  /* 0x0000000200007312 */ /* 0x004e240000301000 */
[----:B0-----:R-:W-:Y:S01]  /*7db0*/  F2FP.F16.F32.PACK_AB R0, RZ, R0 ;  /* 0x00000000ff00723e */ /* 0x001fe200000000ff */
[----:B------:R-:W-:Y:S06]  /*7dc0*/  BRA `(.L_x_1133) ;  /* 0x00000000000c7947 */ /* 0x000fec0003800000 */
.L_x_1156:
[----:B------:R-:W2:Y:S02]  /*7dd0*/  LDG.E R2, desc[UR36][R2.64] ;  /* 0x0000002402027981 */ /* 0x000ea4000c1e1900 */
[----:B--2---:R-:W-:-:S04]  /*7de0*/  I2FP.F32.U32 R0, R2 ;  /* 0x0000000200007245 */ /* 0x004fc80000201000 */
[----:B------:R-:W-:-:S07]  /*7df0*/  F2FP.F16.F32.PACK_AB R0, RZ, R0 ;  /* 0x00000000ff00723e */ /* 0x000fce00000000ff */
.L_x_1133:
        /* <DEDUP_REMOVED lines=15> */
.L_x_1162:
[----:B------:R-:W-:Y:S05]  /*7ef0*/  BSYNC B0 ;  /* 0x0000000000007941 */ /* 0x000fea0003800000 */
.L_x_1161:
        /* <DEDUP_REMOVED lines=13> */
.L_x_1166:
[----:B------:R-:W-:-:S06]  /*7fd0*/  HADD2.F32 R3, -RZ, R2.H0_H0 ;  /* 0x20000002ff037230 */ /* 0x000fcc0000004100 */
[----:B------:R-:W0:Y:S02]  /*7fe0*/  F2I.S64.TRUNC R2, R3 ;  /* 0x0000000300027311 */ /* 0x000e24000020d900 */
[----:B0-----:R0:W-:Y:S01]  /*7ff0*/  STG.E.U8 desc[UR36][R16.64], R2 ;  /* 0x0000000210007986 */ /* 0x0011e2000c101124 */
[----:B------:R-:W-:Y:S05]  /*8000*/  BRA `(.L_x_1168) ;  /* 0x0000000c00847947 */ /* 0x000fea0003800000 */
.L_x_1165:
        /* <DEDUP_REMOVED lines=10> */
.L_x_1170:
[----:B------:R-:W-:-:S04]  /*80b0*/  HADD2.F32 R2, -RZ, R2.H0_H0 ;  /* 0x20000002ff027230 */ /* 0x000fc80000004100 */
[----:B------:R-:W0:Y:S02]  /*80c0*/  F2I.FTZ.TRUNC.NTZ R3, R2 ;  /* 0x0000000200037305 */ /* 0x000e24000021f100 */
[----:B0-----:R0:W-:Y:S01]  /*80d0*/  STG.E desc[UR36][R16.64], R3 ;  /* 0x0000000310007986 */ /* 0x0011e2000c101924 */
[----:B------:R-:W-:Y:S05]  /*80e0*/  BRA `(.L_x_1168) ;  /* 0x0000000c004c7947 */ /* 0x000fea0003800000 */
.L_x_1169:
[----:B------:R-:W-:-:S04]  /*80f0*/  HADD2.F32 R2, -RZ, R2.H0_H0 ;  /* 0x20000002ff027230 */ /* 0x000fc80000004100 */
[----:B------:R-:W0:Y:S02]  /*8100*/  F2I.FTZ.TRUNC.NTZ R3, R2 ;  /* 0x0000000200037305 */ /* 0x000e24000021f100 */
[----:B0-----:R0:W-:Y:S01]  /*8110*/  STG.E.U16 desc[UR36][R16.64], R3 ;  /* 0x0000000310007986 */ /* 0x0011e2000c101524 */
[----:B------:R-:W-:Y:S05]  /*8120*/  BRA `(.L_x_1168) ;  /* 0x0000000c003c7947 */ /* 0x000fea0003800000 */
.L_x_1164:
        /* <DEDUP_REMOVED lines=9> */
.L_x_1172:
[----:B------:R0:W-:Y:S01]  /*81c0*/  STG.E.U16 desc[UR36][R16.64], R2 ;  /* 0x0000000210007986 */ /* 0x0001e2000c101524 */
[----:B------:R-:W-:Y:S05]  /*81d0*/  BRA `(.L_x_1168) ;  /* 0x0000000c00107947 */ /* 0x000fea0003800000 */
.L_x_1171:
        /* <DEDUP_REMOVED lines=10> */
.L_x_1174:
[----:B------:R-:W-:-:S05]  /*8280*/  HADD2.F32 R0, -RZ, R2.H0_H0 ;  /* 0x20000002ff007230 */ /* 0x000fca0000004100 */
[----:B------:R-:W-:-:S04]  /*8290*/  F2FP.F16.F32.PACK_AB R0, RZ, R0 ;  /* 0x00000000ff00723e */ /* 0x000fc800000000ff */
[----:B------:R-:W-:-:S05]  /*82a0*/  PRMT R0, R0, 0x5410, RZ ;  /* 0x0000541000007816 */ /* 0x000fca00000000ff */
[----:B------:R0:W-:Y:S01]  /*82b0*/  STG.E desc[UR36][R16.64], R0 ;  /* 0x0000000010007986 */ /* 0x0001e2000c101924 */
[----:B------:R-:W-:Y:S05]  /*82c0*/  BRA `(.L_x_1168) ;  /* 0x0000000800d47947 */ /* 0x000fea0003800000 */
.L_x_1173:
[----:B------:R-:W-:-:S05]  /*82d0*/  HADD2.F32 R2, -RZ, R2.H0_H0 ;  /* 0x20000002ff027230 */ /* 0x000fca0000004100 */
[----:B------:R-:W-:-:S06]  /*82e0*/  FMUL.FTZ R2, R2, 1 ;  /* 0x3f80000002027820 */ /* 0x000fcc0000410000 */
[----:B------:R-:W0:Y:S02]  /*82f0*/  F2F.F64.F32 R2, R2 ;  /* 0x0000000200027310 */ /* 0x000e240000201800 */
[----:B0-----:R0:W-:Y:S01]  /*8300*/  STG.E.64 desc[UR36][R16.64], R2 ;  /* 0x0000000210007986 */ /* 0x0011e2000c101b24 */
[----:B------:R-:W-:Y:S05]  /*8310*/  BRA `(.L_x_1168) ;  /* 0x0000000800c07947 */ /* 0x000fea0003800000 */
.L_x_1163:
        /* <DEDUP_REMOVED lines=13> */
.L_x_1177:
[----:B------:R-:W-:Y:S01]  /*83f0*/  HADD2.F32 R2, -RZ, R2.H0_H0 ;  /* 0x20000002ff027230 */ /* 0x000fe20000004100 */
[----:B------:R-:W-:-:S04]  /*8400*/  CS2R R6, SRZ ;  /* 0x0000000000067805 */ /* 0x000fc8000001ff00 */
[----:B------:R-:W-:-:S04]  /*8410*/  FMUL.FTZ R2, R2, 1 ;  /* 0x3f80000002027820 */ /* 0x000fc80000410000 */
[----:B------:R-:W0:Y:S02]  /*8420*/  F2F.F64.F32 R4, R2 ;  /* 0x0000000200047310 */ /* 0x000e240000201800 */
[----:B0-----:R0:W-:Y:S01]  /*8430*/  STG.E.128 desc[UR36][R16.64], R4 ;  /* 0x0000000410007986 */ /* 0x0011e2000c101d24 */
[----:B------:R-:W-:Y:S05]  /*8440*/  BRA `(.L_x_1168) ;  /* 0x0000000800747947 */ /* 0x000fea0003800000 */
.L_x_1176:
        /* <DEDUP_REMOVED lines=21> */
.L_x_1181:
[----:B------:R-:W-:Y:S05]  /*85a0*/  BSYNC B0 ;  /* 0x0000000000007941 */ /* 0x000fea0003800000 */
.L_x_1180:
[----:B------:R-:W-:-:S05]  /*85b0*/  LOP3.LUT R3, R0, R3, RZ, 0xfc, !PT ;  /* 0x0000000300037212 */ /* 0x000fca00078efcff */
[----:B------:R0:W-:Y:S01]  /*85c0*/  STG.E.U8 desc[UR36][R16.64], R3 ;  /* 0x0000000310007986 */ /* 0x0001e2000c101124 */
[----:B------:R-:W-:Y:S05]  /*85d0*/  BRA `(.L_x_1168) ;  /* 0x0000000800107947 */ /* 0x000fea0003800000 */
.L_x_1179:
        /* <DEDUP_REMOVED lines=13> */
.L_x_1183:
[----:B------:R-:W-:Y:S01]  /*86b0*/  IMAD.MOV.U32 R0, RZ, RZ, 0x7f ;  /* 0x0000007fff007424 */ /* 0x000fe200078e00ff */
[----:B------:R-:W-:-:S04]  /*86c0*/  ISETP.GT.U32.AND P0, PT, R2, 0x7f800000, PT ;  /* 0x7f8000000200780c */ /* 0x000fc80003f04070 */
[----:B------:R-:W-:-:S09]  /*86d0*/  SEL R0, R0, 0x7c, P0 ;  /* 0x0000007c00007807 */ /* 0x000fd20000000000 */
.L_x_1184:
[----:B------:R-:W-:Y:S05]  /*86e0*/  BSYNC B0 ;  /* 0x0000000000007941 */ /* 0x000fea0003800000 */
.L_x_1182:
[----:B------:R-:W-:-:S04]  /*86f0*/  LOP3.LUT R2, R3, 0x80000000, RZ, 0xc0, !PT ;  /* 0x8000000003027812 */ /* 0x000fc800078ec0ff */
[----:B------:R-:W-:-:S04]  /*8700*/  SHF.R.U32.HI R3, RZ, 0x18, R2 ;  /* 0x00000018ff037819 */ /* 0x000fc80000011602 */
[----:B------:R-:W-:-:S05]  /*8710*/  LOP3.LUT R3, R0, R3, RZ, 0xfc, !PT ;  /* 0x0000000300037212 */ /* 0x000fca00078efcff */
[----:B------:R0:W-:Y:S01]  /*8720*/  STG.E.U8 desc[UR36][R16.64], R3 ;  /* 0x0000000310007986 */ /* 0x0001e2000c101124 */
[----:B------:R-:W-:Y:S05]  /*8730*/  BRA `(.L_x_1168) ;  /* 0x0000000400b87947 */ /* 0x000fea0003800000 */
.L_x_1178:
[----:B------:R-:W-:-:S05]  /*8740*/  HADD2.F32 R0, -RZ, R2.H0_H0 ;  /* 0x20000002ff007230 */ /* 0x000fca0000004100 */
[----:B------:R-:W-:-:S05]  /*8750*/  F2FP.BF16.F32.PACK_AB R0, RZ, R0 ;  /* 0x00000000ff00723e */ /* 0x000fca00000010ff */
[----:B------:R0:W-:Y:S01]  /*8760*/  STG.E.U16 desc[UR36][R16.64], R0 ;  /* 0x0000000010007986 */ /* 0x0001e2000c101524 */
[----:B------:R-:W-:Y:S05]  /*8770*/  BRA `(.L_x_1168) ;  /* 0x0000000400a87947 */ /* 0x000fea0003800000 */
.L_x_1175:
        /* <DEDUP_REMOVED lines=12> */
.L_x_1187:
        /* <DEDUP_REMOVED lines=17> */
.L_x_1190:
[----:B------:R-:W-:-:S04]  /*8950*/  LOP3.LUT R2, R3, 0x80000000, RZ, 0xc0, !PT ;  /* 0x8000000003027812 */ /* 0x000fc800078ec0ff */
[----:B------:R-:W-:-:S04]  /*8960*/  SHF.R.U32.HI R3, RZ, 0x18, R2 ;  /* 0x00000018ff037819 */ /* 0x000fc80000011602 */
[----:B------:R-:W-:-:S04]  /*8970*/  LOP3.LUT R0, R0, R3, RZ, 0xfc, !PT ;  /* 0x0000000300007212 */ /* 0x000fc800078efcff */
[----:B------:R-:W-:-:S07]  /*8980*/  PRMT R8, R0, 0x7610, R8 ;  /* 0x0000761000087816 */ /* 0x000fce0000000008 */
.L_x_1189:
[----:B------:R-:W-:Y:S05]  /*8990*/  BSYNC B0 ;  /* 0x0000000000007941 */ /* 0x000fea0003800000 */
.L_x_1188:
[----:B------:R3:W-:Y:S01]  /*89a0*/  STG.E.U8 desc[UR36][R16.64], R8 ;  /* 0x0000000810007986 */ /* 0x0007e2000c101124 */
[----:B------:R-:W-:Y:S05]  /*89b0*/  BRA `(.L_x_1168) ;  /* 0x0000000400187947 */ /* 0x000fea0003800000 */
.L_x_1186:
        /* <DEDUP_REMOVED lines=17> */
.L_x_1193:
[----:B------:R-:W-:-:S04]  /*8ad0*/  LOP3.LUT R2, R3, 0x80000000, RZ, 0xc0, !PT ;  /* 0x8000000003027812 */ /* 0x000fc800078ec0ff */
[----:B------:R-:W-:-:S04]  /*8ae0*/  SHF.R.U32.HI R3, RZ, 0x18, R2 ;  /* 0x00000018ff037819 */ /* 0x000fc80000011602 */
[----:B------:R-:W-:-:S04]  /*8af0*/  LOP3.LUT R0, R0, R3, RZ, 0xfc, !PT ;  /* 0x0000000300007212 */ /* 0x000fc800078efcff */
[----:B------:R-:W-:-:S07]  /*8b00*/  PRMT R8, R0, 0x7610, R8 ;  /* 0x0000761000087816 */ /* 0x000fce0000000008 */
.L_x_1192:
[----:B------:R-:W-:Y:S05]  /*8b10*/  BSYNC B0 ;  /* 0x0000000000007941 */ /* 0x000fea0003800000 */
.L_x_1191:
[----:B------:R0:W-:Y:S01]  /*8b20*/  STG.E.U8 desc[UR36][R16.64], R8 ;  /* 0x0000000810007986 */ /* 0x0001e2000c101124 */
[----:B------:R-:W-:Y:S05]  /*8b30*/  BRA `(.L_x_1168) ;  /* 0x0000000000b87947 */ /* 0x000fea0003800000 */
.L_x_1185:
        /* <DEDUP_REMOVED lines=22> */
.L_x_1167:
        /* <DEDUP_REMOVED lines=16> */
.L_x_1196:
[----:B------:R-:W-:Y:S05]  /*8da0*/  BRA `(.L_x_1168) ;  /* 0x00000000001c7947 */ /* 0x000fea0003800000 */
.L_x_1195:
[----:B------:R-:W-:-:S06]  /*8db0*/  HADD2.F32 R2, -RZ, R2.H0_H0 ;  /* 0x20000002ff027230 */ /* 0x000fcc0000004100 */
[----:B------:R-:W0:Y:S02]  /*8dc0*/  F2I.U64.TRUNC R2, R2 ;  /* 0x0000000200027311 */ /* 0x000e24000020d800 */
[----:B0-----:R2:W-:Y:S01]  /*8dd0*/  STG.E.64 desc[UR36][R16.64], R2 ;  /* 0x0000000210007986 */ /* 0x0015e2000c101b24 */
[----:B------:R-:W-:Y:S05]  /*8de0*/  BRA `(.L_x_1168) ;  /* 0x00000000000c7947 */ /* 0x000fea0003800000 */
.L_x_1194:
[----:B------:R-:W-:-:S04]  /*8df0*/  HADD2.F32 R2, -RZ, R2.H0_H0 ;  /* 0x20000002ff027230 */ /* 0x000fc80000004100 */
[----:B------:R-:W0:Y:S02]  /*8e00*/  F2I.FTZ.U32.TRUNC.NTZ R3, R2 ;  /* 0x0000000200037305 */ /* 0x000e24000021f000 */
[----:B0-----:R0:W-:Y:S02]  /*8e10*/  STG.E desc[UR36][R16.64], R3 ;  /* 0x0000000310007986 */ /* 0x0011e4000c101924 */
.L_x_1168:
[----:B------:R-:W-:-:S07]  /*8e20*/  VIADD R19, R19, 0x80 ;  /* 0x0000008013137836 */ /* 0x000fce0000000000 */
.L_x_1093:
[----:B------:R-:W-:Y:S05]  /*8e30*/  BSYNC B6 ;  /* 0x0000000000067941 */ /* 0x000fea0003800000 */
.L_x_1092:
[----:B------:R-:W-:Y:S01]  /*8e40*/  ULDC UR4, c[0x0][0x210] ;  /* 0x0000840000047ab9 */ /* 0x000fe20000000800 */
[----:B------:R-:W-:Y:S01]  /*8e50*/  BSSY B6, `(.L_x_1197) ;  /* 0x000046c000067945 */ /* 0x000fe20003800000 */
[----:B------:R-:W-:-:S13]  /*8e60*/  ISETP.GE.AND P0, PT, R19, UR4, PT ;  /* 0x0000000413007c0c */ /* 0x000fda000bf06270 */
[----:B------:R-:W-:Y:S05]  /*8e70*/  @P0 BRA `(.L_x_1198) ;  /* 0x0000004400a40947 */ /* 0x000fea0003800000 */
[----:B0--3--:R-:W0:Y:S01]  /*8e80*/  LDC R6, c[0x0][0x218] ;  /* 0x00008600ff067b82 */ /* 0x009e220000000800 */
[----:B------:R-:W-:Y:S02]  /*8e90*/  IMAD.MOV.U32 R18, RZ, RZ, RZ ;  /* 0x000000ffff127224 */ /* 0x000fe400078e00ff */
[----:B--2---:R-:W-:Y:S02]  /*8ea0*/  IMAD.MOV.U32 R0, RZ, RZ, RZ ;  /* 0x000000ffff007224 */ /* 0x004fe400078e00ff */
[----:B-1--4-:R-:W-:Y:S01]  /*8eb0*/  IMAD.MOV.U32 R16, RZ, RZ, RZ ;  /* 0x000000ffff107224 */ /* 0x012fe200078e00ff */
        /* <DEDUP_REMOVED lines=350> */
.L_x_1199:
        /* <DEDUP_REMOVED lines=23> */
.L_x_1203:
[----:B------:R-:W2:Y:S02]  /*a610*/  LDG.E.U8 R2, desc[UR36][R2.64] ;  /* 0x0000002402027981 */ /* 0x000ea4000c1e1100 */
[----:B--2---:R-:W-:-:S04]  /*a620*/  I2FP.F32.U32 R0, R2 ;  /* 0x0000000200007245 */ /* 0x004fc80000201000 */
[----:B------:R-:W-:-:S04]  /*a630*/  F2FP.F16.F32.PACK_AB R0, RZ, R0 ;  /* 0x00000000ff00723e */ /* 0x000fc800000000ff */
[----:B------:R-:W-:Y:S01]  /*a640*/  PRMT R22, R0, 0x7610, R22 ;  /* 0x0000761000167816 */ /* 0x000fe20000000016 */
[----:B------:R-:W-:Y:S06]  /*a650*/  BRA `(.L_x_1205) ;  /* 0x0000000c00bc7947 */ /* 0x000fec0003800000 */
.L_x_1202:
        /* <DEDUP_REMOVED lines=11> */
.L_x_1207:
[----:B------:R-:W2:Y:S02]  /*a710*/  LDG.E R2, desc[UR36][R2.64] ;  /* 0x0000002402027981 */ /* 0x000ea4000c1e1900 */
[----:B--2---:R-:W-:-:S04]  /*a720*/  I2FP.F32.S32 R0, R2 ;  /* 0x0000000200007245 */ /* 0x004fc80000201400 */
[----:B------:R-:W-:-:S04]  /*a730*/  F2FP.F16.F32.PACK_AB R0, RZ, R0 ;  /* 0x00000000ff00723e */ /* 0x000fc800000000ff */
[----:B------:R-:W-:Y:S01]  /*a740*/  PRMT R22, R0, 0x7610, R22 ;  /* 0x0000761000167816 */ /* 0x000fe20000000016 */
[----:B------:R-:W-:Y:S06]  /*a750*/  BRA `(.L_x_1205) ;  /* 0x0000000c007c7947 */ /* 0x000fec0003800000 */
.L_x_1206:
[----:B------:R-:W2:Y:S02]  /*a760*/  LDG.E.U16 R2, desc[UR36][R2.64] ;  /* 0x0000002402027981 */ /* 0x000ea4000c1e1500 */
[----:B--2---:R-:W0:Y:S02]  /*a770*/  I2F.S16 R0, R2 ;  /* 0x0000000200007306 */ /* 0x004e240000101400 */
[----:B0-----:R-:W-:-:S04]  /*a780*/  F2FP.F16.F32.PACK_AB R0, RZ, R0 ;  /* 0x00000000ff00723e */ /* 0x001fc800000000ff */
[----:B------:R-:W-:Y:S01]  /*a790*/  PRMT R22, R0, 0x7610, R22 ;  /* 0x0000761000167816 */ /* 0x000fe20000000016 */
[----:B------:R-:W-:Y:S06]  /*a7a0*/  BRA `(.L_x_1205) ;  /* 0x0000000c00687947 */ /* 0x000fec0003800000 */
.L_x_1201:
        /* <DEDUP_REMOVED lines=9> */
.L_x_1209:
[----:B------:R0:W5:Y:S01]  /*a840*/  LDG.E.U16 R22, desc[UR36][R2.64] ;  /* 0x0000002402167981 */ /* 0x000162000c1e1500 */
[----:B------:R-:W-:Y:S05]  /*a850*/  BRA `(.L_x_1205) ;  /* 0x0000000c003c7947 */ /* 0x000fea0003800000 */
.L_x_1208:
        /* <DEDUP_REMOVED lines=9> */
.L_x_1211:
[----:B------:R1:W5:Y:S01]  /*a8f0*/  LDG.E.U16 R22, desc[UR36][R2.64] ;  /* 0x0000002402167981 */ /* 0x000362000c1e1500 */
[----:B------:R-:W-:Y:S05]  /*a900*/  BRA `(.L_x_1205) ;  /* 0x0000000c00107947 */ /* 0x000fea0003800000 */
.L_x_1210:
        /* <DEDUP_REMOVED lines=9> */
.L_x_1200:
        /* <DEDUP_REMOVED lines=14> */
.L_x_1214:
        /* <DEDUP_REMOVED lines=9> */
.L_x_1213:
        /* <DEDUP_REMOVED lines=28> */
.L_x_1216:
        /* <DEDUP_REMOVED lines=15> */
.L_x_1215:
[----:B------:R-:W2:Y:S02]  /*adc0*/  LDG.E.U16 R0, desc[UR36][R2.64] ;  /* 0x0000002402007981 */ /* 0x000ea4000c1e1500 */
[----:B--2---:R-:W-:-:S05]  /*add0*/  IMAD.U32 R0, R0, 0x10000, RZ ;  /* 0x0001000000007824 */ /* 0x004fca00078e00ff */
[----:B------:R-:W-:-:S04]  /*ade0*/  F2FP.F16.F32.PACK_AB R0, RZ, R0 ;  /* 0x00000000ff00723e */ /* 0x000fc800000000ff */
[----:B------:R-:W-:Y:S01]  /*adf0*/  PRMT R22, R0, 0x7610, R22 ;  /* 0x0000761000167816 */ /* 0x000fe20000000016 */
[----:B------:R-:W-:Y:S06]  /*ae00*/  BRA `(.L_x_1205) ;  /* 0x0000000400d07947 */ /* 0x000fec0003800000 */
.L_x_1212:
        /* <DEDUP_REMOVED lines=13> */
.L_x_1219:
        /* <DEDUP_REMOVED lines=21> */
.L_x_1223:
[----:B------:R-:W-:Y:S05]  /*b030*/  BSYNC B1 ;  /* 0x0000000000017941 */ /* 0x000fea0003800000 */
.L_x_1222:
[----:B------:R-:W-:Y:S01]  /*b040*/  LEA R3, R0, 0x3b800000, 0x17 ;  /* 0x3b80000000037811 */ /* 0x000fe200078eb8ff */
[----:B------:R-:W-:-:S05]  /*b050*/  IMAD.SHL.U32 R0, R2, 0x100000, RZ ;  /* 0x0010000002007824 */ /* 0x000fca00078e00ff */
[----:B------:R-:W-:-:S07]  /*b060*/  LOP3.LUT R0, R3, R0, R4, 0xfe, !PT ;  /* 0x0000000003007212 */ /* 0x000fce00078efe04 */
.L_x_1221:
[----:B------:R-:W-:Y:S05]  /*b070*/  BSYNC B0 ;  /* 0x0000000000007941 */ /* 0x000fea0003800000 */
.L_x_1220:
[----:B------:R-:W-:-:S04]  /*b080*/  F2FP.F16.F32.PACK_AB R0, RZ, R0 ;  /* 0x00000000ff00723e */ /* 0x000fc800000000ff */
[----:B------:R-:W-:Y:S01]  /*b090*/  PRMT R22, R0, 0x7610, R22 ;  /* 0x0000761000167816 */ /* 0x000fe20000000016 */
[----:B------:R-:W-:Y:S06]  /*b0a0*/  BRA `(.L_x_1205) ;  /* 0x0000000400287947 */ /* 0x000fec0003800000 */
.L_x_1218:
        /* <DEDUP_REMOVED lines=21> */
.L_x_1227:
[----:B------:R-:W-:Y:S05]  /*b200*/  BSYNC B1 ;  /* 0x0000000000017941 */ /* 0x000fea0003800000 */
.L_x_1226:
[----:B------:R-:W-:Y:S01]  /*b210*/  LEA R3, R0, 0x37800000, 0x17 ;  /* 0x3780000000037811 */ /* 0x000fe200078eb8ff */
[----:B------:R-:W-:-:S05]  /*b220*/  IMAD.SHL.U32 R0, R2, 0x200000, RZ ;  /* 0x0020000002007824 */ /* 0x000fca00078e00ff */
[----:B------:R-:W-:-:S07]  /*b230*/  LOP3.LUT R0, R3, R0, R4, 0xfe, !PT ;  /* 0x0000000003007212 */ /* 0x000fce00078efe04 */
.L_x_1225:
[----:B------:R-:W-:Y:S05]  /*b240*/  BSYNC B0 ;  /* 0x0000000000007941 */ /* 0x000fea0003800000 */
.L_x_1224:
[----:B------:R-:W-:-:S04]  /*b250*/  F2FP.F16.F32.PACK_AB R0, RZ, R0 ;  /* 0x00000000ff00723e */ /* 0x000fc800000000ff */
[----:B------:R-:W-:Y:S01]  /*b260*/  PRMT R22, R0, 0x7610, R22 ;  /* 0x0000761000167816 */ /* 0x000fe20000000016 */
[----:B------:R-:W-:Y:S06]  /*b270*/  BRA `(.L_x_1205) ;  /* 0x0000000000b47947 */ /* 0x000fec0003800000 */
.L_x_1217:
        /* <DEDUP_REMOVED lines=14> */
.L_x_1231:
[----:B------:R-:W-:Y:S05]  /*b360*/  BSYNC B0 ;  /* 0x0000000000007941 */ /* 0x000fea0003800000 */
.L_x_1230:
[----:B------:R-:W-:-:S04]  /*b370*/  F2FP.F16.F32.PACK_AB R0, RZ, R0 ;  /* 0x00000000ff00723e */ /* 0x000fc800000000ff */
[----:B------:R-:W-:Y:S01]  /*b380*/  PRMT R22, R0, 0x7610, R22 ;  /* 0x0000761000167816 */ /* 0x000fe20000000016 */
[----:B------:R-:W-:Y:S06]  /*b390*/  BRA `(.L_x_1205) ;  /* 0x00000000006c7947 */ /* 0x000fec0003800000 */
.L_x_1204:
        /* <DEDUP_REMOVED lines=16> */
.L_x_1232:
[----:B------:R-:W-:Y:S01]  /*b4a0*/  PRMT R22, RZ, 0x7610, R22 ;  /* 0x00007610ff167816 */ /* 0x000fe20000000016 */
[----:B------:R-:W-:Y:S06]  /*b4b0*/  BRA `(.L_x_1205) ;  /* 0x0000000000247947 */ /* 0x000fec0003800000 */
.L_x_1229:
[----:B------:R-:W2:Y:S02]  /*b4c0*/  LDG.E.64 R2, desc[UR36][R2.64] ;  /* 0x0000002402027981 */ /* 0x000ea4000c1e1b00 */
[----:B--2---:R-:W0:Y:S02]  /*b4d0*/  I2F.U64 R0, R2 ;  /* 0x0000000200007312 */ /* 0x004e240000301000 */
[----:B0-----:R-:W-:-:S04]  /*b4e0*/  F2FP.F16.F32.PACK_AB R0, RZ, R0 ;  /* 0x00000000ff00723e */ /* 0x001fc800000000ff */
[----:B------:R-:W-:Y:S01]  /*b4f0*/  PRMT R22, R0, 0x7610, R22 ;  /* 0x0000761000167816 */ /* 0x000fe20000000016 */
[----:B------:R-:W-:Y:S06]  /*b500*/  BRA `(.L_x_1205) ;  /* 0x0000000000107947 */ /* 0x000fec0003800000 */
.L_x_1228:
[----:B------:R-:W2:Y:S02]  /*b510*/  LDG.E R2, desc[UR36][R2.64] ;  /* 0x0000002402027981 */ /* 0x000ea4000c1e1900 */
[----:B--2---:R-:W-:-:S04]  /*b520*/  I2FP.F32.U32 R0, R2 ;  /* 0x0000000200007245 */ /* 0x004fc80000201000 */
[----:B------:R-:W-:-:S04]  /*b530*/  F2FP.F16.F32.PACK_AB R0, RZ, R0 ;  /* 0x00000000ff00723e */ /* 0x000fc800000000ff */
[----:B------:R-:W-:-:S07]  /*b540*/  PRMT R22, R0, 0x7610, R22 ;  /* 0x0000761000167816 */ /* 0x000fce0000000016 */
.L_x_1205:
        /* <DEDUP_REMOVED lines=19> */
.L_x_1236:
[----:B------:R-:W2:Y:S02]  /*b680*/  LDG.E.U8 R2, desc[UR36][R2.64] ;  /* 0x0000002402027981 */ /* 0x000ea4000c1e1100 */
[----:B--2---:R-:W-:-:S04]  /*b690*/  I2FP.F32.U32 R0, R2 ;  /* 0x0000000200007245 */ /* 0x004fc80000201000 */
[----:B------:R-:W-:Y:S01]  /*b6a0*/  F2FP.F16.F32.PACK_AB R0, RZ, R0 ;  /* 0x00000000ff00723e */ /* 0x000fe200000000ff */
[----:B------:R-:W-:Y:S06]  /*b6b0*/  BRA `(.L_x_1238) ;  /* 0x0000000c00887947 */ /* 0x000fec0003800000 */
.L_x_1235:
        /* <DEDUP_REMOVED lines=10> */
.L_x_1240:
[----:B------:R-:W2:Y:S02]  /*b760*/  LDG.E R2, desc[UR36][R2.64] ;  /* 0x0000002402027981 */ /* 0x000ea4000c1e1900 */
[----:B--2---:R-:W-:-:S04]  /*b770*/  I2FP.F32.S32 R0, R2 ;  /* 0x0000000200007245 */ /* 0x004fc80000201400 */
[----:B------:R-:W-:Y:S01]  /*b780*/  F2FP.F16.F32.PACK_AB R0, RZ, R0 ;  /* 0x00000000ff00723e */ /* 0x000fe200000000ff */
[----:B------:R-:W-:Y:S06]  /*b790*/  BRA `(.L_x_1238) ;  /* 0x0000000c00507947 */ /* 0x000fec0003800000 */
.L_x_1239:
[----:B------:R-:W2:Y:S02]  /*b7a0*/  LDG.E.U16 R2, desc[UR36][R2.64] ;  /* 0x0000002402027981 */ /* 0x000ea4000c1e1500 */
[----:B--2---:R-:W0:Y:S02]  /*b7b0*/  I2F.S16 R0, R2 ;  /* 0x0000000200007306 */ /* 0x004e240000101400 */
[----:B0-----:R-:W-:Y:S01]  /*b7c0*/  F2FP.F16.F32.PACK_AB R0, RZ, R0 ;  /* 0x00000000ff00723e */ /* 0x001fe200000000ff */
[----:B------:R-:W-:Y:S06]  /*b7d0*/  BRA `(.L_x_1238) ;  /* 0x0000000c00407947 */ /* 0x000fec0003800000 */
.L_x_1234:
        /* <DEDUP_REMOVED lines=9> */
.L_x_1242:
[----:B------:R1:W5:Y:S01]  /*b870*/  LDG.E.U16 R0, desc[UR36][R2.64] ;  /* 0x0000002402007981 */ /* 0x000362000c1e1500 */
[----:B------:R-:W-:Y:S05]  /*b880*/  BRA `(.L_x_1238) ;  /* 0x0000000c00147947 */ /* 0x000fea0003800000 */
.L_x_1241:
        /* <DEDUP_REMOVED lines=9> */
.L_x_1244:
[----:B------:R0:W5:Y:S01]  /*b920*/  LDG.E.U16 R0, desc[UR36][R2.64] ;  /* 0x0000002402007981 */ /* 0x000162000c1e1500 */
[----:B------:R-:W-:Y:S05]  /*b930*/  BRA `(.L_x_1238) ;  /* 0x0000000800e87947 */ /* 0x000fea0003800000 */
.L_x_1243:
        /* <DEDUP_REMOVED lines=8> */
.L_x_1233:
        /* <DEDUP_REMOVED lines=13> */
.L_x_1247:
        /* <DEDUP_REMOVED lines=8> */
.L_x_1246:
        /* <DEDUP_REMOVED lines=28> */
.L_x_1249:
        /* <DEDUP_REMOVED lines=15> */
.L_x_1248:
[----:B------:R-:W2:Y:S02]  /*bdc0*/  LDG.E.U16 R0, desc[UR36][R2.64] ;  /* 0x0000002402007981 */ /* 0x000ea4000c1e1500 */
[----:B--2---:R-:W-:-:S05]  /*bdd0*/  IMAD.U32 R0, R0, 0x10000, RZ ;  /* 0x0001000000007824 */ /* 0x004fca00078e00ff */
[----:B------:R-:W-:Y:S01]  /*bde0*/  F2FP.F16.F32.PACK_AB R0, RZ, R0 ;  /* 0x00000000ff00723e */ /* 0x000fe200000000ff */
[----:B------:R-:W-:Y:S06]  /*bdf0*/  BRA `(.L_x_1238) ;  /* 0x0000000400b87947 */ /* 0x000fec0003800000 */
.L_x_1245:
        /* <DEDUP_REMOVED lines=12> */
.L_x_1252:
        /* <DEDUP_REMOVED lines=21> */
.L_x_1256:
[----:B------:R-:W-:Y:S05]  /*c010*/  BSYNC B1 ;  /* 0x0000000000017941 */ /* 0x000fea0003800000 */
.L_x_1255:
[----:B------:R-:W-:Y:S01]  /*c020*/  LEA R3, R0, 0x3b800000, 0x17 ;  /* 0x3b80000000037811 */ /* 0x000fe200078eb8ff */
[----:B------:R-:W-:-:S05]  /*c030*/  IMAD.SHL.U32 R0, R2, 0x100000, RZ ;  /* 0x0010000002007824 */ /* 0x000fca00078e00ff */
[----:B------:R-:W-:-:S07]  /*c040*/  LOP3.LUT R0, R3, R0, R4, 0xfe, !PT ;  /* 0x0000000003007212 */ /* 0x000fce00078efe04 */
.L_x_1254:
[----:B------:R-:W-:Y:S05]  /*c050*/  BSYNC B0 ;  /* 0x0000000000007941 */ /* 0x000fea0003800000 */
.L_x_1253:
[----:B------:R-:W-:Y:S01]  /*c060*/  F2FP.F16.F32.PACK_AB R0, RZ, R0 ;  /* 0x00000000ff00723e */ /* 0x000fe200000000ff */
[----:B------:R-:W-:Y:S06]  /*c070*/  BRA `(.L_x_1238) ;  /* 0x0000000400187947 */ /* 0x000fec0003800000 */
.L_x_1251:
        /* <DEDUP_REMOVED lines=21> */
.L_x_1260:
[----:B------:R-:W-:Y:S05]  /*c1d0*/  BSYNC B1 ;  /* 0x0000000000017941 */ /* 0x000fea0003800000 */
.L_x_1259:
[----:B------:R-:W-:Y:S01]  /*c1e0*/  LEA R3, R0, 0x37800000, 0x17 ;  /* 0x3780000000037811 */ /* 0x000fe200078eb8ff */
[----:B------:R-:W-:-:S05]  /*c1f0*/  IMAD.SHL.U32 R0, R2, 0x200000, RZ ;  /* 0x0020000002007824 */ /* 0x000fca00078e00ff */
[----:B------:R-:W-:-:S07]  /*c200*/  LOP3.LUT R0, R3, R0, R4, 0xfe, !PT ;  /* 0x0000000003007212 */ /* 0x000fce00078efe04 */
.L_x_1258:
[----:B------:R-:W-:Y:S05]  /*c210*/  BSYNC B0 ;  /* 0x0000000000007941 */ /* 0x000fea0003800000 */
.L_x_1257:
[----:B------:R-:W-:Y:S01]  /*c220*/  F2FP.F16.F32.PACK_AB R0, RZ, R0 ;  /* 0x00000000ff00723e */ /* 0x000fe200000000ff */
[----:B------:R-:W-:Y:S06]  /*c230*/  BRA `(.L_x_1238) ;  /* 0x0000000000a87947 */ /* 0x000fec0003800000 */
.L_x_1250:
        /* <DEDUP_REMOVED lines=14> */
.L_x_1264:
[----:B------:R-:W-:Y:S05]  /*c320*/  BSYNC B0 ;  /* 0x0000000000007941 */ /* 0x000fea0003800000 */
.L_x_1263:
[----:B------:R-:W-:Y:S01]  /*c330*/  F2FP.F16.F32.PACK_AB R0, RZ, R0 ;  /* 0x00000000ff00723e */ /* 0x000fe200000000ff */
[----:B------:R-:W-:Y:S06]  /*c340*/  BRA `(.L_x_1238) ;  /* 0x0000000000647947 */ /* 0x000fec0003800000 */
.L_x_1237:
        /* <DEDUP_REMOVED lines=16> */
.L_x_1265:
[----:B------:R-:W-:Y:S01]  /*c450*/  PRMT R0, RZ, 0x7610, R0 ;  /* 0x00007610ff007816 */ /* 0x000fe20000000000 */
[----:B------:R-:W-:Y:S06]  /*c460*/  BRA `(.L_x_1238) ;  /* 0x00000000001c7947 */ /* 0x000fec0003800000 */
.L_x_1262:
[----:B------:R-:W2:Y:S02]  /*c470*/  LDG.E.64 R2, desc[UR36][R2.64] ;  /* 0x0000002402027981 */ /* 0x000ea4000c1e1b00 */
[----:B--2---:R-:W0:Y:S02]  /*c480*/  I2F.U64 R0, R2 ;  /* 0x0000000200007312 */ /* 0x004e240000301000 */
[----:B0-----:R-:W-:Y:S01]  /*c490*/  F2FP.F16.F32.PACK_AB R0, RZ, R0 ;  /* 0x00000000ff00723e */ /* 0x001fe200000000ff */
[----:B------:R-:W-:Y:S06]  /*c4a0*/  BRA `(.L_x_1238) ;  /* 0x00000000000c7947 */ /* 0x000fec0003800000 */
.L_x_1261:
[----:B------:R-:W2:Y:S02]  /*c4b0*/  LDG.E R2, desc[UR36][R2.64] ;  /* 0x0000002402027981 */ /* 0x000ea4000c1e1900 */
[----:B--2---:R-:W-:-:S04]  /*c4c0*/  I2FP.F32.U32 R0, R2 ;  /* 0x0000000200007245 */ /* 0x004fc80000201000 */
[----:B------:R-:W-:-:S07]  /*c4d0*/  F2FP.F16.F32.PACK_AB R0, RZ, R0 ;  /* 0x00000000ff00723e */ /* 0x000fce00000000ff */
.L_x_1238:
        /* <DEDUP_REMOVED lines=15> */
.L_x_1267:
[----:B------:R-:W-:Y:S05]  /*c5d0*/  BSYNC B0 ;  /* 0x0000000000007941 */ /* 0x000fea0003800000 */
.L_x_1266:
        /* <DEDUP_REMOVED lines=13> */
.L_x_1271:
[----:B------:R-:W-:-:S06]  /*c6b0*/  HADD2.F32 R3, -RZ, R2.H0_H0 ;  /* 0x20000002ff037230 */ /* 0x000fcc0000004100 */
[----:B------:R-:W0:Y:S02]  /*c6c0*/  F2I.S64.TRUNC R2, R3 ;  /* 0x0000000300027311 */ /* 0x000e24000020d900 */
[----:B0-----:R4:W-:Y:S01]  /*c6d0*/  STG.E.U8 desc[UR36][R16.64], R2 ;  /* 0x0000000210007986 */ /* 0x0019e2000c101124 */
[----:B------:R-:W-:Y:S05]  /*c6e0*/  BRA `(.L_x_1273) ;  /* 0x0000000c00847947 */ /* 0x000fea0003800000 */
.L_x_1270:
        /* <DEDUP_REMOVED lines=10> */
.L_x_1275:
[----:B------:R-:W-:-:S04]  /*c790*/  HADD2.F32 R2, -RZ, R2.H0_H0 ;  /* 0x20000002ff027230 */ /* 0x000fc80000004100 */
[----:B------:R-:W0:Y:S02]  /*c7a0*/  F2I.FTZ.TRUNC.NTZ R3, R2 ;  /* 0x0000000200037305 */ /* 0x000e24000021f100 */
[----:B0-----:R2:W-:Y:S01]  /*c7b0*/  STG.E desc[UR36][R16.64], R3 ;  /* 0x0000000310007986 */ /* 0x0015e2000c101924 */
[----:B------:R-:W-:Y:S05]  /*c7c0*/  BRA `(.L_x_1273) ;  /* 0x0000000c004c7947 */ /* 0x000fea0003800000 */
.L_x_1274:
[----:B------:R-:W-:-:S04]  /*c7d0*/  HADD2.F32 R2, -RZ, R2.H0_H0 ;  /* 0x20000002ff027230 */ /* 0x000fc80000004100 */
[----:B------:R-:W0:Y:S02]  /*c7e0*/  F2I.FTZ.TRUNC.NTZ R3, R2 ;  /* 0x0000000200037305 */ /* 0x000e24000021f100 */
[----:B0-----:R0:W-:Y:S01]  /*c7f0*/  STG.E.U16 desc[UR36][R16.64], R3 ;  /* 0x0000000310007986 */ /* 0x0011e2000c101524 */
[----:B------:R-:W-:Y:S05]  /*c800*/  BRA `(.L_x_1273) ;  /* 0x0000000c003c7947 */ /* 0x000fea0003800000 */
.L_x_1269:
        /* <DEDUP_REMOVED lines=9> */
.L_x_1277:
[----:B------:R0:W-:Y:S01]  /*c8a0*/  STG.E.U16 desc[UR36][R16.64], R2 ;  /* 0x0000000210007986 */ /* 0x0001e2000c101524 */
[----:B------:R-:W-:Y:S05]  /*c8b0*/  BRA `(.L_x_1273) ;  /* 0x0000000c00107947 */ /* 0x000fea0003800000 */
.L_x_1276:
        /* <DEDUP_REMOVED lines=10> */
.L_x_1279:
[----:B------:R-:W-:-:S05]  /*c960*/  HADD2.F32 R0, -RZ, R2.H0_H0 ;  /* 0x20000002ff007230 */ /* 0x000fca0000004100 */
[----:B------:R-:W-:-:S04]  /*c970*/  F2FP.F16.F32.PACK_AB R0, RZ, R0 ;  /* 0x00000000ff00723e */ /* 0x000fc800000000ff */
[----:B------:R-:W-:-:S05]  /*c980*/  PRMT R0, R0, 0x5410, RZ ;  /* 0x0000541000007816 */ /* 0x000fca00000000ff */
[----:B------:R0:W-:Y:S01]  /*c990*/  STG.E desc[UR36][R16.64], R0 ;  /* 0x0000000010007986 */ /* 0x0001e2000c101924 */
[----:B------:R-:W-:Y:S05]  /*c9a0*/  BRA `(.L_x_1273) ;  /* 0x0000000800d47947 */ /* 0x000fea0003800000 */
.L_x_1278:
[----:B------:R-:W-:-:S05]  /*c9b0*/  HADD2.F32 R2, -RZ, R2.H0_H0 ;  /* 0x20000002ff027230 */ /* 0x000fca0000004100 */
[----:B------:R-:W-:-:S06]  /*c9c0*/  FMUL.FTZ R2, R2, 1 ;  /* 0x3f80000002027820 */ /* 0x000fcc0000410000 */
[----:B------:R-:W0:Y:S02]  /*c9d0*/  F2F.F64.F32 R2, R2 ;  /* 0x0000000200027310 */ /* 0x000e240000201800 */
[----:B0-----:R0:W-:Y:S01]  /*c9e0*/  STG.E.64 desc[UR36][R16.64], R2 ;  /* 0x0000000210007986 */ /* 0x0011e2000c101b24 */
[----:B------:R-:W-:Y:S05]  /*c9f0*/  BRA `(.L_x_1273) ;  /* 0x0000000800c07947 */ /* 0x000fea0003800000 */
.L_x_1268:
        /* <DEDUP_REMOVED lines=13> */
.L_x_1282:
[----:B------:R-:W-:Y:S01]  /*cad0*/  HADD2.F32 R2, -RZ, R2.H0_H0 ;  /* 0x20000002ff027230 */ /* 0x000fe20000004100 */
[----:B------:R-:W-:-:S04]  /*cae0*/  CS2R R6, SRZ ;  /* 0x0000000000067805 */ /* 0x000fc8000001ff00 */
[----:B------:R-:W-:-:S04]  /*caf0*/  FMUL.FTZ R2, R2, 1 ;  /* 0x3f80000002027820 */ /* 0x000fc80000410000 */
[----:B------:R-:W0:Y:S02]  /*cb00*/  F2F.F64.F32 R4, R2 ;  /* 0x0000000200047310 */ /* 0x000e240000201800 */
[----:B0-----:R0:W-:Y:S01]  /*cb10*/  STG.E.128 desc[UR36][R16.64], R4 ;  /* 0x0000000410007986 */ /* 0x0011e2000c101d24 */
[----:B------:R-:W-:Y:S05]  /*cb20*/  BRA `(.L_x_1273) ;  /* 0x0000000800747947 */ /* 0x000fea0003800000 */
.L_x_1281:
        /* <DEDUP_REMOVED lines=21> */
.L_x_1286:
[----:B------:R-:W-:Y:S05]  /*cc80*/  BSYNC B0 ;  /* 0x0000000000007941 */ /* 0x000fea0003800000 */
.L_x_1285:
[----:B------:R-:W-:-:S05]  /*cc90*/  LOP3.LUT R3, R0, R3, RZ, 0xfc, !PT ;  /* 0x0000000300037212 */ /* 0x000fca00078efcff */
[----:B------:R0:W-:Y:S01]  /*cca0*/  STG.E.U8 desc[UR36][R16.64], R3 ;  /* 0x0000000310007986 */ /* 0x0001e2000c101124 */
[----:B------:R-:W-:Y:S05]  /*ccb0*/  BRA `(.L_x_1273) ;  /* 0x0000000800107947 */ /* 0x000fea0003800000 */
.L_x_1284:
        /* <DEDUP_REMOVED lines=13> */
.L_x_1288:
[----:B------:R-:W-:Y:S01]  /*cd90*/  IMAD.MOV.U32 R0, RZ, RZ, 0x7f ;  /* 0x0000007fff007424 */ /* 0x000fe200078e00ff */
[----:B------:R-:W-:-:S04]  /*cda0*/  ISETP.GT.U32.AND P0, PT, R2, 0x7f800000, PT ;  /* 0x7f8000000200780c */ /* 0x000fc80003f04070 */
[----:B------:R-:W-:-:S09]  /*cdb0*/  SEL R0, R0, 0x7c, P0 ;  /* 0x0000007c00007807 */ /* 0x000fd20000000000 */
.L_x_1289:
[----:B------:R-:W-:Y:S05]  /*cdc0*/  BSYNC B0 ;  /* 0x0000000000007941 */ /* 0x000fea0003800000 */
.L_x_1287:
[----:B------:R-:W-:-:S04]  /*cdd0*/  LOP3.LUT R2, R3, 0x80000000, RZ, 0xc0, !PT ;  /* 0x8000000003027812 */ /* 0x000fc800078ec0ff */
[----:B------:R-:W-:-:S04]  /*cde0*/  SHF.R.U32.HI R3, RZ, 0x18, R2 ;  /* 0x00000018ff037819 */ /* 0x000fc80000011602 */
[----:B------:R-:W-:-:S05]  /*cdf0*/  LOP3.LUT R3, R0, R3, RZ, 0xfc, !PT ;  /* 0x0000000300037212 */ /* 0x000fca00078efcff */
[----:B------:R0:W-:Y:S01]  /*ce00*/  STG.E.U8 desc[UR36][R16.64], R3 ;  /* 0x0000000310007986 */ /* 0x0001e2000c101124 */
[----:B------:R-:W-:Y:S05]  /*ce10*/  BRA `(.L_x_1273) ;  /* 0x0000000400b87947 */ /* 0x000fea0003800000 */
.L_x_1283:
[----:B------:R-:W-:-:S05]  /*ce20*/  HADD2.F32 R0, -RZ, R2.H0_H0 ;  /* 0x20000002ff007230 */ /* 0x000fca0000004100 */
[----:B------:R-:W-:-:S05]  /*ce30*/  F2FP.BF16.F32.PACK_AB R0, RZ, R0 ;  /* 0x00000000ff00723e */ /* 0x000fca00000010ff */
[----:B------:R0:W-:Y:S01]  /*ce40*/  STG.E.U16 desc[UR36][R16.64], R0 ;  /* 0x0000000010007986 */ /* 0x0001e2000c101524 */
[----:B------:R-:W-:Y:S05]  /*ce50*/  BRA `(.L_x_1273) ;  /* 0x0000000400a87947 */ /* 0x000fea0003800000 */
.L_x_1280:
        /* <DEDUP_REMOVED lines=12> */
.L_x_1292:
        /* <DEDUP_REMOVED lines=17> */
.L_x_1295:
[----:B------:R-:W-:-:S04]  /*d030*/  LOP3.LUT R2, R3, 0x80000000, RZ, 0xc0, !PT ;  /* 0x8000000003027812 */ /* 0x000fc800078ec0ff */
[----:B------:R-:W-:-:S04]  /*d040*/  SHF.R.U32.HI R3, RZ, 0x18, R2 ;  /* 0x00000018ff037819 */ /* 0x000fc80000011602 */
[----:B------:R-:W-:-:S04]  /*d050*/  LOP3.LUT R0, R0, R3, RZ, 0xfc, !PT ;  /* 0x0000000300007212 */ /* 0x000fc800078efcff */
[----:B------:R-:W-:-:S07]  /*d060*/  PRMT R8, R0, 0x7610, R8 ;  /* 0x0000761000087816 */ /* 0x000fce0000000008 */
.L_x_1294:
[----:B------:R-:W-:Y:S05]  /*d070*/  BSYNC B0 ;  /* 0x0000000000007941 */ /* 0x000fea0003800000 */
.L_x_1293:
[----:B------:R0:W-:Y:S01]  /*d080*/  STG.E.U8 desc[UR36][R16.64], R8 ;  /* 0x0000000810007986 */ /* 0x0001e2000c101124 */
[----:B------:R-:W-:Y:S05]  /*d090*/  BRA `(.L_x_1273) ;  /* 0x0000000400187947 */ /* 0x000fea0003800000 */
.L_x_1291:
        /* <DEDUP_REMOVED lines=17> */
.L_x_1298:
[----:B------:R-:W-:-:S04]  /*d1b0*/  LOP3.LUT R2, R3, 0x80000000, RZ, 0xc0, !PT ;  /* 0x8000000003027812 */ /* 0x000fc800078ec0ff */
[----:B------:R-:W-:-:S04]  /*d1c0*/  SHF.R.U32.HI R3, RZ, 0x18, R2 ;  /* 0x00000018ff037819 */ /* 0x000fc80000011602 */
[----:B------:R-:W-:-:S04]  /*d1d0*/  LOP3.LUT R0, R0, R3, RZ, 0xfc, !PT ;  /* 0x0000000300007212 */ /* 0x000fc800078efcff */
[----:B------:R-:W-:-:S07]  /*d1e0*/  PRMT R8, R0, 0x7610, R8 ;  /* 0x0000761000087816 */ /* 0x000fce0000000008 */
.L_x_1297:
[----:B------:R-:W-:Y:S05]  /*d1f0*/  BSYNC B0 ;  /* 0x0000000000007941 */ /* 0x000fea0003800000 */
.L_x_1296:
[----:B------:R0:W-:Y:S01]  /*d200*/  STG.E.U8 desc[UR36][R16.64], R8 ;  /* 0x0000000810007986 */ /* 0x0001e2000c101124 */
[----:B------:R-:W-:Y:S05]  /*d210*/  BRA `(.L_x_1273) ;  /* 0x0000000000b87947 */ /* 0x000fea0003800000 */
.L_x_1290:
        /* <DEDUP_REMOVED lines=22> */
.L_x_1272:
        /* <DEDUP_REMOVED lines=16> */
.L_x_1301:
[----:B------:R-:W-:Y:S05]  /*d480*/  BRA `(.L_x_1273) ;  /* 0x00000000001c7947 */ /* 0x000fea0003800000 */
.L_x_1300:
[----:B------:R-:W-:-:S06]  /*d490*/  HADD2.F32 R2, -RZ, R2.H0_H0 ;  /* 0x20000002ff027230 */ /* 0x000fcc0000004100 */
[----:B------:R-:W0:Y:S02]  /*d4a0*/  F2I.U64.TRUNC R2, R2 ;  /* 0x0000000200027311 */ /* 0x000e24000020d800 */
[----:B0-----:R0:W-:Y:S01]  /*d4b0*/  STG.E.64 desc[UR36][R16.64], R2 ;  /* 0x0000000210007986 */ /* 0x0011e2000c101b24 */
[----:B------:R-:W-:Y:S05]  /*d4c0*/  BRA `(.L_x_1273) ;  /* 0x00000000000c7947 */ /* 0x000fea0003800000 */
.L_x_1299:
[----:B------:R-:W-:-:S04]  /*d4d0*/  HADD2.F32 R2, -RZ, R2.H0_H0 ;  /* 0x20000002ff027230 */ /* 0x000fc80000004100 */
[----:B------:R-:W0:Y:S02]  /*d4e0*/  F2I.FTZ.U32.TRUNC.NTZ R3, R2 ;  /* 0x0000000200037305 */ /* 0x000e24000021f000 */
[----:B0-----:R0:W-:Y:S02]  /*d4f0*/  STG.E desc[UR36][R16.64], R3 ;  /* 0x0000000310007986 */ /* 0x0011e4000c101924 */
.L_x_1273:
[----:B------:R-:W-:-:S07]  /*d500*/  VIADD R19, R19, 0x80 ;  /* 0x0000008013137836 */ /* 0x000fce0000000000 */
.L_x_1198:
[----:B------:R-:W-:Y:S05]  /*d510*/  BSYNC B6 ;  /* 0x0000000000067941 */ /* 0x000fea0003800000 */
.L_x_1197:
[----:B------:R-:W-:Y:S02]  /*d520*/  ULDC UR4, c[0x0][0x210] ;  /* 0x0000840000047ab9 */ /* 0x000fe40000000800 */
[----:B------:R-:W-:-:S13]  /*d530*/  ISETP.GE.AND P0, PT, R19, UR4, PT ;  /* 0x0000000413007c0c */ /* 0x000fda000bf06270 */
[----:B------:R-:W-:Y:S05]  /*d540*/  @P0 EXIT ;  /* 0x000000000000094d */ /* 0x000fea0003800000 */
        /* <DEDUP_REMOVED lines=354> */
.L_x_1302:
        /* <DEDUP_REMOVED lines=23> */
.L_x_1306:
[----:B------:R-:W2:Y:S02]  /*ece0*/  LDG.E.U8 R2, desc[UR36][R2.64] ;  /* 0x0000002402027981 */ /* 0x000ea4000c1e1100 */
[----:B--2---:R-:W-:-:S04]  /*ecf0*/  I2FP.F32.U32 R0, R2 ;  /* 0x0000000200007245 */ /* 0x004fc80000201000 */
[----:B------:R-:W-:-:S04]  /*ed00*/  F2FP.F16.F32.PACK_AB R0, RZ, R0 ;  /* 0x00000000ff00723e */ /* 0x000fc800000000ff */
[----:B------:R-:W-:Y:S01]  /*ed10*/  PRMT R19, R0, 0x7610, R19 ;  /* 0x0000761000137816 */ /* 0x000fe20000000013 */
[----:B------:R-:W-:Y:S06]  /*ed20*/  BRA `(.L_x_1308) ;  /* 0x0000000c00bc7947 */ /* 0x000fec0003800000 */
.L_x_1305:
        /* <DEDUP_REMOVED lines=11> */
.L_x_1310:
[----:B------:R-:W2:Y:S02]  /*ede0*/  LDG.E R2, desc[UR36][R2.64] ;  /* 0x0000002402027981 */ /* 0x000ea4000c1e1900 */
[----:B--2---:R-:W-:-:S04]  /*edf0*/  I2FP.F32.S32 R0, R2 ;  /* 0x0000000200007245 */ /* 0x004fc80000201400 */
[----:B------:R-:W-:-:S04]  /*ee00*/  F2FP.F16.F32.PACK_AB R0, RZ, R0 ;  /* 0x00000000ff00723e */ /* 0x000fc800000000ff */
[----:B------:R-:W-:Y:S01]  /*ee10*/  PRMT R19, R0, 0x7610, R19 ;  /* 0x0000761000137816 */ /* 0x000fe20000000013 */
[----:B------:R-:W-:Y:S06]  /*ee20*/  BRA `(.L_x_1308) ;  /* 0x0000000c007c7947 */ /* 0x000fec0003800000 */
.L_x_1309:
[----:B------:R-:W2:Y:S02]  /*ee30*/  LDG.E.U16 R2, desc[UR36][R2.64] ;  /* 0x0000002402027981 */ /* 0x000ea4000c1e1500 */
[----:B--2---:R-:W0:Y:S02]  /*ee40*/  I2F.S16 R0, R2 ;  /* 0x0000000200007306 */ /* 0x004e240000101400 */
[----:B0-----:R-:W-:-:S04]  /*ee50*/  F2FP.F16.F32.PACK_AB R0, RZ, R0 ;  /* 0x00000000ff00723e */ /* 0x001fc800000000ff */
[----:B------:R-:W-:Y:S01]  /*ee60*/  PRMT R19, R0, 0x7610, R19 ;  /* 0x0000761000137816 */ /* 0x000fe20000000013 */
[----:B------:R-:W-:Y:S06]  /*ee70*/  BRA `(.L_x_1308) ;  /* 0x0000000c00687947 */ /* 0x000fec0003800000 */
.L_x_1304:
        /* <DEDUP_REMOVED lines=9> */
.L_x_1312:
[----:B------:R0:W5:Y:S01]  /*ef10*/  LDG.E.U16 R19, desc[UR36][R2.64] ;  /* 0x0000002402137981 */ /* 0x000162000c1e1500 */
[----:B------:R-:W-:Y:S05]  /*ef20*/  BRA `(.L_x_1308) ;  /* 0x0000000c003c7947 */ /* 0x000fea0003800000 */
.L_x_1311:
        /* <DEDUP_REMOVED lines=9> */
.L_x_1314:
[----:B------:R1:W5:Y:S01]  /*efc0*/  LDG.E.U16 R19, desc[UR36][R2.64] ;  /* 0x0000002402137981 */ /* 0x000362000c1e1500 */
[----:B------:R-:W-:Y:S05]  /*efd0*/  BRA `(.L_x_1308) ;  /* 0x0000000c00107947 */ /* 0x000fea0003800000 */
.L_x_1313:
        /* <DEDUP_REMOVED lines=9> */
.L_x_1303:
        /* <DEDUP_REMOVED lines=14> */
.L_x_1317:
        /* <DEDUP_REMOVED lines=9> */
.L_x_1316:
        /* <DEDUP_REMOVED lines=28> */
.L_x_1319:
        /* <DEDUP_REMOVED lines=15> */
.L_x_1318:
[----:B------:R-:W2:Y:S02]  /*f490*/  LDG.E.U16 R0, desc[UR36][R2.64] ;  /* 0x0000002402007981 */ /* 0x000ea4000c1e1500 */
[----:B--2---:R-:W-:-:S05]  /*f4a0*/  IMAD.U32 R0, R0, 0x10000, RZ ;  /* 0x0001000000007824 */ /* 0x004fca00078e00ff */
[----:B------:R-:W-:-:S04]  /*f4b0*/  F2FP.F16.F32.PACK_AB R0, RZ, R0 ;  /* 0x00000000ff00723e */ /* 0x000fc800000000ff */
[----:B------:R-:W-:Y:S01]  /*f4c0*/  PRMT R19, R0, 0x7610, R19 ;  /* 0x0000761000137816 */ /* 0x000fe20000000013 */
[----:B------:R-:W-:Y:S06]  /*f4d0*/  BRA `(.L_x_1308) ;  /* 0x0000000400d07947 */ /* 0x000fec0003800000 */
.L_x_1315:
        /* <DEDUP_REMOVED lines=13> */
.L_x_1322:
        /* <DEDUP_REMOVED lines=21> */
.L_x_1326:
[----:B------:R-:W-:Y:S05]  /*f700*/  BSYNC B1 ;  /* 0x0000000000017941 */ /* 0x000fea0003800000 */
.L_x_1325:
[----:B------:R-:W-:Y:S01]  /*f710*/  LEA R3, R0, 0x3b800000, 0x17 ;  /* 0x3b80000000037811 */ /* 0x000fe200078eb8ff */
[----:B------:R-:W-:-:S05]  /*f720*/  IMAD.SHL.U32 R0, R2, 0x100000, RZ ;  /* 0x0010000002007824 */ /* 0x000fca00078e00ff */
[----:B------:R-:W-:-:S07]  /*f730*/  LOP3.LUT R0, R3, R0, R4, 0xfe, !PT ;  /* 0x0000000003007212 */ /* 0x000fce00078efe04 */
.L_x_1324:
[----:B------:R-:W-:Y:S05]  /*f740*/  BSYNC B0 ;  /* 0x0000000000007941 */ /* 0x000fea0003800000 */
.L_x_1323:
[----:B------:R-:W-:-:S04]  /*f750*/  F2FP.F16.F32.PACK_AB R0, RZ, R0 ;  /* 0x00000000ff00723e */ /* 0x000fc800000000ff */
[----:B------:R-:W-:Y:S01]  /*f760*/  PRMT R19, R0, 0x7610, R19 ;  /* 0x0000761000137816 */ /* 0x000fe20000000013 */
[----:B------:R-:W-:Y:S06]  /*f770*/  BRA `(.L_x_1308) ;  /* 0x0000000400287947 */ /* 0x000fec0003800000 */
.L_x_1321:
        /* <DEDUP_REMOVED lines=21> */
.L_x_1330:
[----:B------:R-:W-:Y:S05]  /*f8d0*/  BSYNC B1 ;  /* 0x0000000000017941 */ /* 0x000fea0003800000 */
.L_x_1329:
[----:B------:R-:W-:Y:S01]  /*f8e0*/  LEA R3, R0, 0x37800000, 0x17 ;  /* 0x3780000000037811 */ /* 0x000fe200078eb8ff */
[----:B------:R-:W-:-:S05]  /*f8f0*/  IMAD.SHL.U32 R0, R2, 0x200000, RZ ;  /* 0x0020000002007824 */ /* 0x000fca00078e00ff */
[----:B------:R-:W-:-:S07]  /*f900*/  LOP3.LUT R0, R3, R0, R4, 0xfe, !PT ;  /* 0x0000000003007212 */ /* 0x000fce00078efe04 */
.L_x_1328:
[----:B------:R-:W-:Y:S05]  /*f910*/  BSYNC B0 ;  /* 0x0000000000007941 */ /* 0x000fea0003800000 */
.L_x_1327:
[----:B------:R-:W-:-:S04]  /*f920*/  F2FP.F16.F32.PACK_AB R0, RZ, R0 ;  /* 0x00000000ff00723e */ /* 0x000fc800000000ff */
[----:B------:R-:W-:Y:S01]  /*f930*/  PRMT R19, R0, 0x7610, R19 ;  /* 0x0000761000137816 */ /* 0x000fe20000000013 */
[----:B------:R-:W-:Y:S06]  /*f940*/  BRA `(.L_x_1308) ;  /* 0x0000000000b47947 */ /* 0x000fec0003800000 */
.L_x_1320:
        /* <DEDUP_REMOVED lines=14> */
.L_x_1334:
[----:B------:R-:W-:Y:S05]  /*fa30*/  BSYNC B0 ;  /* 0x0000000000007941 */ /* 0x000fea0003800000 */
.L_x_1333:
[----:B------:R-:W-:-:S04]  /*fa40*/  F2FP.F16.F32.PACK_AB R0, RZ, R0 ;  /* 0x00000000ff00723e */ /* 0x000fc800000000ff */
[----:B------:R-:W-:Y:S01]  /*fa50*/  PRMT R19, R0, 0x7610, R19 ;  /* 0x0000761000137816 */ /* 0x000fe20000000013 */
[----:B------:R-:W-:Y:S06]  /*fa60*/  BRA `(.L_x_1308) ;  /* 0x00000000006c7947 */ /* 0x000fec0003800000 */
.L_x_1307:
        /* <DEDUP_REMOVED lines=16> */
.L_x_1335:
[----:B------:R-:W-:Y:S01]  /*fb70*/  PRMT R19, RZ, 0x7610, R19 ;  /* 0x00007610ff137816 */ /* 0x000fe20000000013 */
[----:B------:R-:W-:Y:S06]  /*fb80*/  BRA `(.L_x_1308) ;  /* 0x0000000000247947 */ /* 0x000fec0003800000 */
.L_x_1332:
[----:B------:R-:W2:Y:S02]  /*fb90*/  LDG.E.64 R2, desc[UR36][R2.64] ;  /* 0x0000002402027981 */ /* 0x000ea4000c1e1b00 */
[----:B--2---:R-:W0:Y:S02]  /*fba0*/  I2F.U64 R0, R2 ;  /* 0x0000000200007312 */ /* 0x004e240000301000 */
[----:B0-----:R-:W-:-:S04]  /*fbb0*/  F2FP.F16.F32.PACK_AB R0, RZ, R0 ;  /* 0x00000000ff00723e */ /* 0x001fc800000000ff */
[----:B------:R-:W-:Y:S01]  /*fbc0*/  PRMT R19, R0, 0x7610, R19 ;  /* 0x0000761000137816 */ /* 0x000fe20000000013 */
[----:B------:R-:W-:Y:S06]  /*fbd0*/  BRA `(.L_x_1308) ;  /* 0x0000000000107947 */ /* 0x000fec0003800000 */
.L_x_1331:
[----:B------:R-:W2:Y:S02]  /*fbe0*/  LDG.E R2, desc[UR36][R2.64] ;  /* 0x0000002402027981 */ /* 0x000ea4000c1e1900 */
[----:B--2---:R-:W-:-:S04]  /*fbf0*/  I2FP.F32.U32 R0, R2 ;  /* 0x0000000200007245 */ /* 0x004fc80000201000 */
[----:B------:R-:W-:-:S04]  /*fc00*/  F2FP.F16.F32.PACK_AB R0, RZ, R0 ;  /* 0x00000000ff00723e */ /* 0x000fc800000000ff */
[----:B------:R-:W-:-:S07]  /*fc10*/  PRMT R19, R0, 0x7610, R19 ;  /* 0x0000761000137816 */ /* 0x000fce0000000013 */
.L_x_1308:
        /* <DEDUP_REMOVED lines=19> */
.L_x_1339:
[----:B------:R-:W2:Y:S02]  /*fd50*/  LDG.E.U8 R2, desc[UR36][R2.64] ;  /* 0x0000002402027981 */ /* 0x000ea4000c1e1100 */
[----:B--2---:R-:W-:-:S04]  /*fd60*/  I2FP.F32.U32 R0, R2 ;  /* 0x0000000200007245 */ /* 0x004fc80000201000 */
[----:B------:R-:W-:Y:S01]  /*fd70*/  F2FP.F16.F32.PACK_AB R0, RZ, R0 ;  /* 0x00000000ff00723e */ /* 0x000fe200000000ff */
[----:B------:R-:W-:Y:S06]  /*fd80*/  BRA `(.L_x_1341) ;  /* 0x0000000c00887947 */ /* 0x000fec0003800000 */
.L_x_1338:
        /* <DEDUP_REMOVED lines=10> */
.L_x_1343:
[----:B------:R-:W2:Y:S02]  /*fe30*/  LDG.E R2, desc[UR36][R2.64] ;  /* 0x0000002402027981 */ /* 0x000ea4000c1e1900 */
[----:B--2---:R-:W-:-:S04]  /*fe40*/  I2FP.F32.S32 R0, R2 ;  /* 0x0000000200007245 */ /* 0x004fc80000201400 */
[----:B------:R-:W-:Y:S01]  /*fe50*/  F2FP.F16.F32.PACK_AB R0, RZ, R0 ;  /* 0x00000000ff00723e */ /* 0x000fe200000000ff */
[----:B------:R-:W-:Y:S06]  /*fe60*/  BRA `(.L_x_1341) ;  /* 0x0000000c00507947 */ /* 0x000fec0003800000 */
.L_x_1342:
[----:B------:R-:W2:Y:S02]  /*fe70*/  LDG.E.U16 R2, desc[UR36][R2.64] ;  /* 0x0000002402027981 */ /* 0x000ea4000c1e1500 */
[----:B--2---:R-:W0:Y:S02]  /*fe80*/  I2F.S16 R0, R2 ;  /* 0x0000000200007306 */ /* 0x004e240000101400 */
[----:B0-----:R-:W-:Y:S01]  /*fe90*/  F2FP.F16.F32.PACK_AB R0, RZ, R0 ;  /* 0x00000000ff00723e */ /* 0x001fe200000000ff */
[----:B------:R-:W-:Y:S06]  /*fea0*/  BRA `(.L_x_1341) ;  /* 0x0000000c00407947 */ /* 0x000fec0003800000 */
.L_x_1337:
        /* <DEDUP_REMOVED lines=9> */
.L_x_1345:
[----:B------:R1:W5:Y:S01]  /*ff40*/  LDG.E.U16 R0, desc[UR36][R2.64] ;  /* 0x0000002402007981 */ /* 0x000362000c1e1500 */
[----:B------:R-:W-:Y:S05]  /*ff50*/  BRA `(.L_x_1341) ;  /* 0x0000000c00147947 */ /* 0x000fea0003800000 */
.L_x_1344:
        /* <DEDUP_REMOVED lines=9> */
.L_x_1347:
[----:B------:R0:W5:Y:S01]  /*fff0*/  LDG.E.U16 R0, desc[UR36][R2.64] ;  /* 0x0000002402007981 */ /* 0x000162000c1e1500 */
[----:B------:R-:W-:Y:S05]  /*10000*/  BRA `(.L_x_1341) ;  /* 0x0000000800e87947 */ /* 0x000fea0003800000 */
.L_x_1346:
        /* <DEDUP_REMOVED lines=8> */
.L_x_1336:
        /* <DEDUP_REMOVED lines=13> */
.L_x_1350:
        /* <DEDUP_REMOVED lines=8> */
.L_x_1349:
        /* <DEDUP_REMOVED lines=28> */
.L_x_1352:
        /* <DEDUP_REMOVED lines=15> */
.L_x_1351:
[----:B------:R-:W2:Y:S02]  /*10490*/  LDG.E.U16 R0, desc[UR36][R2.64] ;  /* 0x0000002402007981 */ /* 0x000ea4000c1e1500 */
[----:B--2---:R-:W-:-:S05]  /*104a0*/  IMAD.U32 R0, R0, 0x10000, RZ ;  /* 0x0001000000007824 */ /* 0x004fca00078e00ff */
[----:B------:R-:W-:Y:S01]  /*104b0*/  F2FP.F16.F32.PACK_AB R0, RZ, R0 ;  /* 0x00000000ff00723e */ /* 0x000fe200000000ff */
[----:B------:R-:W-:Y:S06]  /*104c0*/  BRA `(.L_x_1341) ;  /* 0x0000000400b87947 */ /* 0x000fec0003800000 */
.L_x_1348:
        /* <DEDUP_REMOVED lines=12> */
.L_x_1355:
        /* <DEDUP_REMOVED lines=21> */
.L_x_1359:
[----:B------:R-:W-:Y:S05]  /*106e0*/  BSYNC B1 ;  /* 0x0000000000017941 */ /* 0x000fea0003800000 */
.L_x_1358:
[----:B------:R-:W-:Y:S01]  /*106f0*/  LEA R3, R0, 0x3b800000, 0x17 ;  /* 0x3b80000000037811 */ /* 0x000fe200078eb8ff */
[----:B------:R-:W-:-:S05]  /*10700*/  IMAD.SHL.U32 R0, R2, 0x100000, RZ ;  /* 0x0010000002007824 */ /* 0x000fca00078e00ff */
[----:B------:R-:W-:-:S07]  /*10710*/  LOP3.LUT R0, R3, R0, R4, 0xfe, !PT ;  /* 0x0000000003007212 */ /* 0x000fce00078efe04 */
.L_x_1357:
[----:B------:R-:W-:Y:S05]  /*10720*/  BSYNC B0 ;  /* 0x0000000000007941 */ /* 0x000fea0003800000 */
.L_x_1356:
[----:B------:R-:W-:Y:S01]  /*10730*/  F2FP.F16.F32.PACK_AB R0, RZ, R0 ;  /* 0x00000000ff00723e */ /* 0x000fe200000000ff */
[----:B------:R-:W-:Y:S06]  /*10740*/  BRA `(.L_x_1341) ;  /* 0x0000000400187947 */ /* 0x000fec0003800000 */
.L_x_1354:
        /* <DEDUP_REMOVED lines=21> */
.L_x_1363:
[----:B------:R-:W-:Y:S05]  /*108a0*/  BSYNC B1 ;  /* 0x0000000000017941 */ /* 0x000fea0003800000 */
.L_x_1362:
[----:B------:R-:W-:Y:S01]  /*108b0*/  LEA R3, R0, 0x37800000, 0x17 ;  /* 0x3780000000037811 */ /* 0x000fe200078eb8ff */
[----:B------:R-:W-:-:S05]  /*108c0*/  IMAD.SHL.U32 R0, R2, 0x200000, RZ ;  /* 0x0020000002007824 */ /* 0x000fca00078e00ff */
[----:B------:R-:W-:-:S07]  /*108d0*/  LOP3.LUT R0, R3, R0, R4, 0xfe, !PT ;  /* 0x0000000003007212 */ /* 0x000fce00078efe04 */
.L_x_1361:
[----:B------:R-:W-:Y:S05]  /*108e0*/  BSYNC B0 ;  /* 0x0000000000007941 */ /* 0x000fea0003800000 */
.L_x_1360:
[----:B------:R-:W-:Y:S01]  /*108f0*/  F2FP.F16.F32.PACK_AB R0, RZ, R0 ;  /* 0x00000000ff00723e */ /* 0x000fe200000000ff */
[----:B------:R-:W-:Y:S06]  /*10900*/  BRA `(.L_x_1341) ;  /* 0x0000000000a87947 */ /* 0x000fec0003800000 */
.L_x_1353:
        /* <DEDUP_REMOVED lines=14> */
.L_x_1367:
[----:B------:R-:W-:Y:S05]  /*109f0*/  BSYNC B0 ;  /* 0x0000000000007941 */ /* 0x000fea0003800000 */
.L_x_1366:
[----:B------:R-:W-:Y:S01]  /*10a00*/  F2FP.F16.F32.PACK_AB R0, RZ, R0 ;  /* 0x00000000ff00723e */ /* 0x000fe200000000ff */
[----:B------:R-:W-:Y:S06]  /*10a10*/  BRA `(.L_x_1341) ;  /* 0x0000000000647947 */ /* 0x000fec0003800000 */
.L_x_1340:
        /* <DEDUP_REMOVED lines=16> */
.L_x_1368:
[----:B------:R-:W-:Y:S01]  /*10b20*/  PRMT R0, RZ, 0x7610, R0 ;  /* 0x00007610ff007816 */ /* 0x000fe20000000000 */
[----:B------:R-:W-:Y:S06]  /*10b30*/  BRA `(.L_x_1341) ;  /* 0x00000000001c7947 */ /* 0x000fec0003800000 */
.L_x_1365:
[----:B------:R-:W2:Y:S02]  /*10b40*/  LDG.E.64 R2, desc[UR36][R2.64] ;  /* 0x0000002402027981 */ /* 0x000ea4000c1e1b00 */
[----:B--2---:R-:W0:Y:S02]  /*10b50*/  I2F.U64 R0, R2 ;  /* 0x0000000200007312 */ /* 0x004e240000301000 */
[----:B0-----:R-:W-:Y:S01]  /*10b60*/  F2FP.F16.F32.PACK_AB R0, RZ, R0 ;  /* 0x00000000ff00723e */ /* 0x001fe200000000ff */
[----:B------:R-:W-:Y:S06]  /*10b70*/  BRA `(.L_x_1341) ;  /* 0x00000000000c7947 */ /* 0x000fec0003800000 */
.L_x_1364:
[----:B------:R-:W2:Y:S02]  /*10b80*/  LDG.E R2, desc[UR36][R2.64] ;  /* 0x0000002402027981 */ /* 0x000ea4000c1e1900 */
[----:B--2---:R-:W-:-:S04]  /*10b90*/  I2FP.F32.U32 R0, R2 ;  /* 0x0000000200007245 */ /* 0x004fc80000201000 */
[----:B------:R-:W-:-:S07]  /*10ba0*/  F2FP.F16.F32.PACK_AB R0, RZ, R0 ;  /* 0x00000000ff00723e */ /* 0x000fce00000000ff */
.L_x_1341:
        /* <DEDUP_REMOVED lines=15> */
.L_x_1370:
[----:B------:R-:W-:Y:S05]  /*10ca0*/  BSYNC B0 ;  /* 0x0000000000007941 */ /* 0x000fea0003800000 */
.L_x_1369:
        /* <DEDUP_REMOVED lines=11> */
[----:B0-----:R-:W-:Y:S01]  /*10d60*/  STG.E.U8 desc[UR36][R16.64], R3 ;  /* 0x0000000310007986 */ /* 0x001fe2000c101124 */
[----:B------:R-:W-:Y:S05]  /*10d70*/  EXIT ;  /* 0x000000000000794d */ /* 0x000fea0003800000 */
.L_x_1374:
[----:B------:R-:W-:-:S06]  /*10d80*/  HADD2.F32 R3, -RZ, R2.H0_H0 ;  /* 0x20000002ff037230 */ /* 0x000fcc0000004100 */
[----:B------:R-:W0:Y:S02]  /*10d90*/  F2I.S64.TRUNC R2, R3 ;  /* 0x0000000300027311 */ /* 0x000e24000020d900 */
[----:B0-----:R-:W-:Y:S01]  /*10da0*/  STG.E.U8 desc[UR36][R16.64], R2 ;  /* 0x0000000210007986 */ /* 0x001fe2000c101124 */
[----:B------:R-:W-:Y:S05]  /*10db0*/  EXIT ;  /* 0x000000000000794d */ /* 0x000fea0003800000 */
.L_x_1373:
        /* <DEDUP_REMOVED lines=8> */
[----:B0-----:R-:W-:Y:S01]  /*10e40*/  STG.E.64 desc[UR36][R16.64], R2 ;  /* 0x0000000210007986 */ /* 0x001fe2000c101b24 */
[----:B------:R-:W-:Y:S05]  /*10e50*/  EXIT ;  /* 0x000000000000794d */ /* 0x000fea0003800000 */
.L_x_1377:
[----:B------:R-:W-:-:S04]  /*10e60*/  HADD2.F32 R2, -RZ, R2.H0_H0 ;  /* 0x20000002ff027230 */ /* 0x000fc80000004100 */
[----:B------:R-:W0:Y:S02]  /*10e70*/  F2I.FTZ.TRUNC.NTZ R3, R2 ;  /* 0x0000000200037305 */ /* 0x000e24000021f100 */
[----:B0-----:R-:W-:Y:S01]  /*10e80*/  STG.E desc[UR36][R16.64], R3 ;  /* 0x0000000310007986 */ /* 0x001fe2000c101924 */
[----:B------:R-:W-:Y:S05]  /*10e90*/  EXIT ;  /* 0x000000000000794d */ /* 0x000fea0003800000 */
.L_x_1376:
[----:B------:R-:W-:-:S04]  /*10ea0*/  HADD2.F32 R2, -RZ, R2.H0_H0 ;  /* 0x20000002ff027230 */ /* 0x000fc80000004100 */
[----:B------:R-:W0:Y:S02]  /*10eb0*/  F2I.FTZ.TRUNC.NTZ R3, R2 ;  /* 0x0000000200037305 */ /* 0x000e24000021f100 */
[----:B0-----:R-:W-:Y:S01]  /*10ec0*/  STG.E.U16 desc[UR36][R16.64], R3 ;  /* 0x0000000310007986 */ /* 0x001fe2000c101524 */
[----:B------:R-:W-:Y:S05]  /*10ed0*/  EXIT ;  /* 0x000000000000794d */ /* 0x000fea0003800000 */
.L_x_1372:
[----:B------:R-:W-:-:S13]  /*10ee0*/  ISETP.GT.AND P0, PT, R4, 0x6, PT ;  /* 0x000000060400780c */ /* 0x000fda0003f04270 */
[----:B------:R-:W-:Y:S05]  /*10ef0*/  @P0 BRA `(.L_x_1378) ;  /* 0x0000000000240947 */ /* 0x000fea0003800000 */
[----:B------:R-:W-:-:S13]  /*10f00*/  ISETP.NE.AND P0, PT, R4, 0x5, PT ;  /* 0x000000050400780c */ /* 0x000fda0003f05270 */
[----:B------:R-:W-:Y:S05]  /*10f10*/  @!P0 BRA `(.L_x_1379) ;  /* 0x0000000000148947 */ /* 0x000fea0003800000 */
[----:B------:R-:W-:-:S13]  /*10f20*/  ISETP.NE.AND P0, PT, R4, 0x6, PT ;  /* 0x000000060400780c */ /* 0x000fda0003f05270 */
[----:B------:R-:W-:Y:S05]  /*10f30*/  @P0 BRA `(.L_x_1375) ;  /* 0x0000000800c40947 */ /* 0x000fea0003800000 */
[----:B------:R-:W-:-:S05]  /*10f40*/  HADD2.F32 R3, -RZ, R2.H0_H0 ;  /* 0x20000002ff037230 */ /* 0x000fca0000004100 */
[----:B------:R-:W-:Y:S01]  /*10f50*/  STG.E desc[UR36][R16.64], R3 ;  /* 0x0000000310007986 */ /* 0x000fe2000c101924 */
[----:B------:R-:W-:Y:S05]  /*10f60*/  EXIT ;  /* 0x000000000000794d */ /* 0x000fea0003800000 */
.L_x_1379:
[----:B------:R-:W-:Y:S01]  /*10f70*/  STG.E.U16 desc[UR36][R16.64], R2 ;  /* 0x0000000210007986 */ /* 0x000fe2000c101524 */
[----:B------:R-:W-:Y:S05]  /*10f80*/  EXIT ;  /* 0x000000000000794d */ /* 0x000fea0003800000 */
.L_x_1378:
        /* <DEDUP_REMOVED lines=8> */
[----:B------:R-:W-:Y:S01]  /*11010*/  STG.E.64 desc[UR36][R16.64], R2 ;  /* 0x0000000210007986 */ /* 0x000fe2000c101b24 */
[----:B------:R-:W-:Y:S05]  /*11020*/  EXIT ;  /* 0x000000000000794d */ /* 0x000fea0003800000 */
.L_x_1381:
[----:B------:R-:W-:-:S05]  /*11030*/  HADD2.F32 R0, -RZ, R2.H0_H0 ;  /* 0x20000002ff007230 */ /* 0x000fca0000004100 */
[----:B------:R-:W-:-:S04]  /*11040*/  F2FP.F16.F32.PACK_AB R0, RZ, R0 ;  /* 0x00000000ff00723e */ /* 0x000fc800000000ff */
[----:B------:R-:W-:-:S05]  /*11050*/  PRMT R0, R0, 0x5410, RZ ;  /* 0x0000541000007816 */ /* 0x000fca00000000ff */
[----:B------:R-:W-:Y:S01]  /*11060*/  STG.E desc[UR36][R16.64], R0 ;  /* 0x0000000010007986 */ /* 0x000fe2000c101924 */
[----:B------:R-:W-:Y:S05]  /*11070*/  EXIT ;  /* 0x000000000000794d */ /* 0x000fea0003800000 */
.L_x_1380:
[----:B------:R-:W-:-:S05]  /*11080*/  HADD2.F32 R2, -RZ, R2.H0_H0 ;  /* 0x20000002ff027230 */ /* 0x000fca0000004100 */
[----:B------:R-:W-:-:S06]  /*11090*/  FMUL.FTZ R2, R2, 1 ;  /* 0x3f80000002027820 */ /* 0x000fcc0000410000 */
[----:B------:R-:W0:Y:S02]  /*110a0*/  F2F.F64.F32 R2, R2 ;  /* 0x0000000200027310 */ /* 0x000e240000201800 */
[----:B0-----:R-:W-:Y:S01]  /*110b0*/  STG.E.64 desc[UR36][R16.64], R2 ;  /* 0x0000000210007986 */ /* 0x001fe2000c101b24 */
[----:B------:R-:W-:Y:S05]  /*110c0*/  EXIT ;  /* 0x000000000000794d */ /* 0x000fea0003800000 */
.L_x_1371:
        /* <DEDUP_REMOVED lines=11> */
[----:B------:R-:W-:Y:S01]  /*11180*/  STG.E.U8 desc[UR36][R16.64], R3 ;  /* 0x0000000310007986 */ /* 0x000fe2000c101124 */
[----:B------:R-:W-:Y:S05]  /*11190*/  EXIT ;  /* 0x000000000000794d */ /* 0x000fea0003800000 */
.L_x_1384:
[----:B------:R-:W-:Y:S01]  /*111a0*/  HADD2.F32 R2, -RZ, R2.H0_H0 ;  /* 0x20000002ff027230 */ /* 0x000fe20000004100 */
[----:B------:R-:W-:-:S04]  /*111b0*/  CS2R R6, SRZ ;  /* 0x0000000000067805 */ /* 0x000fc8000001ff00 */
[----:B------:R-:W-:-:S04]  /*111c0*/  FMUL.FTZ R2, R2, 1 ;  /* 0x3f80000002027820 */ /* 0x000fc80000410000 */
[----:B------:R-:W0:Y:S02]  /*111d0*/  F2F.F64.F32 R4, R2 ;  /* 0x0000000200047310 */ /* 0x000e240000201800 */
[----:B0-----:R-:W-:Y:S01]  /*111e0*/  STG.E.128 desc[UR36][R16.64], R4 ;  /* 0x0000000410007986 */ /* 0x001fe2000c101d24 */
[----:B------:R-:W-:Y:S05]  /*111f0*/  EXIT ;  /* 0x000000000000794d */ /* 0x000fea0003800000 */
.L_x_1383:
        /* <DEDUP_REMOVED lines=21> */
.L_x_1388:
[----:B------:R-:W-:Y:S05]  /*11350*/  BSYNC B0 ;  /* 0x0000000000007941 */ /* 0x000fea0003800000 */
.L_x_1387:
[----:B------:R-:W-:-:S05]  /*11360*/  LOP3.LUT R3, R0, R3, RZ, 0xfc, !PT ;  /* 0x0000000300037212 */ /* 0x000fca00078efcff */
[----:B------:R-:W-:Y:S01]  /*11370*/  STG.E.U8 desc[UR36][R16.64], R3 ;  /* 0x0000000310007986 */ /* 0x000fe2000c101124 */
[----:B------:R-:W-:Y:S05]  /*11380*/  EXIT ;  /* 0x000000000000794d */ /* 0x000fea0003800000 */
.L_x_1386:
        /* <DEDUP_REMOVED lines=13> */
.L_x_1390:
[----:B------:R-:W-:Y:S01]  /*11460*/  IMAD.MOV.U32 R0, RZ, RZ, 0x7f ;  /* 0x0000007fff007424 */ /* 0x000fe200078e00ff */
[----:B------:R-:W-:-:S04]  /*11470*/  ISETP.GT.U32.AND P0, PT, R2, 0x7f800000, PT ;  /* 0x7f8000000200780c */ /* 0x000fc80003f04070 */
[----:B------:R-:W-:-:S09]  /*11480*/  SEL R0, R0, 0x7c, P0 ;  /* 0x0000007c00007807 */ /* 0x000fd20000000000 */
.L_x_1391:
[----:B------:R-:W-:Y:S05]  /*11490*/  BSYNC B0 ;  /* 0x0000000000007941 */ /* 0x000fea0003800000 */
.L_x_1389:
[----:B------:R-:W-:-:S04]  /*114a0*/  LOP3.LUT R2, R3, 0x80000000, RZ, 0xc0, !PT ;  /* 0x8000000003027812 */ /* 0x000fc800078ec0ff */
[----:B------:R-:W-:-:S04]  /*114b0*/  SHF.R.U32.HI R3, RZ, 0x18, R2 ;  /* 0x00000018ff037819 */ /* 0x000fc80000011602 */
[----:B------:R-:W-:-:S05]  /*114c0*/  LOP3.LUT R3, R0, R3, RZ, 0xfc, !PT ;  /* 0x0000000300037212 */ /* 0x000fca00078efcff */
[----:B------:R-:W-:Y:S01]  /*114d0*/  STG.E.U8 desc[UR36][R16.64], R3 ;  /* 0x0000000310007986 */ /* 0x000fe2000c101124 */
[----:B------:R-:W-:Y:S05]  /*114e0*/  EXIT ;  /* 0x000000000000794d */ /* 0x000fea0003800000 */
.L_x_1385:
[----:B------:R-:W-:-:S05]  /*114f0*/  HADD2.F32 R0, -RZ, R2.H0_H0 ;  /* 0x20000002ff007230 */ /* 0x000fca0000004100 */
[----:B------:R-:W-:-:S05]  /*11500*/  F2FP.BF16.F32.PACK_AB R0, RZ, R0 ;  /* 0x00000000ff00723e */ /* 0x000fca00000010ff */
[----:B------:R-:W-:Y:S01]  /*11510*/  STG.E.U16 desc[UR36][R16.64], R0 ;  /* 0x0000000010007986 */ /* 0x000fe2000c101524 */
[----:B------:R-:W-:Y:S05]  /*11520*/  EXIT ;  /* 0x000000000000794d */ /* 0x000fea0003800000 */
.L_x_1382:
        /* <DEDUP_REMOVED lines=10> */
[----:B0-----:R-:W-:Y:S01]  /*115d0*/  STG.E.U16 desc[UR36][R16.64], R3 ;  /* 0x0000000310007986 */ /* 0x001fe2000c101524 */
[----:B------:R-:W-:Y:S05]  /*115e0*/  EXIT ;  /* 0x000000000000794d */ /* 0x000fea0003800000 */
.L_x_1394:
        /* <DEDUP_REMOVED lines=17> */
.L_x_1397:
[----:B------:R-:W-:-:S04]  /*11700*/  LOP3.LUT R2, R3, 0x80000000, RZ, 0xc0, !PT ;  /* 0x8000000003027812 */ /* 0x000fc800078ec0ff */
[----:B------:R-:W-:-:S04]  /*11710*/  SHF.R.U32.HI R3, RZ, 0x18, R2 ;  /* 0x00000018ff037819 */ /* 0x000fc80000011602 */
[----:B------:R-:W-:-:S04]  /*11720*/  LOP3.LUT R0, R0, R3, RZ, 0xfc, !PT ;  /* 0x0000000300007212 */ /* 0x000fc800078efcff */
[----:B------:R-:W-:-:S07]  /*11730*/  PRMT R8, R0, 0x7610, R8 ;  /* 0x0000761000087816 */ /* 0x000fce0000000008 */
.L_x_1396:
[----:B------:R-:W-:Y:S05]  /*11740*/  BSYNC B0 ;  /* 0x0000000000007941 */ /* 0x000fea0003800000 */
.L_x_1395:
[----:B------:R-:W-:Y:S01]  /*11750*/  STG.E.U8 desc[UR36][R16.64], R8 ;  /* 0x0000000810007986 */ /* 0x000fe2000c101124 */
[----:B------:R-:W-:Y:S05]  /*11760*/  EXIT ;  /* 0x000000000000794d */ /* 0x000fea0003800000 */
.L_x_1393:
        /* <DEDUP_REMOVED lines=17> */
.L_x_1400:
[----:B------:R-:W-:-:S04]  /*11880*/  LOP3.LUT R2, R3, 0x80000000, RZ, 0xc0, !PT ;  /* 0x8000000003027812 */ /* 0x000fc800078ec0ff */
[----:B------:R-:W-:-:S04]  /*11890*/  SHF.R.U32.HI R3, RZ, 0x18, R2 ;  /* 0x00000018ff037819 */ /* 0x000fc80000011602 */
[----:B------:R-:W-:-:S04]  /*118a0*/  LOP3.LUT R0, R0, R3, RZ, 0xfc, !PT ;  /* 0x0000000300007212 */ /* 0x000fc800078efcff */
[----:B------:R-:W-:-:S07]  /*118b0*/  PRMT R8, R0, 0x7610, R8 ;  /* 0x0000761000087816 */ /* 0x000fce0000000008 */
.L_x_1399:
[----:B------:R-:W-:Y:S05]  /*118c0*/  BSYNC B0 ;  /* 0x0000000000007941 */ /* 0x000fea0003800000 */
.L_x_1398:
[----:B------:R-:W-:Y:S01]  /*118d0*/  STG.E.U8 desc[UR36][R16.64], R8 ;  /* 0x0000000810007986 */ /* 0x000fe2000c101124 */
[----:B------:R-:W-:Y:S05]  /*118e0*/  EXIT ;  /* 0x000000000000794d */ /* 0x000fea0003800000 */
.L_x_1392:
        /* <DEDUP_REMOVED lines=22> */
.L_x_1375:
        /* <DEDUP_REMOVED lines=16> */
.L_x_1403:
[----:B------:R-:W-:Y:S05]  /*11b50*/  EXIT ;  /* 0x000000000000794d */ /* 0x000fea0003800000 */
.L_x_1402:
[----:B------:R-:W-:-:S06]  /*11b60*/  HADD2.F32 R2, -RZ, R2.H0_H0 ;  /* 0x20000002ff027230 */ /* 0x000fcc0000004100 */
[----:B------:R-:W0:Y:S02]  /*11b70*/  F2I.U64.TRUNC R2, R2 ;  /* 0x0000000200027311 */ /* 0x000e24000020d800 */
[----:B0-----:R-:W-:Y:S01]  /*11b80*/  STG.E.64 desc[UR36][R16.64], R2 ;  /* 0x0000000210007986 */ /* 0x001fe2000c101b24 */
[----:B------:R-:W-:Y:S05]  /*11b90*/  EXIT ;  /* 0x000000000000794d */ /* 0x000fea0003800000 */
.L_x_1401:
[----:B------:R-:W-:-:S04]  /*11ba0*/  HADD2.F32 R2, -RZ, R2.H0_H0 ;  /* 0x20000002ff027230 */ /* 0x000fc80000004100 */
[----:B------:R-:W0:Y:S02]  /*11bb0*/  F2I.FTZ.U32.TRUNC.NTZ R3, R2 ;  /* 0x0000000200037305 */ /* 0x000e24000021f000 */
[----:B0-----:R-:W-:Y:S01]  /*11bc0*/  STG.E desc[UR36][R16.64], R3 ;  /* 0x0000000310007986 */ /* 0x001fe2000c101924 */
[----:B------:R-:W-:Y:S05]  /*11bd0*/  EXIT ;  /* 0x000000000000794d */ /* 0x000fea0003800000 */
.L_x_1404:
        /* <DEDUP_REMOVED lines=10> */
.L_x_6611:


//--------------------- .text._ZN2at6native27unrolled_elementwise_kernelIZZZNS0_66_GLOBAL__N__a0cfb035_28_ActivationHardswishKernel_cu_9e10b42f_292525hardswish_backward_kernelERNS_14TensorIteratorEENKUlvE_clEvENKUlvE1_clEvEUlN3c104HalfES8_E_St5arrayIPcLm3EELi4E23TrivialOffsetCalculatorILi2EjESD_ILi1EjENS0_6memory12LoadWithCastILi2EEENSG_13StoreWithCastILi1EEEEEviT_T0_T2_T3_T4_T5_ --------------------------
	.section	.text._ZN2at6native27unrolled_elementwise_kernelIZZZNS0_66_GLOBAL__N__a0cfb035_28_ActivationHardswishKernel_cu_9e10b42f_292525hardswish_backward_kernelERNS_14TensorIteratorEENKUlvE_clEvENKUlvE1_clEvEUlN3c104HalfES8_E_St5arrayIPcLm3EELi4E23TrivialOffsetCalculatorILi2EjESD_ILi1EjENS0_6memory12LoadWithCastILi2EEENSG_13StoreWithCastILi1EEEEEviT_T0_T2_T3_T4_T5_,"ax",@progbits
	.align	128
        .global         _ZN2at6native27unrolled_elementwise_kernelIZZZNS0_66_GLOBAL__N__a0cfb035_28_ActivationHardswishKernel_cu_9e10b42f_292525hardswish_backward_kernelERNS_14TensorIteratorEENKUlvE_clEvENKUlvE1_clEvEUlN3c104HalfES8_E_St5arrayIPcLm3EELi4E23TrivialOffsetCalculatorILi2EjESD_ILi1EjENS0_6memory12LoadWithCastILi2EEENSG_13StoreWithCastILi1EEEEEviT_T0_T2_T3_T4_T5_
        .type           _ZN2at6native27unrolled_elementwise_kernelIZZZNS0_66_GLOBAL__N__a0cfb035_28_ActivationHardswishKernel_cu_9e10b42f_292525hardswish_backward_kernelERNS_14TensorIteratorEENKUlvE_clEvENKUlvE1_clEvEUlN3c104HalfES8_E_St5arrayIPcLm3EELi4E23TrivialOffsetCalculatorILi2EjESD_ILi1EjENS0_6memory12LoadWithCastILi2EEENSG_13StoreWithCastILi1EEEEEviT_T0_T2_T3_T4_T5_,@function
        .size           _ZN2at6native27unrolled_elementwise_kernelIZZZNS0_66_GLOBAL__N__a0cfb035_28_ActivationHardswishKernel_cu_9e10b42f_292525hardswish_backward_kernelERNS_14TensorIteratorEENKUlvE_clEvENKUlvE1_clEvEUlN3c104HalfES8_E_St5arrayIPcLm3EELi4E23TrivialOffsetCalculatorILi2EjESD_ILi1EjENS0_6memory12LoadWithCastILi2EEENSG_13StoreWithCastILi1EEEEEviT_T0_T2_T3_T4_T5_,(.L_x_6612 - _ZN2at6native27unrolled_elementwise_kernelIZZZNS0_66_GLOBAL__N__a0cfb035_28_ActivationHardswishKernel_cu_9e10b42f_292525hardswish_backward_kernelERNS_14TensorIteratorEENKUlvE_clEvENKUlvE1_clEvEUlN3c104HalfES8_E_St5arrayIPcLm3EELi4E23TrivialOffsetCalculatorILi2EjESD_ILi1EjENS0_6memory12LoadWithCastILi2EEENSG_13StoreWithCastILi1EEEEEviT_T0_T2_T3_T4_T5_)
        .other          _ZN2at6native27unrolled_elementwise_kernelIZZZNS0_66_GLOBAL__N__a0cfb035_28_ActivationHardswishKernel_cu_9e10b42f_292525hardswish_backward_kernelERNS_14TensorIteratorEENKUlvE_clEvENKUlvE1_clEvEUlN3c104HalfES8_E_St5arrayIPcLm3EELi4E23TrivialOffsetCalculatorILi2EjESD_ILi1EjENS0_6memory12LoadWithCastILi2EEENSG_13StoreWithCastILi1EEEEEviT_T0_T2_T3_T4_T5_,@"STO_CUDA_ENTRY STV_DEFAULT"
_ZN2at6native27unrolled_elementwise_kernelIZZZNS0_66_GLOBAL__N__a0cfb035_28_ActivationHardswishKernel_cu_9e10b42f_292525hardswish_backward_kernelERNS_14TensorIteratorEENKUlvE_clEvENKUlvE1_clEvEUlN3c104HalfES8_E_St5arrayIPcLm3EELi4E23TrivialOffsetCalculatorILi2EjESD_ILi1EjENS0_6memory12LoadWithCastILi2EEENSG_13StoreWithCastILi1EEEEEviT_T0_T2_T3_T4_T5_:
.text._ZN2at6native27unrolled_elementwise_kernelIZZZNS0_66_GLOBAL__N__a0cfb035_28_ActivationHardswishKernel_cu_9e10b42f_292525hardswish_backward_kernelERNS_14TensorIteratorEENKUlvE_clEvENKUlvE1_clEvEUlN3c104HalfES8_E_St5arrayIPcLm3EELi4E23TrivialOffsetCalculatorILi2EjESD_ILi1EjENS0_6memory12LoadWithCastILi2EEENSG_13StoreWithCastILi1EEEEEviT_T0_T2_T3_T4_T5_:
        /* <DEDUP_REMOVED lines=36> */
.L_x_1410:
[----:B------:R-:W2:Y:S02]  /*0240*/  LDG.E.U8 R4, desc[UR36][R4.64] ;  /* 0x0000002404047981 */ /* 0x000ea4000c1e1100 */
[----:B--2---:R-:W-:-:S04]  /*0250*/  I2FP.F32.U32 R0, R4 ;  /* 0x0000000400007245 */ /* 0x004fc80000201000 */
[----:B------:R-:W-:-:S04]  /*0260*/  F2FP.F16.F32.PACK_AB R0, RZ, R0 ;  /* 0x00000000ff00723e */ /* 0x000fc800000000ff */
[----:B------:R-:W-:Y:S01]  /*0270*/  PRMT R17, R0, 0x7610, R17 ;  /* 0x0000761000117816 */ /* 0x000fe20000000011 */
[----:B------:R-:W-:Y:S06]  /*0280*/  BRA `(.L_x_1412) ;  /* 0x0000000c00bc7947 */ /* 0x000fec0003800000 */
.L_x_1409:
        /* <DEDUP_REMOVED lines=11> */
.L_x_1414:
[----:B------:R-:W2:Y:S02]  /*0340*/  LDG.E R4, desc[UR36][R4.64] ;  /* 0x0000002404047981 */ /* 0x000ea4000c1e1900 */
[----:B--2---:R-:W-:-:S04]  /*0350*/  I2FP.F32.S32 R0, R4 ;  /* 0x0000000400007245 */ /* 0x004fc80000201400 */
[----:B------:R-:W-:-:S04]  /*0360*/  F2FP.F16.F32.PACK_AB R0, RZ, R0 ;  /* 0x00000000ff00723e */ /* 0x000fc800000000ff */
[----:B------:R-:W-:Y:S01]  /*0370*/  PRMT R17, R0, 0x7610, R17 ;  /* 0x0000761000117816 */ /* 0x000fe20000000011 */
[----:B------:R-:W-:Y:S06]  /*0380*/  BRA `(.L_x_1412) ;  /* 0x0000000c007c7947 */ /* 0x000fec0003800000 */
.L_x_1413:
[----:B------:R-:W2:Y:S02]  /*0390*/  LDG.E.U16 R4, desc[UR36][R4.64] ;  /* 0x0000002404047981 */ /* 0x000ea4000c1e1500 */
[----:B--2---:R-:W0:Y:S02]  /*03a0*/  I2F.S16 R0, R4 ;  /* 0x0000000400007306 */ /* 0x004e240000101400 */
[----:B0-----:R-:W-:-:S04]  /*03b0*/  F2FP.F16.F32.PACK_AB R0, RZ, R0 ;  /* 0x00000000ff00723e */ /* 0x001fc800000000ff */
[----:B------:R-:W-:Y:S01]  /*03c0*/  PRMT R17, R0, 0x7610, R17 ;  /* 0x0000761000117816 */ /* 0x000fe20000000011 */
[----:B------:R-:W-:Y:S06]  /*03d0*/  BRA `(.L_x_1412) ;  /* 0x0000000c00687947 */ /* 0x000fec0003800000 */
.L_x_1408:
        /* <DEDUP_REMOVED lines=9> */
.L_x_1416:
[----:B------:R1:W5:Y:S01]  /*0470*/  LDG.E.U16 R17, desc[UR36][R4.64] ;  /* 0x0000002404117981 */ /* 0x000362000c1e1500 */
[----:B------:R-:W-:Y:S05]  /*0480*/  BRA `(.L_x_1412) ;  /* 0x0000000c003c7947 */ /* 0x000fea0003800000 */
.L_x_1415:
        /* <DEDUP_REMOVED lines=9> */
.L_x_1418:
[----:B------:R0:W5:Y:S01]  /*0520*/  LDG.E.U16 R17, desc[UR36][R4.64] ;  /* 0x0000002404117981 */ /* 0x000162000c1e1500 */
[----:B------:R-:W-:Y:S05]  /*0530*/  BRA `(.L_x_1412) ;  /* 0x0000000c00107947 */ /* 0x000fea0003800000 */
.L_x_1417:
        /* <DEDUP_REMOVED lines=9> */
.L_x_1407:
        /* <DEDUP_REMOVED lines=14> */
.L_x_1421:
        /* <DEDUP_REMOVED lines=9> */
.L_x_1420:
        /* <DEDUP_REMOVED lines=28> */
.L_x_1423:
        /* <DEDUP_REMOVED lines=12> */
[----:B------:R-:W-:-:S04]  /*09c0*/  F2FP.F16.F32.PACK_AB R0, RZ, R0 ;  /* 0x00000000ff00723e */ /* 0x000fc800000000ff */
[----:B------:R-:W-:Y:S01]  /*09d0*/  PRMT R17, R0, 0x7610, R17 ;  /* 0x0000761000117816 */ /* 0x000fe20000000011 */
[----:B------:R-:W-:Y:S06]  /*09e0*/  BRA `(.L_x_1412) ;  /* 0x0000000400e47947 */ /* 0x000fec0003800000 */
.L_x_1422:
[----:B------:R-:W2:Y:S02]  /*09f0*/  LDG.E.U16 R0, desc[UR36][R4.64] ;  /* 0x0000002404007981 */ /* 0x000ea4000c1e1500 */
[----:B--2---:R-:W-:-:S05]  /*0a00*/  IMAD.U32 R0, R0, 0x10000, RZ ;  /* 0x0001000000007824 */ /* 0x004fca00078e00ff */
[----:B------:R-:W-:-:S04]  /*0a10*/  F2FP.F16.F32.PACK_AB R0, RZ, R0 ;  /* 0x00000000ff00723e */ /* 0x000fc800000000ff */
[----:B------:R-:W-:Y:S01]  /*0a20*/  PRMT R17, R0, 0x7610, R17 ;  /* 0x0000761000117816 */ /* 0x000fe20000000011 */
[----:B------:R-:W-:Y:S06]  /*0a30*/  BRA `(.L_x_1412) ;  /* 0x0000000400d07947 */ /* 0x000fec0003800000 */
.L_x_1419:
        /* <DEDUP_REMOVED lines=13> */
.L_x_1426:
        /* <DEDUP_REMOVED lines=21> */
.L_x_1430:
[----:B------:R-:W-:Y:S05]  /*0c60*/  BSYNC B1 ;  /* 0x0000000000017941 */ /* 0x000fea0003800000 */
.L_x_1429:
[----:B------:R-:W-:Y:S01]  /*0c70*/  LEA R5, R0, 0x3b800000, 0x17 ;  /* 0x3b80000000057811 */ /* 0x000fe200078eb8ff */
[----:B------:R-:W-:-:S05]  /*0c80*/  IMAD.SHL.U32 R0, R3, 0x100000, RZ ;  /* 0x0010000003007824 */ /* 0x000fca00078e00ff */
[----:B------:R-:W-:-:S07]  /*0c90*/  LOP3.LUT R0, R5, R0, R6, 0xfe, !PT ;  /* 0x0000000005007212 */ /* 0x000fce00078efe06 */
.L_x_1428:
[----:B------:R-:W-:Y:S05]  /*0ca0*/  BSYNC B0 ;  /* 0x0000000000007941 */ /* 0x000fea0003800000 */
.L_x_1427:
[----:B------:R-:W-:-:S04]  /*0cb0*/  F2FP.F16.F32.PACK_AB R0, RZ, R0 ;  /* 0x00000000ff00723e */ /* 0x000fc800000000ff */
[----:B------:R-:W-:Y:S01]  /*0cc0*/  PRMT R17, R0, 0x7610, R17 ;  /* 0x0000761000117816 */ /* 0x000fe20000000011 */
[----:B------:R-:W-:Y:S06]  /*0cd0*/  BRA `(.L_x_1412) ;  /* 0x0000000400287947 */ /* 0x000fec0003800000 */
.L_x_1425:
        /* <DEDUP_REMOVED lines=21> */
.L_x_1434:
[----:B------:R-:W-:Y:S05]  /*0e30*/  BSYNC B1 ;  /* 0x0000000000017941 */ /* 0x000fea0003800000 */
.L_x_1433:
[----:B------:R-:W-:Y:S01]  /*0e40*/  LEA R5, R0, 0x37800000, 0x17 ;  /* 0x3780000000057811 */ /* 0x000fe200078eb8ff */
[----:B------:R-:W-:-:S05]  /*0e50*/  IMAD.SHL.U32 R0, R3, 0x200000, RZ ;  /* 0x0020000003007824 */ /* 0x000fca00078e00ff */
[----:B------:R-:W-:-:S07]  /*0e60*/  LOP3.LUT R0, R5, R0, R6, 0xfe, !PT ;  /* 0x0000000005007212 */ /* 0x000fce00078efe06 */
.L_x_1432:
[----:B------:R-:W-:Y:S05]  /*0e70*/  BSYNC B0 ;  /* 0x0000000000007941 */ /* 0x000fea0003800000 */
.L_x_1431:
[----:B------:R-:W-:-:S04]  /*0e80*/  F2FP.F16.F32.PACK_AB R0, RZ, R0 ;  /* 0x00000000ff00723e */ /* 0x000fc800000000ff */
[----:B------:R-:W-:Y:S01]  /*0e90*/  PRMT R17, R0, 0x7610, R17 ;  /* 0x0000761000117816 */ /* 0x000fe20000000011 */
[----:B------:R-:W-:Y:S06]  /*0ea0*/  BRA `(.L_x_1412) ;  /* 0x0000000000b47947 */ /* 0x000fec0003800000 */
.L_x_1424:
        /* <DEDUP_REMOVED lines=14> */
.L_x_1438:
[----:B------:R-:W-:Y:S05]  /*0f90*/  BSYNC B0 ;  /* 0x0000000000007941 */ /* 0x000fea0003800000 */
.L_x_1437:
[----:B------:R-:W-:-:S04]  /*0fa0*/  F2FP.F16.F32.PACK_AB R0, RZ, R0 ;  /* 0x00000000ff00723e */ /* 0x000fc800000000ff */
[----:B------:R-:W-:Y:S01]  /*0fb0*/  PRMT R17, R0, 0x7610, R17 ;  /* 0x0000761000117816 */ /* 0x000fe20000000011 */
[----:B------:R-:W-:Y:S06]  /*0fc0*/  BRA `(.L_x_1412) ;  /* 0x00000000006c7947 */ /* 0x000fec0003800000 */
.L_x_1411:
        /* <DEDUP_REMOVED lines=16> */
.L_x_1439:
[----:B------:R-:W-:Y:S01]  /*10d0*/  PRMT R17, RZ, 0x7610, R17 ;  /* 0x00007610ff117816 */ /* 0x000fe20000000011 */
[----:B------:R-:W-:Y:S06]  /*10e0*/  BRA `(.L_x_1412) ;  /* 0x0000000000247947 */ /* 0x000fec0003800000 */
.L_x_1436:
[----:B------:R-:W2:Y:S02]  /*10f0*/  LDG.E.64 R4, desc[UR36][R4.64] ;  /* 0x0000002404047981 */ /* 0x000ea4000c1e1b00 */
[----:B--2---:R-:W0:Y:S02]  /*1100*/  I2F.U64 R0, R4 ;  /* 0x0000000400007312 */ /* 0x004e240000301000 */
[----:B0-----:R-:W-:-:S04]  /*1110*/  F2FP.F16.F32.PACK_AB R0, RZ, R0 ;  /* 0x00000000ff00723e */ /* 0x001fc800000000ff */
[----:B------:R-:W-:Y:S01]  /*1120*/  PRMT R17, R0, 0x7610, R17 ;  /* 0x0000761000117816 */ /* 0x000fe20000000011 */
[----:B------:R-:W-:Y:S06]  /*1130*/  BRA `(.L_x_1412) ;  /* 0x0000000000107947 */ /* 0x000fec0003800000 */
.L_x_1435:
[----:B------:R-:W2:Y:S02]  /*1140*/  LDG.E R4, desc[UR36][R4.64] ;  /* 0x0000002404047981 */ /* 0x000ea4000c1e1900 */
[----:B--2---:R-:W-:-:S04]  /*1150*/  I2FP.F32.U32 R0, R4 ;  /* 0x0000000400007245 */ /* 0x004fc80000201000 */
[----:B------:R-:W-:-:S04]  /*1160*/  F2FP.F16.F32.PACK_AB R0, RZ, R0 ;  /* 0x00000000ff00723e */ /* 0x000fc800000000ff */
[----:B------:R-:W-:-:S07]  /*1170*/  PRMT R17, R0, 0x7610, R17 ;  /* 0x0000761000117816 */ /* 0x000fce0000000011 */
.L_x_1412:
[----:B01----:R-:W0:Y:S01]  /*1180*/  LDC.64 R4, c[0x0][0x240] ;  /* 0x00009000ff047b82 */ /* 0x003e220000000a00 */
        /* <DEDUP_REMOVED lines=20> */
.L_x_1443:
[----:B------:R-:W2:Y:S02]  /*12d0*/  LDG.E.U8 R4, desc[UR36][R4.64] ;  /* 0x0000002404047981 */ /* 0x000ea4000c1e1100 */
[----:B--2---:R-:W-:-:S04]  /*12e0*/  I2FP.F32.U32 R0, R4 ;  /* 0x0000000400007245 */ /* 0x004fc80000201000 */
[----:B------:R-:W-:-:S04]  /*12f0*/  F2FP.F16.F32.PACK_AB R0, RZ, R0 ;  /* 0x00000000ff00723e */ /* 0x000fc800000000ff */
[----:B------:R-:W-:Y:S01]  /*1300*/  PRMT R18, R0, 0x7610, R18 ;  /* 0x0000761000127816 */ /* 0x000fe20000000012 */
[----:B------:R-:W-:Y:S06]  /*1310*/  BRA `(.L_x_1445) ;  /* 0x0000000c00bc7947 */ /* 0x000fec0003800000 */
.L_x_1442:
        /* <DEDUP_REMOVED lines=11> */
.L_x_1447:
[----:B------:R-:W2:Y:S02]  /*13d0*/  LDG.E R4, desc[UR36][R4.64] ;  /* 0x0000002404047981 */ /* 0x000ea4000c1e1900 */
[----:B--2---:R-:W-:-:S04]  /*13e0*/  I2FP.F32.S32 R0, R4 ;  /* 0x0000000400007245 */ /* 0x004fc80000201400 */
[----:B------:R-:W-:-:S04]  /*13f0*/  F2FP.F16.F32.PACK_AB R0, RZ, R0 ;  /* 0x00000000ff00723e */ /* 0x000fc800000000ff */
[----:B------:R-:W-:Y:S01]  /*1400*/  PRMT R18, R0, 0x7610, R18 ;  /* 0x0000761000127816 */ /* 0x000fe20000000012 */
[----:B------:R-:W-:Y:S06]  /*1410*/  BRA `(.L_x_1445) ;  /* 0x0000000c007c7947 */ /* 0x000fec0003800000 */
.L_x_1446:
[----:B------:R-:W2:Y:S02]  /*1420*/  LDG.E.U16 R4, desc[UR36][R4.64] ;  /* 0x0000002404047981 */ /* 0x000ea4000c1e1500 */
[----:B--2---:R-:W0:Y:S02]  /*1430*/  I2F.S16 R0, R4 ;  /* 0x0000000400007306 */ /* 0x004e240000101400 */
[----:B0-----:R-:W-:-:S04]  /*1440*/  F2FP.F16.F32.PACK_AB R0, RZ, R0 ;  /* 0x00000000ff00723e */ /* 0x001fc800000000ff */
[----:B------:R-:W-:Y:S01]  /*1450*/  PRMT R18, R0, 0x7610, R18 ;  /* 0x0000761000127816 */ /* 0x000fe20000000012 */
[----:B------:R-:W-:Y:S06]  /*1460*/  BRA `(.L_x_1445) ;  /* 0x0000000c00687947 */ /* 0x000fec0003800000 */
.L_x_1441:
        /* <DEDUP_REMOVED lines=9> */
.L_x_1449:
[----:B------:R1:W5:Y:S01]  /*1500*/  LDG.E.U16 R18, desc[UR36][R4.64] ;  /* 0x0000002404127981 */ /* 0x000362000c1e1500 */
[----:B------:R-:W-:Y:S05]  /*1510*/  BRA `(.L_x_1445) ;  /* 0x0000000c003c7947 */ /* 0x000fea0003800000 */
.L_x_1448:
        /* <DEDUP_REMOVED lines=9> */
.L_x_1451:
[----:B------:R0:W5:Y:S01]  /*15b0*/  LDG.E.U16 R18, desc[UR36][R4.64] ;  /* 0x0000002404127981 */ /* 0x000162000c1e1500 */
[----:B------:R-:W-:Y:S05]  /*15c0*/  BRA `(.L_x_1445) ;  /* 0x0000000c00107947 */ /* 0x000fea0003800000 */
.L_x_1450:
        /* <DEDUP_REMOVED lines=9> */
.L_x_1440:
        /* <DEDUP_REMOVED lines=14> */
.L_x_1454:
        /* <DEDUP_REMOVED lines=9> */
.L_x_1453:
        /* <DEDUP_REMOVED lines=28> */
.L_x_1456:
        /* <DEDUP_REMOVED lines=15> */
.L_x_1455:
[----:B------:R-:W2:Y:S02]  /*1a80*/  LDG.E.U16 R0, desc[UR36][R4.64] ;  /* 0x0000002404007981 */ /* 0x000ea4000c1e1500 */
[----:B--2---:R-:W-:-:S05]  /*1a90*/  IMAD.U32 R0, R0, 0x10000, RZ ;  /* 0x0001000000007824 */ /* 0x004fca00078e00ff */
[----:B------:R-:W-:-:S04]  /*1aa0*/  F2FP.F16.F32.PACK_AB R0, RZ, R0 ;  /* 0x00000000ff00723e */ /* 0x000fc800000000ff */
[----:B------:R-:W-:Y:S01]  /*1ab0*/  PRMT R18, R0, 0x7610, R18 ;  /* 0x0000761000127816 */ /* 0x000fe20000000012 */
[----:B------:R-:W-:Y:S06]  /*1ac0*/  BRA `(.L_x_1445) ;  /* 0x0000000400d07947 */ /* 0x000fec0003800000 */
.L_x_1452:
        /* <DEDUP_REMOVED lines=13> */
.L_x_1459:
        /* <DEDUP_REMOVED lines=21> */
.L_x_1463:
[----:B------:R-:W-:Y:S05]  /*1cf0*/  BSYNC B1 ;  /* 0x0000000000017941 */ /* 0x000fea0003800000 */
.L_x_1462:
[----:B------:R-:W-:Y:S01]  /*1d00*/  LEA R5, R0, 0x3b800000, 0x17 ;  /* 0x3b80000000057811 */ /* 0x000fe200078eb8ff */
[----:B------:R-:W-:-:S05]  /*1d10*/  IMAD.SHL.U32 R0, R3, 0x100000, RZ ;  /* 0x0010000003007824 */ /* 0x000fca00078e00ff */
[----:B------:R-:W-:-:S07]  /*1d20*/  LOP3.LUT R0, R5, R0, R6, 0xfe, !PT ;  /* 0x0000000005007212 */ /* 0x000fce00078efe06 */
.L_x_1461:
[----:B------:R-:W-:Y:S05]  /*1d30*/  BSYNC B0 ;  /* 0x0000000000007941 */ /* 0x000fea0003800000 */
.L_x_1460:
[----:B------:R-:W-:-:S04]  /*1d40*/  F2FP.F16.F32.PACK_AB R0, RZ, R0 ;  /* 0x00000000ff00723e */ /* 0x000fc800000000ff */
[----:B------:R-:W-:Y:S01]  /*1d50*/  PRMT R18, R0, 0x7610, R18 ;  /* 0x0000761000127816 */ /* 0x000fe20000000012 */
[----:B------:R-:W-:Y:S06]  /*1d60*/  BRA `(.L_x_1445) ;  /* 0x0000000400287947 */ /* 0x000fec0003800000 */
.L_x_1458:
        /* <DEDUP_REMOVED lines=21> */
.L_x_1467:
[----:B------:R-:W-:Y:S05]  /*1ec0*/  BSYNC B1 ;  /* 0x0000000000017941 */ /* 0x000fea0003800000 */
.L_x_1466:
[----:B------:R-:W-:Y:S01]  /*1ed0*/  LEA R5, R0, 0x37800000, 0x17 ;  /* 0x3780000000057811 */ /* 0x000fe200078eb8ff */
[----:B------:R-:W-:-:S05]  /*1ee0*/  IMAD.SHL.U32 R0, R3, 0x200000, RZ ;  /* 0x0020000003007824 */ /* 0x000fca00078e00ff */
[----:B------:R-:W-:-:S07]  /*1ef0*/  LOP3.LUT R0, R5, R0, R6, 0xfe, !PT ;  /* 0x0000000005007212 */ /* 0x000fce00078efe06 */
.L_x_1465:
[----:B------:R-:W-:Y:S05]  /*1f00*/  BSYNC B0 ;  /* 0x0000000000007941 */ /* 0x000fea0003800000 */
.L_x_1464:
[----:B------:R-:W-:-:S04]  /*1f10*/  F2FP.F16.F32.PACK_AB R0, RZ, R0 ;  /* 0x00000000ff00723e */ /* 0x000fc800000000ff */
[----:B------:R-:W-:Y:S01]  /*1f20*/  PRMT R18, R0, 0x7610, R18 ;  /* 0x0000761000127816 */ /* 0x000fe20000000012 */
[----:B------:R-:W-:Y:S06]  /*1f30*/  BRA `(.L_x_1445) ;  /* 0x0000000000b47947 */ /* 0x000fec0003800000 */
.L_x_1457:
        /* <DEDUP_REMOVED lines=14> */
.L_x_1471:
[----:B------:R-:W-:Y:S05]  /*2020*/  BSYNC B0 ;  /* 0x0000000000007941 */ /* 0x000fea0003800000 */
.L_x_1470:
[----:B------:R-:W-:-:S04]  /*2030*/  F2FP.F16.F32.PACK_AB R0, RZ, R0 ;  /* 0x00000000ff00723e */ /* 0x000fc800000000ff */
[----:B------:R-:W-:Y:S01]  /*2040*/  PRMT R18, R0, 0x7610, R18 ;  /* 0x0000761000127816 */ /* 0x000fe20000000012 */
[----:B------:R-:W-:Y:S06]  /*2050*/  BRA `(.L_x_1445) ;  /* 0x00000000006c7947 */ /* 0x000fec0003800000 */
.L_x_1444:
        /* <DEDUP_REMOVED lines=16> */
.L_x_1472:
[----:B------:R-:W-:Y:S01]  /*2160*/  PRMT R18, RZ, 0x7610, R18 ;  /* 0x00007610ff127816 */ /* 0x000fe20000000012 */
[----:B------:R-:W-:Y:S06]  /*2170*/  BRA `(.L_x_1445) ;  /* 0x0000000000247947 */ /* 0x000fec0003800000 */
.L_x_1469:
[----:B------:R-:W2:Y:S02]  /*2180*/  LDG.E.64 R4, desc[UR36][R4.64] ;  /* 0x0000002404047981 */ /* 0x000ea4000c1e1b00 */
[----:B--2---:R-:W0:Y:S02]  /*2190*/  I2F.U64 R0, R4 ;  /* 0x0000000400007312 */ /* 0x004e240000301000 */
[----:B0-----:R-:W-:-:S04]  /*21a0*/  F2FP.F16.F32.PACK_AB R0, RZ, R0 ;  /* 0x00000000ff00723e */ /* 0x001fc800000000ff */
[----:B------:R-:W-:Y:S01]  /*21b0*/  PRMT R18, R0, 0x7610, R18 ;  /* 0x0000761000127816 */ /* 0x000fe20000000012 */
[----:B------:R-:W-:Y:S06]  /*21c0*/  BRA `(.L_x_1445) ;  /* 0x0000000000107947 */ /* 0x000fec0003800000 */
.L_x_1468:
[----:B------:R-:W2:Y:S02]  /*21d0*/  LDG.E R4, desc[UR36][R4.64] ;  /* 0x0000002404047981 */ /* 0x000ea4000c1e1900 */
[----:B--2---:R-:W-:-:S04]  /*21e0*/  I2FP.F32.U32 R0, R4 ;  /* 0x0000000400007245 */ /* 0x004fc80000201000 */
[----:B------:R-:W-:-:S04]  /*21f0*/  F2FP.F16.F32.PACK_AB R0, RZ, R0 ;  /* 0x00000000ff00723e */ /* 0x000fc800000000ff */
[----:B------:R-:W-:-:S07]  /*2200*/  PRMT R18, R0, 0x7610, R18 ;  /* 0x0000761000127816 */ /* 0x000fce0000000012 */
.L_x_1445:
[----:B------:R-:W-:-:S07]  /*2210*/  VIADD R27, R27, 0x80 ;  /* 0x000000801b1b7836 */ /* 0x000fce0000000000 */
.L_x_1406:
[----:B------:R-:W-:Y:S05]  /*2220*/  BSYNC B6 ;  /* 0x0000000000067941 */ /* 0x000fea0003800000 */
.L_x_1405:
[----:B------:R-:W-:Y:S01]  /*2230*/  ISETP.GE.AND P0, PT, R27, R28, PT ;  /* 0x0000001c1b00720c */ /* 0x000fe20003f06270 */
[----:B------:R-:W-:Y:S01]  /*2240*/  BSSY B6, `(.L_x_1473) ;  /* 0x0000218000067945 */ /* 0x000fe20003800000 */
[----:B------:R-:W-:-:S11]  /*2250*/  PRMT R19, RZ, 0x7610, R19 ;  /* 0x00007610ff137816 */ /* 0x000fd60000000013 */
[----:B------:R-:W-:Y:S05]  /*2260*/  @P0 BRA `(.L_x_1474) ;  /* 0x0000002000540947 */ /* 0x000fea0003800000 */
[----:B01----:R-:W0:Y:S01]  /*2270*/  LDC.64 R4, c[0x0][0x238] ;  /* 0x00008e00ff047b82 */ /* 0x003e220000000a00 */
        /* <DEDUP_REMOVED lines=21> */
.L_x_1478:
[----:B------:R-:W2:Y:S02]  /*23d0*/  LDG.E.U8 R4, desc[UR36][R4.64] ;  /* 0x0000002404047981 */ /* 0x000ea4000c1e1100 */
[----:B--2---:R-:W-:-:S04]  /*23e0*/  I2FP.F32.U32 R0, R4 ;  /* 0x0000000400007245 */ /* 0x004fc80000201000 */
[----:B------:R-:W-:-:S04]  /*23f0*/  F2FP.F16.F32.PACK_AB R0, RZ, R0 ;  /* 0x00000000ff00723e */ /* 0x000fc800000000ff */
[----:B------:R-:W-:Y:S01]  /*2400*/  PRMT R16, R0, 0x7610, R16 ;  /* 0x0000761000107816 */ /* 0x000fe20000000010 */
[----:B------:R-:W-:Y:S06]  /*2410*/  BRA `(.L_x_1480) ;  /* 0x0000000c00c07947 */ /* 0x000fec0003800000 */
.L_x_1477:
        /* <DEDUP_REMOVED lines=11> */
.L_x_1482:
[----:B------:R-:W2:Y:S02]  /*24d0*/  LDG.E R4, desc[UR36][R4.64] ;  /* 0x0000002404047981 */ /* 0x000ea4000c1e1900 */
[----:B--2---:R-:W-:-:S04]  /*24e0*/  I2FP.F32.S32 R0, R4 ;  /* 0x0000000400007245 */ /* 0x004fc80000201400 */
[----:B------:R-:W-:-:S04]  /*24f0*/  F2FP.F16.F32.PACK_AB R0, RZ, R0 ;  /* 0x00000000ff00723e */ /* 0x000fc800000000ff */
[----:B------:R-:W-:Y:S01]  /*2500*/  PRMT R16, R0, 0x7610, R16 ;  /* 0x0000761000107816 */ /* 0x000fe20000000010 */
[----:B------:R-:W-:Y:S06]  /*2510*/  BRA `(.L_x_1480) ;  /* 0x0000000c00807947 */ /* 0x000fec0003800000 */
.L_x_1481:
[----:B------:R-:W2:Y:S02]  /*2520*/  LDG.E.U16 R4, desc[UR36][R4.64] ;  /* 0x0000002404047981 */ /* 0x000ea4000c1e1500 */
[----:B--2---:R-:W0:Y:S02]  /*2530*/  I2F.S16 R0, R4 ;  /* 0x0000000400007306 */ /* 0x004e240000101400 */
[----:B0-----:R-:W-:-:S04]  /*2540*/  F2FP.F16.F32.PACK_AB R0, RZ, R0 ;  /* 0x00000000ff00723e */ /* 0x001fc800000000ff */
[----:B------:R-:W-:Y:S01]  /*2550*/  PRMT R16, R0, 0x7610, R16 ;  /* 0x0000761000107816 */ /* 0x000fe20000000010 */
[----:B------:R-:W-:Y:S06]  /*2560*/  BRA `(.L_x_1480) ;  /* 0x0000000c006c7947 */ /* 0x000fec0003800000 */
.L_x_1476:
        /* <DEDUP_REMOVED lines=9> */
.L_x_1484:
[----:B------:R1:W5:Y:S01]  /*2600*/  LDG.E.U16 R16, desc[UR36][R4.64] ;  /* 0x0000002404107981 */ /* 0x000362000c1e1500 */
[----:B------:R-:W-:Y:S05]  /*2610*/  BRA `(.L_x_1480) ;  /* 0x0000000c00407947 */ /* 0x000fea0003800000 */
.L_x_1483:
        /* <DEDUP_REMOVED lines=9> */
.L_x_1486:
[----:B------:R0:W5:Y:S01]  /*26b0*/  LDG.E.U16 R16, desc[UR36][R4.64] ;  /* 0x0000002404107981 */ /* 0x000162000c1e1500 */
[----:B------:R-:W-:Y:S05]  /*26c0*/  BRA `(.L_x_1480) ;  /* 0x0000000c00147947 */ /* 0x000fea0003800000 */
.L_x_1485:
        /* <DEDUP_REMOVED lines=9> */
.L_x_1475:
        /* <DEDUP_REMOVED lines=14> */
.L_x_1489:
        /* <DEDUP_REMOVED lines=9> */
.L_x_1488:
        /* <DEDUP_REMOVED lines=28> */
.L_x_1491:
        /* <DEDUP_REMOVED lines=16> */
.L_x_1490:
[----:B------:R-:W2:Y:S02]  /*2b90*/  LDG.E.U16 R0, desc[UR36][R4.64] ;  /* 0x0000002404007981 */ /* 0x000ea4000c1e1500 */
[----:B--2---:R-:W-:-:S05]  /*2ba0*/  IMAD.U32 R0, R0, 0x10000, RZ ;  /* 0x0001000000007824 */ /* 0x004fca00078e00ff */
[----:B------:R-:W-:-:S04]  /*2bb0*/  F2FP.F16.F32.PACK_AB R0, RZ, R0 ;  /* 0x00000000ff00723e */ /* 0x000fc800000000ff */
[----:B------:R-:W-:Y:S01]  /*2bc0*/  PRMT R16, R0, 0x7610, R16 ;  /* 0x0000761000107816 */ /* 0x000fe20000000010 */
[----:B------:R-:W-:Y:S06]  /*2bd0*/  BRA `(.L_x_1480) ;  /* 0x0000000400d07947 */ /* 0x000fec0003800000 */
.L_x_1487:
        /* <DEDUP_REMOVED lines=13> */
.L_x_1494:
        /* <DEDUP_REMOVED lines=21> */
.L_x_1498:
[----:B------:R-:W-:Y:S05]  /*2e00*/  BSYNC B1 ;  /* 0x0000000000017941 */ /* 0x000fea0003800000 */
.L_x_1497:
[----:B------:R-:W-:Y:S01]  /*2e10*/  LEA R5, R0, 0x3b800000, 0x17 ;  /* 0x3b80000000057811 */ /* 0x000fe200078eb8ff */
[----:B------:R-:W-:-:S05]  /*2e20*/  IMAD.SHL.U32 R0, R3, 0x100000, RZ ;  /* 0x0010000003007824 */ /* 0x000fca00078e00ff */
[----:B------:R-:W-:-:S07]  /*2e30*/  LOP3.LUT R0, R5, R0, R6, 0xfe, !PT ;  /* 0x0000000005007212 */ /* 0x000fce00078efe06 */
.L_x_1496:
[----:B------:R-:W-:Y:S05]  /*2e40*/  BSYNC B0 ;  /* 0x0000000000007941 */ /* 0x000fea0003800000 */
.L_x_1495:
[----:B------:R-:W-:-:S04]  /*2e50*/  F2FP.F16.F32.PACK_AB R0, RZ, R0 ;  /* 0x00000000ff00723e */ /* 0x000fc800000000ff */
[----:B------:R-:W-:Y:S01]  /*2e60*/  PRMT R16, R0, 0x7610, R16 ;  /* 0x0000761000107816 */ /* 0x000fe20000000010 */
[----:B------:R-:W-:Y:S06]  /*2e70*/  BRA `(.L_x_1480) ;  /* 0x0000000400287947 */ /* 0x000fec0003800000 */
.L_x_1493:
        /* <DEDUP_REMOVED lines=21> */
.L_x_1502:
[----:B------:R-:W-:Y:S05]  /*2fd0*/  BSYNC B1 ;  /* 0x0000000000017941 */ /* 0x000fea0003800000 */
.L_x_1501:
[----:B------:R-:W-:Y:S01]  /*2fe0*/  LEA R5, R0, 0x37800000, 0x17 ;  /* 0x3780000000057811 */ /* 0x000fe200078eb8ff */
[----:B------:R-:W-:-:S05]  /*2ff0*/  IMAD.SHL.U32 R0, R3, 0x200000, RZ ;  /* 0x0020000003007824 */ /* 0x000fca00078e00ff */
[----:B------:R-:W-:-:S07]  /*3000*/  LOP3.LUT R0, R5, R0, R6, 0xfe, !PT ;  /* 0x0000000005007212 */ /* 0x000fce00078efe06 */
.L_x_1500:
[----:B------:R-:W-:Y:S05]  /*3010*/  BSYNC B0 ;  /* 0x0000000000007941 */ /* 0x000fea0003800000 */
.L_x_1499:
[----:B------:R-:W-:-:S04]  /*3020*/  F2FP.F16.F32.PACK_AB R0, RZ, R0 ;  /* 0x00000000ff00723e */ /* 0x000fc800000000ff */
[----:B------:R-:W-:Y:S01]  /*3030*/  PRMT R16, R0, 0x7610, R16 ;  /* 0x0000761000107816 */ /* 0x000fe20000000010 */
[----:B------:R-:W-:Y:S06]  /*3040*/  BRA `(.L_x_1480) ;  /* 0x0000000000b47947 */ /* 0x000fec0003800000 */
.L_x_1492:
        /* <DEDUP_REMOVED lines=14> */
.L_x_1506:
[----:B------:R-:W-:Y:S05]  /*3130*/  BSYNC B0 ;  /* 0x0000000000007941 */ /* 0x000fea0003800000 */
.L_x_1505:
[----:B------:R-:W-:-:S04]  /*3140*/  F2FP.F16.F32.PACK_AB R0, RZ, R0 ;  /* 0x00000000ff00723e */ /* 0x000fc800000000ff */
[----:B------:R-:W-:Y:S01]  /*3150*/  PRMT R16, R0, 0x7610, R16 ;  /* 0x0000761000107816 */ /* 0x000fe20000000010 */
[----:B------:R-:W-:Y:S06]  /*3160*/  BRA `(.L_x_1480) ;  /* 0x00000000006c7947 */ /* 0x000fec0003800000 */
.L_x_1479:
        /* <DEDUP_REMOVED lines=16> */
.L_x_1507:
[----:B------:R-:W-:Y:S01]  /*3270*/  PRMT R16, RZ, 0x7610, R16 ;  /* 0x00007610ff107816 */ /* 0x000fe20000000010 */
[----:B------:R-:W-:Y:S06]  /*3280*/  BRA `(.L_x_1480) ;  /* 0x0000000000247947 */ /* 0x000fec0003800000 */
.L_x_1504:
[----:B------:R-:W2:Y:S02]  /*3290*/  LDG.E.64 R4, desc[UR36][R4.64] ;  /* 0x0000002404047981 */ /* 0x000ea4000c1e1b00 */
[----:B--2---:R-:W0:Y:S02]  /*32a0*/  I2F.U64 R0, R4 ;  /* 0x0000000400007312 */ /* 0x004e240000301000 */
[----:B0-----:R-:W-:-:S04]  /*32b0*/  F2FP.F16.F32.PACK_AB R0, RZ, R0 ;  /* 0x00000000ff00723e */ /* 0x001fc800000000ff */
[----:B------:R-:W-:Y:S01]  /*32c0*/  PRMT R16, R0, 0x7610, R16 ;  /* 0x0000761000107816 */ /* 0x000fe20000000010 */
[----:B------:R-:W-:Y:S06]  /*32d0*/  BRA `(.L_x_1480) ;  /* 0x0000000000107947 */ /* 0x000fec0003800000 */
.L_x_1503:
[----:B------:R-:W2:Y:S02]  /*32e0*/  LDG.E R4, desc[UR36][R4.64] ;  /* 0x0000002404047981 */ /* 0x000ea4000c1e1900 */
[----:B--2---:R-:W-:-:S04]  /*32f0*/  I2FP.F32.U32 R0, R4 ;  /* 0x0000000400007245 */ /* 0x004fc80000201000 */
[----:B------:R-:W-:-:S04]  /*3300*/  F2FP.F16.F32.PACK_AB R0, RZ, R0 ;  /* 0x00000000ff00723e */ /* 0x000fc800000000ff */
[----:B------:R-:W-:-:S07]  /*3310*/  PRMT R16, R0, 0x7610, R16 ;  /* 0x0000761000107816 */ /* 0x000fce0000000010 */
.L_x_1480:
        /* <DEDUP_REMOVED lines=21> */
.L_x_1511:
[----:B------:R-:W2:Y:S02]  /*3470*/  LDG.E.U8 R4, desc[UR36][R4.64] ;  /* 0x0000002404047981 */ /* 0x000ea4000c1e1100 */
[----:B--2---:R-:W-:-:S04]  /*3480*/  I2FP.F32.U32 R0, R4 ;  /* 0x0000000400007245 */ /* 0x004fc80000201000 */
[----:B------:R-:W-:-:S04]  /*3490*/  F2FP.F16.F32.PACK_AB R0, RZ, R0 ;  /* 0x00000000ff00723e */ /* 0x000fc800000000ff */
[----:B------:R-:W-:Y:S01]  /*34a0*/  PRMT R19, R0, 0x7610, R19 ;  /* 0x0000761000137816 */ /* 0x000fe20000000013 */
[----:B------:R-:W-:Y:S06]  /*34b0*/  BRA `(.L_x_1513) ;  /* 0x0000000c00bc7947 */ /* 0x000fec0003800000 */
.L_x_1510:
        /* <DEDUP_REMOVED lines=11> */
.L_x_1515:
[----:B------:R-:W2:Y:S02]  /*3570*/  LDG.E R4, desc[UR36][R4.64] ;  /* 0x0000002404047981 */ /* 0x000ea4000c1e1900 */
[----:B--2---:R-:W-:-:S04]  /*3580*/  I2FP.F32.S32 R0, R4 ;  /* 0x0000000400007245 */ /* 0x004fc80000201400 */
[----:B------:R-:W-:-:S04]  /*3590*/  F2FP.F16.F32.PACK_AB R0, RZ, R0 ;  /* 0x00000000ff00723e */ /* 0x000fc800000000ff */
[----:B------:R-:W-:Y:S01]  /*35a0*/  PRMT R19, R0, 0x7610, R19 ;  /* 0x0000761000137816 */ /* 0x000fe20000000013 */
[----:B------:R-:W-:Y:S06]  /*35b0*/  BRA `(.L_x_1513) ;  /* 0x0000000c007c7947 */ /* 0x000fec0003800000 */
.L_x_1514:
[----:B------:R-:W2:Y:S02]  /*35c0*/  LDG.E.U16 R4, desc[UR36][R4.64] ;  /* 0x0000002404047981 */ /* 0x000ea4000c1e1500 */
[----:B--2---:R-:W0:Y:S02]  /*35d0*/  I2F.S16 R0, R4 ;  /* 0x0000000400007306 */ /* 0x004e240000101400 */
[----:B0-----:R-:W-:-:S04]  /*35e0*/  F2FP.F16.F32.PACK_AB R0, RZ, R0 ;  /* 0x00000000ff00723e */ /* 0x001fc800000000ff */
[----:B------:R-:W-:Y:S01]  /*35f0*/  PRMT R19, R0, 0x7610, R19 ;  /* 0x0000761000137816 */ /* 0x000fe20000000013 */
[----:B------:R-:W-:Y:S06]  /*3600*/  BRA `(.L_x_1513) ;  /* 0x0000000c00687947 */ /* 0x000fec0003800000 */
.L_x_1509:
        /* <DEDUP_REMOVED lines=9> */
.L_x_1517:
[----:B------:R1:W5:Y:S01]  /*36a0*/  LDG.E.U16 R19, desc[UR36][R4.64] ;  /* 0x0000002404137981 */ /* 0x000362000c1e1500 */
[----:B------:R-:W-:Y:S05]  /*36b0*/  BRA `(.L_x_1513) ;  /* 0x0000000c003c7947 */ /* 0x000fea0003800000 */
.L_x_1516:
        /* <DEDUP_REMOVED lines=9> */
.L_x_1519:
[----:B------:R0:W5:Y:S01]  /*3750*/  LDG.E.U16 R19, desc[UR36][R4.64] ;  /* 0x0000002404137981 */ /* 0x000162000c1e1500 */
[----:B------:R-:W-:Y:S05]  /*3760*/  BRA `(.L_x_1513) ;  /* 0x0000000c00107947 */ /* 0x000fea0003800000 */
.L_x_1518:
        /* <DEDUP_REMOVED lines=9> */
.L_x_1508:
        /* <DEDUP_REMOVED lines=14> */
.L_x_1522:
        /* <DEDUP_REMOVED lines=9> */
.L_x_1521:
        /* <DEDUP_REMOVED lines=28> */
.L_x_1524:
        /* <DEDUP_REMOVED lines=15> */
.L_x_1523:
[----:B------:R-:W2:Y:S02]  /*3c20*/  LDG.E.U16 R0, desc[UR36][R4.64] ;  /* 0x0000002404007981 */ /* 0x000ea4000c1e1500 */
[----:B--2---:R-:W-:-:S05]  /*3c30*/  IMAD.U32 R0, R0, 0x10000, RZ ;  /* 0x0001000000007824 */ /* 0x004fca00078e00ff */
[----:B------:R-:W-:-:S04]  /*3c40*/  F2FP.F16.F32.PACK_AB R0, RZ, R0 ;  /* 0x00000000ff00723e */ /* 0x000fc800000000ff */
[----:B------:R-:W-:Y:S01]  /*3c50*/  PRMT R19, R0, 0x7610, R19 ;  /* 0x0000761000137816 */ /* 0x000fe20000000013 */
[----:B------:R-:W-:Y:S06]  /*3c60*/  BRA `(.L_x_1513) ;  /* 0x0000000400d07947 */ /* 0x000fec0003800000 */
.L_x_1520:
        /* <DEDUP_REMOVED lines=13> */
.L_x_1527:
        /* <DEDUP_REMOVED lines=21> */
.L_x_1531:
[----:B------:R-:W-:Y:S05]  /*3e90*/  BSYNC B1 ;  /* 0x0000000000017941 */ /* 0x000fea0003800000 */
.L_x_1530:
[----:B------:R-:W-:Y:S01]  /*3ea0*/  LEA R5, R0, 0x3b800000, 0x17 ;  /* 0x3b80000000057811 */ /* 0x000fe200078eb8ff */
[----:B------:R-:W-:-:S05]  /*3eb0*/  IMAD.SHL.U32 R0, R3, 0x100000, RZ ;  /* 0x0010000003007824 */ /* 0x000fca00078e00ff */
[----:B------:R-:W-:-:S07]  /*3ec0*/  LOP3.LUT R0, R5, R0, R6, 0xfe, !PT ;  /* 0x0000000005007212 */ /* 0x000fce00078efe06 */
.L_x_1529:
[----:B------:R-:W-:Y:S05]  /*3ed0*/  BSYNC B0 ;  /* 0x0000000000007941 */ /* 0x000fea0003800000 */
.L_x_1528:
[----:B------:R-:W-:-:S04]  /*3ee0*/  F2FP.F16.F32.PACK_AB R0, RZ, R0 ;  /* 0x00000000ff00723e */ /* 0x000fc800000000ff */
[----:B------:R-:W-:Y:S01]  /*3ef0*/  PRMT R19, R0, 0x7610, R19 ;  /* 0x0000761000137816 */ /* 0x000fe20000000013 */
[----:B------:R-:W-:Y:S06]  /*3f00*/  BRA `(.L_x_1513) ;  /* 0x0000000400287947 */ /* 0x000fec0003800000 */
.L_x_1526:
        /* <DEDUP_REMOVED lines=21> */
.L_x_1535:
[----:B------:R-:W-:Y:S05]  /*4060*/  BSYNC B1 ;  /* 0x0000000000017941 */ /* 0x000fea0003800000 */
.L_x_1534:
[----:B------:R-:W-:Y:S01]  /*4070*/  LEA R5, R0, 0x37800000, 0x17 ;  /* 0x3780000000057811 */ /* 0x000fe200078eb8ff */
[----:B------:R-:W-:-:S05]  /*4080*/  IMAD.SHL.U32 R0, R3, 0x200000, RZ ;  /* 0x0020000003007824 */ /* 0x000fca00078e00ff */
[----:B------:R-:W-:-:S07]  /*4090*/  LOP3.LUT R0, R5, R0, R6, 0xfe, !PT ;  /* 0x0000000005007212 */ /* 0x000fce00078efe06 */
.L_x_1533:
[----:B------:R-:W-:Y:S05]  /*40a0*/  BSYNC B0 ;  /* 0x0000000000007941 */ /* 0x000fea0003800000 */
.L_x_1532:
[----:B------:R-:W-:-:S04]  /*40b0*/  F2FP.F16.F32.PACK_AB R0, RZ, R0 ;  /* 0x00000000ff00723e */ /* 0x000fc800000000ff */
[----:B------:R-:W-:Y:S01]  /*40c0*/  PRMT R19, R0, 0x7610, R19 ;  /* 0x0000761000137816 */ /* 0x000fe20000000013 */
[----:B------:R-:W-:Y:S06]  /*40d0*/  BRA `(.L_x_1513) ;  /* 0x0000000000b47947 */ /* 0x000fec0003800000 */
.L_x_1525:
        /* <DEDUP_REMOVED lines=14> */
.L_x_1539:
[----:B------:R-:W-:Y:S05]  /*41c0*/  BSYNC B0 ;  /* 0x0000000000007941 */ /* 0x000fea0003800000 */
.L_x_1538:
[----:B------:R-:W-:-:S04]  /*41d0*/  F2FP.F16.F32.PACK_AB R0, RZ, R0 ;  /* 0x00000000ff00723e */ /* 0x000fc800000000ff */
[----:B------:R-:W-:Y:S01]  /*41e0*/  PRMT R19, R0, 0x7610, R19 ;  /* 0x0000761000137816 */ /* 0x000fe20000000013 */
[----:B------:R-:W-:Y:S06]  /*41f0*/  BRA `(.L_x_1513) ;  /* 0x00000000006c7947 */ /* 0x000fec0003800000 */
.L_x_1512:
        /* <DEDUP_REMOVED lines=16> */
.L_x_1540:
[----:B------:R-:W-:Y:S01]  /*4300*/  PRMT R19, RZ, 0x7610, R19 ;  /* 0x00007610ff137816 */ /* 0x000fe20000000013 */
[----:B------:R-:W-:Y:S06]  /*4310*/  BRA `(.L_x_1513) ;  /* 0x0000000000247947 */ /* 0x000fec0003800000 */
.L_x_1537:
[----:B------:R-:W2:Y:S02]  /*4320*/  LDG.E.64 R4, desc[UR36][R4.64] ;  /* 0x0000002404047981 */ /* 0x000ea4000c1e1b00 */
[----:B--2---:R-:W0:Y:S02]  /*4330*/  I2F.U64 R0, R4 ;  /* 0x0000000400007312 */ /* 0x004e240000301000 */
[----:B0-----:R-:W-:-:S04]  /*4340*/  F2FP.F16.F32.PACK_AB R0, RZ, R0 ;  /* 0x00000000ff00723e */ /* 0x001fc800000000ff */
[----:B------:R-:W-:Y:S01]  /*4350*/  PRMT R19, R0, 0x7610, R19 ;  /* 0x0000761000137816 */ /* 0x000fe20000000013 */
[----:B------:R-:W-:Y:S06]  /*4360*/  BRA `(.L_x_1513) ;  /* 0x0000000000107947 */ /* 0x000fec0003800000 */
.L_x_1536:
[----:B------:R-:W2:Y:S02]  /*4370*/  LDG.E R4, desc[UR36][R4.64] ;  /* 0x0000002404047981 */ /* 0x000ea4000c1e1900 */
[----:B--2---:R-:W-:-:S04]  /*4380*/  I2FP.F32.U32 R0, R4 ;  /* 0x0000000400007245 */ /* 0x004fc80000201000 */
[----:B------:R-:W-:-:S04]  /*4390*/  F2FP.F16.F32.PACK_AB R0, RZ, R0 ;  /* 0x00000000ff00723e */ /* 0x000fc800000000ff */
[----:B------:R-:W-:-:S07]  /*43a0*/  PRMT R19, R0, 0x7610, R19 ;  /* 0x0000761000137816 */ /* 0x000fce0000000013 */
.L_x_1513:
[----:B------:R-:W-:-:S07]  /*43b0*/  VIADD R27, R27, 0x80 ;  /* 0x000000801b1b7836 */ /* 0x000fce0000000000 */
.L_x_1474:
[----:B------:R-:W-:Y:S05]  /*43c0*/  BSYNC B6 ;  /* 0x0000000000067941 */ /* 0x000fea0003800000 */
.L_x_1473:
[----:B------:R-:W-:Y:S01]  /*43d0*/  ISETP.GE.AND P0, PT, R27, R28, PT ;  /* 0x0000001c1b00720c */ /* 0x000fe20003f06270 */
[----:B------:R-:W-:Y:S01]  /*43e0*/  BSSY B6, `(.L_x_1541) ;  /* 0x000021a000067945 */ /* 0x000fe20003800000 */
[----:B------:R-:W-:Y:S02]  /*43f0*/  PRMT R22, RZ, 0x7610, R22 ;  /* 0x00007610ff167816 */ /* 0x000fe40000000016 */
[----:B------:R-:W-:Y:S02]  /*4400*/  PRMT R23, RZ, 0x7610, R23 ;  /* 0x00007610ff177816 */ /* 0x000fe40000000017 */
[----:B------:R-:W-:-:S07]  /*4410*/  PRMT R24, RZ, 0x7610, R24 ;  /* 0x00007610ff187816 */ /* 0x000fce0000000018 */
        /* <DEDUP_REMOVED lines=23> */
.L_x_1546:
[----:B------:R-:W2:Y:S02]  /*4590*/  LDG.E.U8 R4, desc[UR36][R4.64] ;  /* 0x0000002404047981 */ /* 0x000ea4000c1e1100 */
[----:B--2---:R-:W-:-:S04]  /*45a0*/  I2FP.F32.U32 R0, R4 ;  /* 0x0000000400007245 */ /* 0x004fc80000201000 */
[----:B------:R-:W-:-:S04]  /*45b0*/  F2FP.F16.F32.PACK_AB R0, RZ, R0 ;  /* 0x00000000ff00723e */ /* 0x000fc800000000ff */
[----:B------:R-:W-:Y:S01]  /*45c0*/  PRMT R23, R0, 0x7610, R23 ;  /* 0x0000761000177816 */ /* 0x000fe20000000017 */
[----:B------:R-:W-:Y:S06]  /*45d0*/  BRA `(.L_x_1548) ;  /* 0x0000000c00bc7947 */ /* 0x000fec0003800000 */
.L_x_1545:
        /* <DEDUP_REMOVED lines=11> */
.L_x_1550:
[----:B------:R-:W2:Y:S02]  /*4690*/  LDG.E R4, desc[UR36][R4.64] ;  /* 0x0000002404047981 */ /* 0x000ea4000c1e1900 */
[----:B--2---:R-:W-:-:S04]  /*46a0*/  I2FP.F32.S32 R0, R4 ;  /* 0x0000000400007245 */ /* 0x004fc80000201400 */
[----:B------:R-:W-:-:S04]  /*46b0*/  F2FP.F16.F32.PACK_AB R0, RZ, R0 ;  /* 0x00000000ff00723e */ /* 0x000fc800000000ff */
[----:B------:R-:W-:Y:S01]  /*46c0*/  PRMT R23, R0, 0x7610, R23 ;  /* 0x0000761000177816 */ /* 0x000fe20000000017 */
[----:B------:R-:W-:Y:S06]  /*46d0*/  BRA `(.L_x_1548) ;  /* 0x0000000c007c7947 */ /* 0x000fec0003800000 */
.L_x_1549:
[----:B------:R-:W2:Y:S02]  /*46e0*/  LDG.E.U16 R4, desc[UR36][R4.64] ;  /* 0x0000002404047981 */ /* 0x000ea4000c1e1500 */
[----:B--2---:R-:W0:Y:S02]  /*46f0*/  I2F.S16 R0, R4 ;  /* 0x0000000400007306 */ /* 0x004e240000101400 */
[----:B0-----:R-:W-:-:S04]  /*4700*/  F2FP.F16.F32.PACK_AB R0, RZ, R0 ;  /* 0x00000000ff00723e */ /* 0x001fc800000000ff */
[----:B------:R-:W-:Y:S01]  /*4710*/  PRMT R23, R0, 0x7610, R23 ;  /* 0x0000761000177816 */ /* 0x000fe20000000017 */
[----:B------:R-:W-:Y:S06]  /*4720*/  BRA `(.L_x_1548) ;  /* 0x0000000c00687947 */ /* 0x000fec0003800000 */
.L_x_1544:
        /* <DEDUP_REMOVED lines=9> */
.L_x_1552:
[----:B------:R1:W5:Y:S01]  /*47c0*/  LDG.E.U16 R23, desc[UR36][R4.64] ;  /* 0x0000002404177981 */ /* 0x000362000c1e1500 */
[----:B------:R-:W-:Y:S05]  /*47d0*/  BRA `(.L_x_1548) ;  /* 0x0000000c003c7947 */ /* 0x000fea0003800000 */
.L_x_1551:
        /* <DEDUP_REMOVED lines=9> */
.L_x_1554:
[----:B------:R0:W5:Y:S01]  /*4870*/  LDG.E.U16 R23, desc[UR36][R4.64] ;  /* 0x0000002404177981 */ /* 0x000162000c1e1500 */
[----:B------:R-:W-:Y:S05]  /*4880*/  BRA `(.L_x_1548) ;  /* 0x0000000c00107947 */ /* 0x000fea0003800000 */
.L_x_1553:
        /* <DEDUP_REMOVED lines=9> */
.L_x_1543:
        /* <DEDUP_REMOVED lines=14> */
.L_x_1557:
        /* <DEDUP_REMOVED lines=9> */
.L_x_1556:
        /* <DEDUP_REMOVED lines=28> */
.L_x_1559:
        /* <DEDUP_REMOVED lines=15> */
.L_x_1558:
[----:B------:R-:W2:Y:S02]  /*4d40*/  LDG.E.U16 R0, desc[UR36][R4.64] ;  /* 0x0000002404007981 */ /* 0x000ea4000c1e1500 */
[----:B--2---:R-:W-:-:S05]  /*4d50*/  IMAD.U32 R0, R0, 0x10000, RZ ;  /* 0x0001000000007824 */ /* 0x004fca00078e00ff */
[----:B------:R-:W-:-:S04]  /*4d60*/  F2FP.F16.F32.PACK_AB R0, RZ, R0 ;  /* 0x00000000ff00723e */ /* 0x000fc800000000ff */
[----:B------:R-:W-:Y:S01]  /*4d70*/  PRMT R23, R0, 0x7610, R23 ;  /* 0x0000761000177816 */ /* 0x000fe20000000017 */
[----:B------:R-:W-:Y:S06]  /*4d80*/  BRA `(.L_x_1548) ;  /* 0x0000000400d07947 */ /* 0x000fec0003800000 */
.L_x_1555:
        /* <DEDUP_REMOVED lines=13> */
.L_x_1562:
        /* <DEDUP_REMOVED lines=21> */
.L_x_1566:
[----:B------:R-:W-:Y:S05]  /*4fb0*/  BSYNC B1 ;  /* 0x0000000000017941 */ /* 0x000fea0003800000 */
.L_x_1565:
[----:B------:R-:W-:Y:S01]  /*4fc0*/  LEA R5, R0, 0x3b800000, 0x17 ;  /* 0x3b80000000057811 */ /* 0x000fe200078eb8ff */
[----:B------:R-:W-:-:S05]  /*4fd0*/  IMAD.SHL.U32 R0, R3, 0x100000, RZ ;  /* 0x0010000003007824 */ /* 0x000fca00078e00ff */
[----:B------:R-:W-:-:S07]  /*4fe0*/  LOP3.LUT R0, R5, R0, R6, 0xfe, !PT ;  /* 0x0000000005007212 */ /* 0x000fce00078efe06 */
.L_x_1564:
[----:B------:R-:W-:Y:S05]  /*4ff0*/  BSYNC B0 ;  /* 0x0000000000007941 */ /* 0x000fea0003800000 */
.L_x_1563:
[----:B------:R-:W-:-:S04]  /*5000*/  F2FP.F16.F32.PACK_AB R0, RZ, R0 ;  /* 0x00000000ff00723e */ /* 0x000fc800000000ff */
[----:B------:R-:W-:Y:S01]  /*5010*/  PRMT R23, R0, 0x7610, R23 ;  /* 0x0000761000177816 */ /* 0x000fe20000000017 */
[----:B------:R-:W-:Y:S06]  /*5020*/  BRA `(.L_x_1548) ;  /* 0x0000000400287947 */ /* 0x000fec0003800000 */
.L_x_1561:
        /* <DEDUP_REMOVED lines=21> */
.L_x_1570:
[----:B------:R-:W-:Y:S05]  /*5180*/  BSYNC B1 ;  /* 0x0000000000017941 */ /* 0x000fea0003800000 */
.L_x_1569:
[----:B------:R-:W-:Y:S01]  /*5190*/  LEA R5, R0, 0x37800000, 0x17 ;  /* 0x3780000000057811 */ /* 0x000fe200078eb8ff */
[----:B------:R-:W-:-:S05]  /*51a0*/  IMAD.SHL.U32 R0, R3, 0x200000, RZ ;  /* 0x0020000003007824 */ /* 0x000fca00078e00ff */
[----:B------:R-:W-:-:S07]  /*51b0*/  LOP3.LUT R0, R5, R0, R6, 0xfe, !PT ;  /* 0x0000000005007212 */ /* 0x000fce00078efe06 */
.L_x_1568:
[----:B------:R-:W-:Y:S05]  /*51c0*/  BSYNC B0 ;  /* 0x0000000000007941 */ /* 0x000fea0003800000 */
.L_x_1567:
[----:B------:R-:W-:-:S04]  /*51d0*/  F2FP.F16.F32.PACK_AB R0, RZ, R0 ;  /* 0x00000000ff00723e */ /* 0x000fc800000000ff */
[----:B------:R-:W-:Y:S01]  /*51e0*/  PRMT R23, R0, 0x7610, R23 ;  /* 0x0000761000177816 */ /* 0x000fe20000000017 */
[----:B------:R-:W-:Y:S06]  /*51f0*/  BRA `(.L_x_1548) ;  /* 0x0000000000b47947 */ /* 0x000fec0003800000 */
.L_x_1560:
        /* <DEDUP_REMOVED lines=14> */
.L_x_1574:
[----:B------:R-:W-:Y:S05]  /*52e0*/  BSYNC B0 ;  /* 0x0000000000007941 */ /* 0x000fea0003800000 */
.L_x_1573:
[----:B------:R-:W-:-:S04]  /*52f0*/  F2FP.F16.F32.PACK_AB R0, RZ, R0 ;  /* 0x00000000ff00723e */ /* 0x000fc800000000ff */
[----:B------:R-:W-:Y:S01]  /*5300*/  PRMT R23, R0, 0x7610, R23 ;  /* 0x0000761000177816 */ /* 0x000fe20000000017 */
[----:B------:R-:W-:Y:S06]  /*5310*/  BRA `(.L_x_1548) ;  /* 0x00000000006c7947 */ /* 0x000fec0003800000 */
.L_x_1547:
        /* <DEDUP_REMOVED lines=16> */
.L_x_1575:
[----:B------:R-:W-:Y:S01]  /*5420*/  PRMT R23, RZ, 0x7610, R23 ;  /* 0x00007610ff177816 */ /* 0x000fe20000000017 */
[----:B------:R-:W-:Y:S06]  /*5430*/  BRA `(.L_x_1548) ;  /* 0x0000000000247947 */ /* 0x000fec0003800000 */
.L_x_1572:
[----:B------:R-:W2:Y:S02]  /*5440*/  LDG.E.64 R4, desc[UR36][R4.64] ;  /* 0x0000002404047981 */ /* 0x000ea4000c1e1b00 */
[----:B--2---:R-:W0:Y:S02]  /*5450*/  I2F.U64 R0, R4 ;  /* 0x0000000400007312 */ /* 0x004e240000301000 */
[----:B0-----:R-:W-:-:S04]  /*5460*/  F2FP.F16.F32.PACK_AB R0, RZ, R0 ;  /* 0x00000000ff00723e */ /* 0x001fc800000000ff */
[----:B------:R-:W-:Y:S01]  /*5470*/  PRMT R23, R0, 0x7610, R23 ;  /* 0x0000761000177816 */ /* 0x000fe20000000017 */
[----:B------:R-:W-:Y:S06]  /*5480*/  BRA `(.L_x_1548) ;  /* 0x0000000000107947 */ /* 0x000fec0003800000 */
.L_x_1571:
[----:B------:R-:W2:Y:S02]  /*5490*/  LDG.E R4, desc[UR36][R4.64] ;  /* 0x0000002404047981 */ /* 0x000ea4000c1e1900 */
[----:B--2---:R-:W-:-:S04]  /*54a0*/  I2FP.F32.U32 R0, R4 ;  /* 0x0000000400007245 */ /* 0x004fc80000201000 */
[----:B------:R-:W-:-:S04]  /*54b0*/  F2FP.F16.F32.PACK_AB R0, RZ, R0 ;  /* 0x00000000ff00723e */ /* 0x000fc800000000ff */
[----:B------:R-:W-:-:S07]  /*54c0*/  PRMT R23, R0, 0x7610, R23 ;  /* 0x0000761000177816 */ /* 0x000fce0000000017 */
.L_x_1548:
[----:B------:R-:W2:Y:S01]  /*54d0*/  LDC.U8 R6, c[0x0][0x24d] ;  /* 0x00009340ff067b82 */ /* 0x000ea20000000000 */
[----:B------:R-:W-:Y:S02]  /*54e0*/  ULDC UR4, c[0x0][0x254] ;  /* 0x0000950000047ab9 */ /* 0x000fe40000000800 */
[----:B------:R-:W-:-:S05]  /*54f0*/  IMAD R3, R24, UR4, RZ ;  /* 0x0000000418037c24 */ /* 0x000fca000f8e02ff */
[----:B01----:R-:W0:Y:S01]  /*5500*/  LDC.64 R4, c[0x0][0x240] ;  /* 0x00009000ff047b82 */ /* 0x003e220000000a00 */
[----:B--2---:R-:W-:-:S04]  /*5510*/  PRMT R0, R6, 0x9910, RZ ;  /* 0x0000991006007816 */ /* 0x004fc800000000ff */
        /* <DEDUP_REMOVED lines=17> */
.L_x_1579:
[----:B------:R-:W2:Y:S02]  /*5630*/  LDG.E.U8 R4, desc[UR36][R4.64] ;  /* 0x0000002404047981 */ /* 0x000ea4000c1e1100 */
[----:B--2---:R-:W-:-:S04]  /*5640*/  I2FP.F32.U32 R0, R4 ;  /* 0x0000000400007245 */ /* 0x004fc80000201000 */
[----:B------:R-:W-:-:S04]  /*5650*/  F2FP.F16.F32.PACK_AB R0, RZ, R0 ;  /* 0x00000000ff00723e */ /* 0x000fc800000000ff */
[----:B------:R-:W-:Y:S01]  /*5660*/  PRMT R24, R0, 0x7610, R24 ;  /* 0x0000761000187816 */ /* 0x000fe20000000018 */
[----:B------:R-:W-:Y:S06]  /*5670*/  BRA `(.L_x_1581) ;  /* 0x0000000c00bc7947 */ /* 0x000fec0003800000 */
.L_x_1578:
        /* <DEDUP_REMOVED lines=11> */
.L_x_1583:
[----:B------:R-:W2:Y:S02]  /*5730*/  LDG.E R4, desc[UR36][R4.64] ;  /* 0x0000002404047981 */ /* 0x000ea4000c1e1900 */
[----:B--2---:R-:W-:-:S04]  /*5740*/  I2FP.F32.S32 R0, R4 ;  /* 0x0000000400007245 */ /* 0x004fc80000201400 */
[----:B------:R-:W-:-:S04]  /*5750*/  F2FP.F16.F32.PACK_AB R0, RZ, R0 ;  /* 0x00000000ff00723e */ /* 0x000fc800000000ff */
[----:B------:R-:W-:Y:S01]  /*5760*/  PRMT R24, R0, 0x7610, R24 ;  /* 0x0000761000187816 */ /* 0x000fe20000000018 */
[----:B------:R-:W-:Y:S06]  /*5770*/  BRA `(.L_x_1581) ;  /* 0x0000000c007c7947 */ /* 0x000fec0003800000 */
.L_x_1582:
[----:B------:R-:W2:Y:S02]  /*5780*/  LDG.E.U16 R4, desc[UR36][R4.64] ;  /* 0x0000002404047981 */ /* 0x000ea4000c1e1500 */
[----:B--2---:R-:W0:Y:S02]  /*5790*/  I2F.S16 R0, R4 ;  /* 0x0000000400007306 */ /* 0x004e240000101400 */
[----:B0-----:R-:W-:-:S04]  /*57a0*/  F2FP.F16.F32.PACK_AB R0, RZ, R0 ;  /* 0x00000000ff00723e */ /* 0x001fc800000000ff */
[----:B------:R-:W-:Y:S01]  /*57b0*/  PRMT R24, R0, 0x7610, R24 ;  /* 0x0000761000187816 */ /* 0x000fe20000000018 */
[----:B------:R-:W-:Y:S06]  /*57c0*/  BRA `(.L_x_1581) ;  /* 0x0000000c00687947 */ /* 0x000fec0003800000 */
.L_x_1577:
        /* <DEDUP_REMOVED lines=9> */
.L_x_1585:
[----:B------:R1:W5:Y:S01]  /*5860*/  LDG.E.U16 R24, desc[UR36][R4.64] ;  /* 0x0000002404187981 */ /* 0x000362000c1e1500 */
[----:B------:R-:W-:Y:S05]  /*5870*/  BRA `(.L_x_1581) ;  /* 0x0000000c003c7947 */ /* 0x000fea0003800000 */
.L_x_1584:
        /* <DEDUP_REMOVED lines=9> */
.L_x_1587:
[----:B------:R0:W5:Y:S01]  /*5910*/  LDG.E.U16 R24, desc[UR36][R4.64] ;  /* 0x0000002404187981 */ /* 0x000162000c1e1500 */
[----:B------:R-:W-:Y:S05]  /*5920*/  BRA `(.L_x_1581) ;  /* 0x0000000c00107947 */ /* 0x000fea0003800000 */
.L_x_1586:
        /* <DEDUP_REMOVED lines=9> */
.L_x_1576:
        /* <DEDUP_REMOVED lines=14> */
.L_x_1590:
        /* <DEDUP_REMOVED lines=9> */
.L_x_1589:
        /* <DEDUP_REMOVED lines=28> */
.L_x_1592:
        /* <DEDUP_REMOVED lines=15> */
.L_x_1591:
[----:B------:R-:W2:Y:S02]  /*5de0*/  LDG.E.U16 R0, desc[UR36][R4.64] ;  /* 0x0000002404007981 */ /* 0x000ea4000c1e1500 */
[----:B--2---:R-:W-:-:S05]  /*5df0*/  IMAD.U32 R0, R0, 0x10000, RZ ;  /* 0x0001000000007824 */ /* 0x004fca00078e00ff */
[----:B------:R-:W-:-:S04]  /*5e00*/  F2FP.F16.F32.PACK_AB R0, RZ, R0 ;  /* 0x00000000ff00723e */ /* 0x000fc800000000ff */
[----:B------:R-:W-:Y:S01]  /*5e10*/  PRMT R24, R0, 0x7610, R24 ;  /* 0x0000761000187816 */ /* 0x000fe20000000018 */
[----:B------:R-:W-:Y:S06]  /*5e20*/  BRA `(.L_x_1581) ;  /* 0x0000000400d07947 */ /* 0x000fec0003800000 */
.L_x_1588:
        /* <DEDUP_REMOVED lines=13> */
.L_x_1595:
        /* <DEDUP_REMOVED lines=21> */
.L_x_1599:
[----:B------:R-:W-:Y:S05]  /*6050*/  BSYNC B1 ;  /* 0x0000000000017941 */ /* 0x000fea0003800000 */
.L_x_1598:
[----:B------:R-:W-:Y:S01]  /*6060*/  LEA R5, R0, 0x3b800000, 0x17 ;  /* 0x3b80000000057811 */ /* 0x000fe200078eb8ff */
[----:B------:R-:W-:-:S05]  /*6070*/  IMAD.SHL.U32 R0, R3, 0x100000, RZ ;  /* 0x0010000003007824 */ /* 0x000fca00078e00ff */
[----:B------:R-:W-:-:S07]  /*6080*/  LOP3.LUT R0, R5, R0, R6, 0xfe, !PT ;  /* 0x0000000005007212 */ /* 0x000fce00078efe06 */
.L_x_1597:
[----:B------:R-:W-:Y:S05]  /*6090*/  BSYNC B0 ;  /* 0x0000000000007941 */ /* 0x000fea0003800000 */
.L_x_1596:
[----:B------:R-:W-:-:S04]  /*60a0*/  F2FP.F16.F32.PACK_AB R0, RZ, R0 ;  /* 0x00000000ff00723e */ /* 0x000fc800000000ff */
[----:B------:R-:W-:Y:S01]  /*60b0*/  PRMT R24, R0, 0x7610, R24 ;  /* 0x0000761000187816 */ /* 0x000fe20000000018 */
[----:B------:R-:W-:Y:S06]  /*60c0*/  BRA `(.L_x_1581) ;  /* 0x0000000400287947 */ /* 0x000fec0003800000 */
.L_x_1594:
        /* <DEDUP_REMOVED lines=21> */
.L_x_1603:
[----:B------:R-:W-:Y:S05]  /*6220*/  BSYNC B1 ;  /* 0x0000000000017941 */ /* 0x000fea0003800000 */
.L_x_1602:
[----:B------:R-:W-:Y:S01]  /*6230*/  LEA R5, R0, 0x37800000, 0x17 ;  /* 0x3780000000057811 */ /* 0x000fe200078eb8ff */
[----:B------:R-:W-:-:S05]  /*6240*/  IMAD.SHL.U32 R0, R3, 0x200000, RZ ;  /* 0x0020000003007824 */ /* 0x000fca00078e00ff */
[----:B------:R-:W-:-:S07]  /*6250*/  LOP3.LUT R0, R5, R0, R6, 0xfe, !PT ;  /* 0x0000000005007212 */ /* 0x000fce00078efe06 */
.L_x_1601:
[----:B------:R-:W-:Y:S05]  /*6260*/  BSYNC B0 ;  /* 0x0000000000007941 */ /* 0x000fea0003800000 */
.L_x_1600:
[----:B------:R-:W-:-:S04]  /*6270*/  F2FP.F16.F32.PACK_AB R0, RZ, R0 ;  /* 0x00000000ff00723e */ /* 0x000fc800000000ff */
[----:B------:R-:W-:Y:S01]  /*6280*/  PRMT R24, R0, 0x7610, R24 ;  /* 0x0000761000187816 */ /* 0x000fe20000000018 */
[----:B------:R-:W-:Y:S06]  /*6290*/  BRA `(.L_x_1581) ;  /* 0x0000000000b47947 */ /* 0x000fec0003800000 */
.L_x_1593:
        /* <DEDUP_REMOVED lines=14> */
.L_x_1607:
[----:B------:R-:W-:Y:S05]  /*6380*/  BSYNC B0 ;  /* 0x0000000000007941 */ /* 0x000fea0003800000 */
.L_x_1606:
[----:B------:R-:W-:-:S04]  /*6390*/  F2FP.F16.F32.PACK_AB R0, RZ, R0 ;  /* 0x00000000ff00723e */ /* 0x000fc800000000ff */
[----:B------:R-:W-:Y:S01]  /*63a0*/  PRMT R24, R0, 0x7610, R24 ;  /* 0x0000761000187816 */ /* 0x000fe20000000018 */
[----:B------:R-:W-:Y:S06]  /*63b0*/  BRA `(.L_x_1581) ;  /* 0x00000000006c7947 */ /* 0x000fec0003800000 */
.L_x_1580:
        /* <DEDUP_REMOVED lines=16> */
.L_x_1608:
[----:B------:R-:W-:Y:S01]  /*64c0*/  PRMT R24, RZ, 0x7610, R24 ;  /* 0x00007610ff187816 */ /* 0x000fe20000000018 */
[----:B------:R-:W-:Y:S06]  /*64d0*/  BRA `(.L_x_1581) ;  /* 0x0000000000247947 */ /* 0x000fec0003800000 */
.L_x_1605:
[----:B------:R-:W2:Y:S02]  /*64e0*/  LDG.E.64 R4, desc[UR36][R4.64] ;  /* 0x0000002404047981 */ /* 0x000ea4000c1e1b00 */
[----:B--2---:R-:W0:Y:S02]  /*64f0*/  I2F.U64 R0, R4 ;  /* 0x0000000400007312 */ /* 0x004e240000301000 */
[----:B0-----:R-:W-:-:S04]  /*6500*/  F2FP.F16.F32.PACK_AB R0, RZ, R0 ;  /* 0x00000000ff00723e */ /* 0x001fc800000000ff */
[----:B------:R-:W-:Y:S01]  /*6510*/  PRMT R24, R0, 0x7610, R24 ;  /* 0x0000761000187816 */ /* 0x000fe20000000018 */
[----:B------:R-:W-:Y:S06]  /*6520*/  BRA `(.L_x_1581) ;  /* 0x0000000000107947 */ /* 0x000fec0003800000 */
.L_x_1604:
[----:B------:R-:W2:Y:S02]  /*6530*/  LDG.E R4, desc[UR36][R4.64] ;  /* 0x0000002404047981 */ /* 0x000ea4000c1e1900 */
[----:B--2---:R-:W-:-:S04]  /*6540*/  I2FP.F32.U32 R0, R4 ;  /* 0x0000000400007245 */ /* 0x004fc80000201000 */
[----:B------:R-:W-:-:S04]  /*6550*/  F2FP.F16.F32.PACK_AB R0, RZ, R0 ;  /* 0x00000000ff00723e */ /* 0x000fc800000000ff */
[----:B------:R-:W-:-:S07]  /*6560*/  PRMT R24, R0, 0x7610, R24 ;  /* 0x0000761000187816 */ /* 0x000fce0000000018 */
.L_x_1581:
[----:B------:R-:W-:-:S07]  /*6570*/  VIADD R27, R27, 0x80 ;  /* 0x000000801b1b7836 */ /* 0x000fce0000000000 */
.L_x_1542:
[----:B------:R-:W-:Y:S05]  /*6580*/  BSYNC B6 ;  /* 0x0000000000067941 */ /* 0x000fea0003800000 */
.L_x_1541:
        /* <DEDUP_REMOVED lines=26> */
.L_x_1614:
[----:B------:R-:W2:Y:S02]  /*6730*/  LDG.E.U8 R4, desc[UR36][R4.64] ;  /* 0x0000002404047981 */ /* 0x000ea4000c1e1100 */
[----:B--2---:R-:W-:-:S04]  /*6740*/  I2FP.F32.U32 R0, R4 ;  /* 0x0000000400007245 */ /* 0x004fc80000201000 */
[----:B------:R-:W-:-:S04]  /*6750*/  F2FP.F16.F32.PACK_AB R0, RZ, R0 ;  /* 0x00000000ff00723e */ /* 0x000fc800000000ff */
[----:B------:R-:W-:Y:S01]  /*6760*/  PRMT R22, R0, 0x7610, R22 ;  /* 0x0000761000167816 */ /* 0x000fe20000000016 */
[----:B------:R-:W-:Y:S06]  /*6770*/  BRA `(.L_x_1616) ;  /* 0x0000000c00bc7947 */ /* 0x000fec0003800000 */
.L_x_1613:
        /* <DEDUP_REMOVED lines=11> */
.L_x_1618:
[----:B------:R-:W2:Y:S02]  /*6830*/  LDG.E R4, desc[UR36][R4.64] ;  /* 0x0000002404047981 */ /* 0x000ea4000c1e1900 */
[----:B--2---:R-:W-:-:S04]  /*6840*/  I2FP.F32.S32 R0, R4 ;  /* 0x0000000400007245 */ /* 0x004fc80000201400 */
[----:B------:R-:W-:-:S04]  /*6850*/  F2FP.F16.F32.PACK_AB R0, RZ, R0 ;  /* 0x00000000ff00723e */ /* 0x000fc800000000ff */
[----:B------:R-:W-:Y:S01]  /*6860*/  PRMT R22, R0, 0x7610, R22 ;  /* 0x0000761000167816 */ /* 0x000fe20000000016 */
[----:B------:R-:W-:Y:S06]  /*6870*/  BRA `(.L_x_1616) ;  /* 0x0000000c007c7947 */ /* 0x000fec0003800000 */
.L_x_1617:
[----:B------:R-:W2:Y:S02]  /*6880*/  LDG.E.U16 R4, desc[UR36][R4.64] ;  /* 0x0000002404047981 */ /* 0x000ea4000c1e1500 */
[----:B--2---:R-:W0:Y:S02]  /*6890*/  I2F.S16 R0, R4 ;  /* 0x0000000400007306 */ /* 0x004e240000101400 */
[----:B0-----:R-:W-:-:S04]  /*68a0*/  F2FP.F16.F32.PACK_AB R0, RZ, R0 ;  /* 0x00000000ff00723e */ /* 0x001fc800000000ff */
[----:B------:R-:W-:Y:S01]  /*68b0*/  PRMT R22, R0, 0x7610, R22 ;  /* 0x0000761000167816 */ /* 0x000fe20000000016 */
[----:B------:R-:W-:Y:S06]  /*68c0*/  BRA `(.L_x_1616) ;  /* 0x0000000c00687947 */ /* 0x000fec0003800000 */
.L_x_1612:
        /* <DEDUP_REMOVED lines=9> */
.L_x_1620:
[----:B------:R0:W5:Y:S01]  /*6960*/  LDG.E.U16 R22, desc[UR36][R4.64] ;  /* 0x0000002404167981 */ /* 0x000162000c1e1500 */
[----:B------:R-:W-:Y:S05]  /*6970*/  BRA `(.L_x_1616) ;  /* 0x0000000c003c7947 */ /* 0x000fea0003800000 */
.L_x_1619:
        /* <DEDUP_REMOVED lines=9> */
.L_x_1622:
[----:B------:R1:W5:Y:S01]  /*6a10*/  LDG.E.U16 R22, desc[UR36][R4.64] ;  /* 0x0000002404167981 */ /* 0x000362000c1e1500 */
[----:B------:R-:W-:Y:S05]  /*6a20*/  BRA `(.L_x_1616) ;  /* 0x0000000c00107947 */ /* 0x000fea0003800000 */
.L_x_1621:
        /* <DEDUP_REMOVED lines=9> */
.L_x_1611:
        /* <DEDUP_REMOVED lines=14> */
.L_x_1625:
        /* <DEDUP_REMOVED lines=9> */
.L_x_1624:
        /* <DEDUP_REMOVED lines=28> */
.L_x_1627:
        /* <DEDUP_REMOVED lines=15> */
.L_x_1626:
[----:B------:R-:W2:Y:S02]  /*6ee0*/  LDG.E.U16 R0, desc[UR36][R4.64] ;  /* 0x0000002404007981 */ /* 0x000ea4000c1e1500 */
[----:B--2---:R-:W-:-:S05]  /*6ef0*/  IMAD.U32 R0, R0, 0x10000, RZ ;  /* 0x0001000000007824 */ /* 0x004fca00078e00ff */
[----:B------:R-:W-:-:S04]  /*6f00*/  F2FP.F16.F32.PACK_AB R0, RZ, R0 ;  /* 0x00000000ff00723e */ /* 0x000fc800000000ff */
[----:B------:R-:W-:Y:S01]  /*6f10*/  PRMT R22, R0, 0x7610, R22 ;  /* 0x0000761000167816 */ /* 0x000fe20000000016 */
[----:B------:R-:W-:Y:S06]  /*6f20*/  BRA `(.L_x_1616) ;  /* 0x0000000400d07947 */ /* 0x000fec0003800000 */
.L_x_1623:
        /* <DEDUP_REMOVED lines=13> */
.L_x_1630:
        /* <DEDUP_REMOVED lines=21> */
.L_x_1634:
[----:B------:R-:W-:Y:S05]  /*7150*/  BSYNC B1 ;  /* 0x0000000000017941 */ /* 0x000fea0003800000 */
.L_x_1633:
[----:B------:R-:W-:Y:S01]  /*7160*/  LEA R5, R0, 0x3b800000, 0x17 ;  /* 0x3b80000000057811 */ /* 0x000fe200078eb8ff */
[----:B------:R-:W-:-:S05]  /*7170*/  IMAD.SHL.U32 R0, R3, 0x100000, RZ ;  /* 0x0010000003007824 */ /* 0x000fca00078e00ff */
[----:B------:R-:W-:-:S07]  /*7180*/  LOP3.LUT R0, R5, R0, R6, 0xfe, !PT ;  /* 0x0000000005007212 */ /* 0x000fce00078efe06 */
.L_x_1632:
[----:B------:R-:W-:Y:S05]  /*7190*/  BSYNC B0 ;  /* 0x0000000000007941 */ /* 0x000fea0003800000 */
.L_x_1631:
[----:B------:R-:W-:-:S04]  /*71a0*/  F2FP.F16.F32.PACK_AB R0, RZ, R0 ;  /* 0x00000000ff00723e */ /* 0x000fc800000000ff */
[----:B------:R-:W-:Y:S01]  /*71b0*/  PRMT R22, R0, 0x7610, R22 ;  /* 0x0000761000167816 */ /* 0x000fe20000000016 */
[----:B------:R-:W-:Y:S06]  /*71c0*/  BRA `(.L_x_1616) ;  /* 0x0000000400287947 */ /* 0x000fec0003800000 */
.L_x_1629:
        /* <DEDUP_REMOVED lines=21> */
.L_x_1638:
[----:B------:R-:W-:Y:S05]  /*7320*/  BSYNC B1 ;  /* 0x0000000000017941 */ /* 0x000fea0003800000 */
.L_x_1637:
[----:B------:R-:W-:Y:S01]  /*7330*/  LEA R5, R0, 0x37800000, 0x17 ;  /* 0x3780000000057811 */ /* 0x000fe200078eb8ff */
[----:B------:R-:W-:-:S05]  /*7340*/  IMAD.SHL.U32 R0, R3, 0x200000, RZ ;  /* 0x0020000003007824 */ /* 0x000fca00078e00ff */
[----:B------:R-:W-:-:S07]  /*7350*/  LOP3.LUT R0, R5, R0, R6, 0xfe, !PT ;  /* 0x0000000005007212 */ /* 0x000fce00078efe06 */
.L_x_1636:
[----:B------:R-:W-:Y:S05]  /*7360*/  BSYNC B0 ;  /* 0x0000000000007941 */ /* 0x000fea0003800000 */
.L_x_1635:
[----:B------:R-:W-:-:S04]  /*7370*/  F2FP.F16.F32.PACK_AB R0, RZ, R0 ;  /* 0x00000000ff00723e */ /* 0x000fc800000000ff */
[----:B------:R-:W-:Y:S01]  /*7380*/  PRMT R22, R0, 0x7610, R22 ;  /* 0x0000761000167816 */ /* 0x000fe20000000016 */
[----:B------:R-:W-:Y:S06]  /*7390*/  BRA `(.L_x_1616) ;  /* 0x0000000000b47947 */ /* 0x000fec0003800000 */
.L_x_1628:
        /* <DEDUP_REMOVED lines=14> */
.L_x_1642:
[----:B------:R-:W-:Y:S05]  /*7480*/  BSYNC B0 ;  /* 0x0000000000007941 */ /* 0x000fea0003800000 */
.L_x_1641:
[----:B------:R-:W-:-:S04]  /*7490*/  F2FP.F16.F32.PACK_AB R0, RZ, R0 ;  /* 0x00000000ff00723e */ /* 0x000fc800000000ff */
[----:B------:R-:W-:Y:S01]  /*74a0*/  PRMT R22, R0, 0x7610, R22 ;  /* 0x0000761000167816 */ /* 0x000fe20000000016 */
[----:B------:R-:W-:Y:S06]  /*74b0*/  BRA `(.L_x_1616) ;  /* 0x00000000006c7947 */ /* 0x000fec0003800000 */
.L_x_1615:
        /* <DEDUP_REMOVED lines=16> */
.L_x_1643:
[----:B------:R-:W-:Y:S01]  /*75c0*/  PRMT R22, RZ, 0x7610, R22 ;  /* 0x00007610ff167816 */ /* 0x000fe20000000016 */
[----:B------:R-:W-:Y:S06]  /*75d0*/  BRA `(.L_x_1616) ;  /* 0x0000000000247947 */ /* 0x000fec0003800000 */
.L_x_1640:
[----:B------:R-:W2:Y:S02]  /*75e0*/  LDG.E.64 R4, desc[UR36][R4.64] ;  /* 0x0000002404047981 */ /* 0x000ea4000c1e1b00 */
[----:B--2---:R-:W0:Y:S02]  /*75f0*/  I2F.U64 R0, R4 ;  /* 0x0000000400007312 */ /* 0x004e240000301000 */
[----:B0-----:R-:W-:-:S04]  /*7600*/  F2FP.F16.F32.PACK_AB R0, RZ, R0 ;  /* 0x00000000ff00723e */ /* 0x001fc800000000ff */
[----:B------:R-:W-:Y:S01]  /*7610*/  PRMT R22, R0, 0x7610, R22 ;  /* 0x0000761000167816 */ /* 0x000fe20000000016 */
[----:B------:R-:W-:Y:S06]  /*7620*/  BRA `(.L_x_1616) ;  /* 0x0000000000107947 */ /* 0x000fec0003800000 */
.L_x_1639:
[----:B------:R-:W2:Y:S02]  /*7630*/  LDG.E R4, desc[UR36][R4.64] ;  /* 0x0000002404047981 */ /* 0x000ea4000c1e1900 */
[----:B--2---:R-:W-:-:S04]  /*7640*/  I2FP.F32.U32 R0, R4 ;  /* 0x0000000400007245 */ /* 0x004fc80000201000 */
[----:B------:R-:W-:-:S04]  /*7650*/  F2FP.F16.F32.PACK_AB R0, RZ, R0 ;  /* 0x00000000ff00723e */ /* 0x000fc800000000ff */
[----:B------:R-:W-:-:S07]  /*7660*/  PRMT R22, R0, 0x7610, R22 ;  /* 0x0000761000167816 */ /* 0x000fce0000000016 */
.L_x_1616:
        /* <DEDUP_REMOVED lines=22> */
.L_x_1647:
[----:B------:R-:W2:Y:S02]  /*77d0*/  LDG.E.U8 R4, desc[UR36][R4.64] ;  /* 0x0000002404047981 */ /* 0x000ea4000c1e1100 */
[----:B--2---:R-:W-:-:S04]  /*77e0*/  I2FP.F32.U32 R0, R4 ;  /* 0x0000000400007245 */ /* 0x004fc80000201000 */
[----:B------:R-:W-:-:S04]  /*77f0*/  F2FP.F16.F32.PACK_AB R0, RZ, R0 ;  /* 0x00000000ff00723e */ /* 0x000fc800000000ff */
[----:B------:R-:W-:Y:S01]  /*7800*/  PRMT R3, R0, 0x7610, R3 ;  /* 0x0000761000037816 */ /* 0x000fe20000000003 */
[----:B------:R-:W-:Y:S06]  /*7810*/  BRA `(.L_x_1610) ;  /* 0x0000000c00bc7947 */ /* 0x000fec0003800000 */
.L_x_1646:
        /* <DEDUP_REMOVED lines=11> */
.L_x_1650:
[----:B------:R-:W2:Y:S02]  /*78d0*/  LDG.E R4, desc[UR36][R4.64] ;  /* 0x0000002404047981 */ /* 0x000ea4000c1e1900 */
[----:B--2---:R-:W-:-:S04]  /*78e0*/  I2FP.F32.S32 R0, R4 ;  /* 0x0000000400007245 */ /* 0x004fc80000201400 */
[----:B------:R-:W-:-:S04]  /*78f0*/  F2FP.F16.F32.PACK_AB R0, RZ, R0 ;  /* 0x00000000ff00723e */ /* 0x000fc800000000ff */
[----:B------:R-:W-:Y:S01]  /*7900*/  PRMT R3, R0, 0x7610, R3 ;  /* 0x0000761000037816 */ /* 0x000fe20000000003 */
[----:B------:R-:W-:Y:S06]  /*7910*/  BRA `(.L_x_1610) ;  /* 0x0000000c007c7947 */ /* 0x000fec0003800000 */
.L_x_1649:
[----:B------:R-:W2:Y:S02]  /*7920*/  LDG.E.U16 R4, desc[UR36][R4.64] ;  /* 0x0000002404047981 */ /* 0x000ea4000c1e1500 */
[----:B--2---:R-:W0:Y:S02]  /*7930*/  I2F.S16 R0, R4 ;  /* 0x0000000400007306 */ /* 0x004e240000101400 */
[----:B0-----:R-:W-:-:S04]  /*7940*/  F2FP.F16.F32.PACK_AB R0, RZ, R0 ;  /* 0x00000000ff00723e */ /* 0x001fc800000000ff */
[----:B------:R-:W-:Y:S01]  /*7950*/  PRMT R3, R0, 0x7610, R3 ;  /* 0x0000761000037816 */ /* 0x000fe20000000003 */
[----:B------:R-:W-:Y:S06]  /*7960*/  BRA `(.L_x_1610) ;  /* 0x0000000c00687947 */ /* 0x000fec0003800000 */
.L_x_1645:
        /* <DEDUP_REMOVED lines=9> */
.L_x_1652:
[----:B------:R2:W5:Y:S01]  /*7a00*/  LDG.E.U16 R3, desc[UR36][R4.64] ;  /* 0x0000002404037981 */ /* 0x000562000c1e1500 */
[----:B------:R-:W-:Y:S05]  /*7a10*/  BRA `(.L_x_1610) ;  /* 0x0000000c003c7947 */ /* 0x000fea0003800000 */
.L_x_1651:
        /* <DEDUP_REMOVED lines=9> */
.L_x_1654:
[----:B------:R3:W5:Y:S01]  /*7ab0*/  LDG.E.U16 R3, desc[UR36][R4.64] ;  /* 0x0000002404037981 */ /* 0x000762000c1e1500 */
[----:B------:R-:W-:Y:S05]  /*7ac0*/  BRA `(.L_x_1610) ;  /* 0x0000000c00107947 */ /* 0x000fea0003800000 */
.L_x_1653:
        /* <DEDUP_REMOVED lines=9> */
.L_x_1644:
        /* <DEDUP_REMOVED lines=14> */
.L_x_1657:
        /* <DEDUP_REMOVED lines=9> */
.L_x_1656:
        /* <DEDUP_REMOVED lines=28> */
.L_x_1659:
        /* <DEDUP_REMOVED lines=15> */
.L_x_1658:
[----:B------:R-:W2:Y:S02]  /*7f80*/  LDG.E.U16 R0, desc[UR36][R4.64] ;  /* 0x0000002404007981 */ /* 0x000ea4000c1e1500 */
[----:B--2---:R-:W-:-:S05]  /*7f90*/  IMAD.U32 R0, R0, 0x10000, RZ ;  /* 0x0001000000007824 */ /* 0x004fca00078e00ff */
[----:B------:R-:W-:-:S04]  /*7fa0*/  F2FP.F16.F32.PACK_AB R0, RZ, R0 ;  /* 0x00000000ff00723e */ /* 0x000fc800000000ff */
[----:B------:R-:W-:Y:S01]  /*7fb0*/  PRMT R3, R0, 0x7610, R3 ;  /* 0x0000761000037816 */ /* 0x000fe20000000003 */
[----:B------:R-:W-:Y:S06]  /*7fc0*/  BRA `(.L_x_1610) ;  /* 0x0000000400d07947 */ /* 0x000fec0003800000 */
.L_x_1655:
        /* <DEDUP_REMOVED lines=13> */
.L_x_1662:
        /* <DEDUP_REMOVED lines=21> */
.L_x_1666:
[----:B------:R-:W-:Y:S05]  /*81f0*/  BSYNC B1 ;  /* 0x0000000000017941 */ /* 0x000fea0003800000 */
.L_x_1665:
[----:B------:R-:W-:Y:S01]  /*8200*/  LEA R5, R0, 0x3b800000, 0x17 ;  /* 0x3b80000000057811 */ /* 0x000fe200078eb8ff */
[----:B------:R-:W-:-:S05]  /*8210*/  IMAD.SHL.U32 R0, R3, 0x100000, RZ ;  /* 0x0010000003007824 */ /* 0x000fca00078e00ff */
[----:B------:R-:W-:-:S07]  /*8220*/  LOP3.LUT R0, R5, R0, R6, 0xfe, !PT ;  /* 0x0000000005007212 */ /* 0x000fce00078efe06 */
.L_x_1664:
[----:B------:R-:W-:Y:S05]  /*8230*/  BSYNC B0 ;  /* 0x0000000000007941 */ /* 0x000fea0003800000 */
.L_x_1663:
[----:B------:R-:W-:-:S04]  /*8240*/  F2FP.F16.F32.PACK_AB R0, RZ, R0 ;  /* 0x00000000ff00723e */ /* 0x000fc800000000ff */
[----:B------:R-:W-:Y:S01]  /*8250*/  PRMT R3, R0, 0x7610, R3 ;  /* 0x0000761000037816 */ /* 0x000fe20000000003 */
[----:B------:R-:W-:Y:S06]  /*8260*/  BRA `(.L_x_1610) ;  /* 0x0000000400287947 */ /* 0x000fec0003800000 */
.L_x_1661:
        /* <DEDUP_REMOVED lines=21> */
.L_x_1670:
[----:B------:R-:W-:Y:S05]  /*83c0*/  BSYNC B1 ;  /* 0x0000000000017941 */ /* 0x000fea0003800000 */
.L_x_1669:
[----:B------:R-:W-:Y:S01]  /*83d0*/  LEA R5, R0, 0x37800000, 0x17 ;  /* 0x3780000000057811 */ /* 0x000fe200078eb8ff */
[----:B------:R-:W-:-:S05]  /*83e0*/  IMAD.SHL.U32 R0, R3, 0x200000, RZ ;  /* 0x0020000003007824 */ /* 0x000fca00078e00ff */
[----:B------:R-:W-:-:S07]  /*83f0*/  LOP3.LUT R0, R5, R0, R6, 0xfe, !PT ;  /* 0x0000000005007212 */ /* 0x000fce00078efe06 */
.L_x_1668:
[----:B------:R-:W-:Y:S05]  /*8400*/  BSYNC B0 ;  /* 0x0000000000007941 */ /* 0x000fea0003800000 */
.L_x_1667:
[----:B------:R-:W-:-:S04]  /*8410*/  F2FP.F16.F32.PACK_AB R0, RZ, R0 ;  /* 0x00000000ff00723e */ /* 0x000fc800000000ff */
[----:B------:R-:W-:Y:S01]  /*8420*/  PRMT R3, R0, 0x7610, R3 ;  /* 0x0000761000037816 */ /* 0x000fe20000000003 */
[----:B------:R-:W-:Y:S06]  /*8430*/  BRA `(.L_x_1610) ;  /* 0x0000000000b47947 */ /* 0x000fec0003800000 */
.L_x_1660:
        /* <DEDUP_REMOVED lines=14> */
.L_x_1674:
[----:B------:R-:W-:Y:S05]  /*8520*/  BSYNC B0 ;  /* 0x0000000000007941 */ /* 0x000fea0003800000 */
.L_x_1673:
[----:B------:R-:W-:-:S04]  /*8530*/  F2FP.F16.F32.PACK_AB R0, RZ, R0 ;  /* 0x00000000ff00723e */ /* 0x000fc800000000ff */
[----:B------:R-:W-:Y:S01]  /*8540*/  PRMT R3, R0, 0x7610, R3 ;  /* 0x0000761000037816 */ /* 0x000fe20000000003 */
[----:B------:R-:W-:Y:S06]  /*8550*/  BRA `(.L_x_1610) ;  /* 0x00000000006c7947 */ /* 0x000fec0003800000 */
.L_x_1648:
        /* <DEDUP_REMOVED lines=16> */
.L_x_1675:
[----:B------:R-:W-:Y:S01]  /*8660*/  PRMT R3, RZ, 0x7610, R3 ;  /* 0x00007610ff037816 */ /* 0x000fe20000000003 */
[----:B------:R-:W-:Y:S06]  /*8670*/  BRA `(.L_x_1610) ;  /* 0x0000000000247947 */ /* 0x000fec0003800000 */
.L_x_1672:
[----:B------:R-:W2:Y:S02]  /*8680*/  LDG.E.64 R4, desc[UR36][R4.64] ;  /* 0x0000002404047981 */ /* 0x000ea4000c1e1b00 */
[----:B--2---:R-:W0:Y:S02]  /*8690*/  I2F.U64 R0, R4 ;  /* 0x0000000400007312 */ /* 0x004e240000301000 */
[----:B0-----:R-:W-:-:S04]  /*86a0*/  F2FP.F16.F32.PACK_AB R0, RZ, R0 ;  /* 0x00000000ff00723e */ /* 0x001fc800000000ff */
[----:B------:R-:W-:Y:S01]  /*86b0*/  PRMT R3, R0, 0x7610, R3 ;  /* 0x0000761000037816 */ /* 0x000fe20000000003 */
[----:B------:R-:W-:Y:S06]  /*86c0*/  BRA `(.L_x_1610) ;  /* 0x0000000000107947 */ /* 0x000fec0003800000 */
.L_x_1671:
[----:B------:R-:W2:Y:S02]  /*86d0*/  LDG.E R4, desc[UR36][R4.64] ;  /* 0x0000002404047981 */ /* 0x000ea4000c1e1900 */
[----:B--2---:R-:W-:-:S04]  /*86e0*/  I2FP.F32.U32 R0, R4 ;  /* 0x0000000400007245 */ /* 0x004fc80000201000 */
[----:B------:R-:W-:-:S04]  /*86f0*/  F2FP.F16.F32.PACK_AB R0, RZ, R0 ;  /* 0x00000000ff00723e */ /* 0x000fc800000000ff */
[----:B------:R-:W-:-:S07]  /*8700*/  PRMT R3, R0, 0x7610, R3 ;  /* 0x0000761000037816 */ /* 0x000fce0000000003 */
.L_x_1610:
[----:B------:R-:W-:Y:S05]  /*8710*/  BSYNC B6 ;  /* 0x0000000000067941 */ /* 0x000fea0003800000 */
.L_x_1609:
[----:B------:R-:W4:Y:S01]  /*8720*/  S2R R27, SR_TID.X ;  /* 0x00000000001b7919 */ /* 0x000f220000002100 */
[----:B------:R-:W0:Y:S01]  /*8730*/  LDC.U8 R25, c[0x0][0x258] ;  /* 0x00009600ff197b82 */ /* 0x000e220000000000 */
[----:B------:R-:W-:Y:S01]  /*8740*/  BSSY B0, `(.L_x_1676) ;  /* 0x0000014000007945 */ /* 0x000fe20003800000 */
[CC--:B----4-:R-:W-:Y:S01]  /*8750*/  ISETP.GE.AND P2, PT, R27.reuse, R28.reuse, PT ;  /* 0x0000001c1b00720c */ /* 0x0d0fe20003f46270 */
[C---:B0123--:R-:W-:Y:S02]  /*8760*/  VIADD R5, R27.reuse, 0x100 ;  /* 0x000001001b057836 */ /* 0x04ffe40000000000 */
[C---:B------:R-:W-:Y:S02]  /*8770*/  VIADD R7, R27.reuse, 0x180 ;  /* 0x000001801b077836 */ /* 0x040fe40000000000 */
[----:B------:R-:W-:Y:S01]  /*8780*/  VIADD R26, R27, 0x80 ;  /* 0x000000801b1a7836 */ /* 0x000fe20000000000 */
[-C--:B------:R-:W-:Y:S02]  /*8790*/  ISETP.GE.AND P0, PT, R5, R28.reuse, PT ;  /* 0x0000001c0500720c */ /* 0x080fe40003f06270 */
[----:B------:R-:W-:-:S02]  /*87a0*/  ISETP.GE.AND P1, PT, R7, R28, PT ;  /* 0x0000001c0700720c */ /* 0x000fc40003f26270 */
[----:B------:R-:W-:-:S03]  /*87b0*/  ISETP.GE.AND P3, PT, R26, R28, PT ;  /* 0x0000001c1a00720c */ /* 0x000fc60003f66270 */
[----:B------:R-:W-:Y:S10]  /*87c0*/  @P2 BRA `(.L_x_1677) ;  /* 0x00000000002c2947 */ /* 0x000ff40003800000 */
[----:B-----5:R-:W-:-:S05]  /*87d0*/  HADD2.F32 R5, -RZ, R18.H0_H0 ;  /* 0x20000012ff057230 */ /* 0x020fca0000004100 */
[----:B------:R-:W-:-:S13]  /*87e0*/  FSETP.GTU.FTZ.AND P4, PT, R5, -3, PT ;  /* 0xc04000000500780b */ /* 0x000fda0003f9c000 */
[----:B------:R-:W-:Y:S01]  /*87f0*/  @!P4 PRMT R0, RZ, 0x7610, R0 ;  /* 0x00007610ff00c816 */ /* 0x000fe20000000000 */
[----:B------:R-:W-:Y:S06]  /*8800*/  @!P4 BRA `(.L_x_1677) ;  /* 0x00000000001cc947 */ /* 0x000fec0003800000 */
[----:B------:R-:W-:Y:S01]  /*8810*/  FSETP.GEU.FTZ.AND P4, PT, R5, 3, PT ;  /* 0x404000000500780b */ /* 0x000fe20003f9e000 */
[----:B------:R-:W-:-:S12]  /*8820*/  HADD2.F32 R17, -RZ, R17.H0_H0 ;  /* 0x20000011ff117230 */ /* 0x000fd80000004100 */
[----:B------:R-:W-:-:S04]  /*8830*/  @!P4 IMAD.MOV.U32 R0, RZ, RZ, 0x3eaaaaab ;  /* 0x3eaaaaabff00c424 */ /* 0x000fc800078e00ff */
[----:B------:R-:W-:-:S04]  /*8840*/  @!P4 FFMA.FTZ R0, R5, R0, 0.5 ;  /* 0x3f0000000500c423 */ /* 0x000fc80000010000 */
[----:B------:R-:W-:Y:S01]  /*8850*/  @!P4 FMUL.FTZ R4, R17, R0 ;  /* 0x000000001104c220 */ /* 0x000fe20000410000 */
[----:B------:R-:W-:-:S04]  /*8860*/  @P4 F2FP.F16.F32.PACK_AB R0, RZ, R17 ;  /* 0x00000011ff00423e */ /* 0x000fc800000000ff */
[----:B------:R-:W-:-:S07]  /*8870*/  @!P4 F2FP.F16.F32.PACK_AB R0, RZ, R4 ;  /* 0x00000004ff00c23e */ /* 0x000fce00000000ff */
.L_x_1677:
[----:B------:R-:W-:Y:S05]  /*8880*/  BSYNC B0 ;  /* 0x0000000000007941 */ /* 0x000fea0003800000 */
.L_x_1676:
[----:B------:R-:W-:Y:S04]  /*8890*/  BSSY B0, `(.L_x_1678) ;  /* 0x000000d000007945 */ /* 0x000fe80003800000 */
[----:B------:R-:W-:Y:S05]  /*88a0*/  @P3 BRA `(.L_x_1679) ;  /* 0x00000000002c3947 */ /* 0x000fea0003800000 */
[----:B-----5:R-:W-:-:S05]  /*88b0*/  HADD2.F32 R19, -RZ, R19.H0_H0 ;  /* 0x20000013ff137230 */ /* 0x020fca0000004100 */
[----:B------:R-:W-:-:S13]  /*88c0*/  FSETP.GTU.FTZ.AND P3, PT, R19, -3, PT ;  /* 0xc04000001300780b */ /* 0x000fda0003f7c000 */
[----:B------:R-:W-:Y:S01]  /*88d0*/  @!P3 PRMT R18, RZ, 0x7610, R18 ;  /* 0x00007610ff12b816 */ /* 0x000fe20000000012 */
[----:B------:R-:W-:Y:S06]  /*88e0*/  @!P3 BRA `(.L_x_1679) ;  /* 0x00000000001cb947 */ /* 0x000fec0003800000 */
[----:B------:R-:W-:Y:S01]  /*88f0*/  FSETP.GEU.FTZ.AND P3, PT, R19, 3, PT ;  /* 0x404000001300780b */ /* 0x000fe20003f7e000 */
[----:B------:R-:W-:-:S12]  /*8900*/  HADD2.F32 R5, -RZ, R16.H0_H0 ;  /* 0x20000010ff057230 */ /* 0x000fd80000004100 */
[----:B------:R-:W-:Y:S01]  /*8910*/  @!P3 IMAD.MOV.U32 R4, RZ, RZ, 0x3eaaaaab ;  /* 0x3eaaaaabff04b424 */ /* 0x000fe200078e00ff */
[----:B------:R-:W-:-:S03]  /*8920*/  @P3 F2FP.F16.F32.PACK_AB R18, RZ, R5 ;  /* 0x00000005ff12323e */ /* 0x000fc600000000ff */
[----:B------:R-:W-:-:S04]  /*8930*/  @!P3 FFMA.FTZ R4, R19, R4, 0.5 ;  /* 0x3f0000001304b423 */ /* 0x000fc80000010004 */
[----:B------:R-:W-:-:S05]  /*8940*/  @!P3 FMUL.FTZ R4, R5, R4 ;  /* 0x000000040504b220 */ /* 0x000fca0000410000 */
[----:B------:R-:W-:-:S07]  /*8950*/  @!P3 F2FP.F16.F32.PACK_AB R18, RZ, R4 ;  /* 0x00000004ff12b23e */ /* 0x000fce00000000ff */
.L_x_1679:
[----:B------:R-:W-:Y:S05]  /*8960*/  BSYNC B0 ;  /* 0x0000000000007941 */ /* 0x000fea0003800000 */
.L_x_1678:
        /* <DEDUP_REMOVED lines=13> */
.L_x_1681:
[----:B------:R-:W-:Y:S05]  /*8a40*/  BSYNC B0 ;  /* 0x0000000000007941 */ /* 0x000fea0003800000 */
.L_x_1680:
        /* <DEDUP_REMOVED lines=13> */
.L_x_1683:
[----:B------:R-:W-:Y:S05]  /*8b20*/  BSYNC B0 ;  /* 0x0000000000007941 */ /* 0x000fea0003800000 */
.L_x_1682:
[----:B------:R-:W-:Y:S04]  /*8b30*/  BSSY B6, `(.L_x_1684) ;  /* 0x0000112000067945 */ /* 0x000fe80003800000 */
[----:B------:R-:W-:Y:S05]  /*8b40*/  @P2 BRA `(.L_x_1685) ;  /* 0x0000001000402947 */ /* 0x000fea0003800000 */
[----:B------:R-:W0:Y:S01]  /*8b50*/  LDC.64 R8, c[0x0][0x230] ;  /* 0x00008c00ff087b82 */ /* 0x000e220000000a00 */
[----:B-----5:R-:W-:Y:S01]  /*8b60*/  PRMT R3, R25, 0x9910, RZ ;  /* 0x0000991019037816 */ /* 0x020fe200000000ff */
        /* <DEDUP_REMOVED lines=15> */
[----:B------:R-:W-:Y:S02]  /*8c60*/  HADD2.F32 R0, -RZ, R0.H0_H0 ;  /* 0x20000000ff007230 */ /* 0x000fe40000004100 */
[----:B------:R-:W-:Y:S02]  /*8c70*/  IMAD.MOV.U32 R27, RZ, RZ, R26 ;  /* 0x000000ffff1b7224 */ /* 0x000fe400078e001a */
[----:B------:R-:W0:Y:S02]  /*8c80*/  F2I.FTZ.TRUNC.NTZ R3, R0 ;  /* 0x0000000000037305 */ /* 0x000e24000021f100 */
[----:B0-----:R0:W-:Y:S01]  /*8c90*/  STG.E.U8 desc[UR36][R8.64], R3 ;  /* 0x0000000308007986 */ /* 0x0011e2000c101124 */
[----:B------:R-:W-:Y:S05]  /*8ca0*/  BRA `(.L_x_1685) ;  /* 0x0000000c00e87947 */ /* 0x000fea0003800000 */
.L_x_1689:
[----:B------:R-:W-:Y:S02]  /*8cb0*/  HADD2.F32 R5, -RZ, R0.H0_H0 ;  /* 0x20000000ff057230 */ /* 0x000fe40000004100 */
[----:B------:R-:W-:-:S04]  /*8cc0*/  IMAD.MOV.U32 R27, RZ, RZ, R26 ;  /* 0x000000ffff1b7224 */ /* 0x000fc800078e001a */
[----:B------:R-:W0:Y:S02]  /*8cd0*/  F2I.S64.TRUNC R4, R5 ;  /* 0x0000000500047311 */ /* 0x000e24000020d900 */
[----:B0-----:R0:W-:Y:S01]  /*8ce0*/  STG.E.U8 desc[UR36][R8.64], R4 ;  /* 0x0000000408007986 */ /* 0x0011e2000c101124 */
[----:B------:R-:W-:Y:S05]  /*8cf0*/  BRA `(.L_x_1685) ;  /* 0x0000000c00d47947 */ /* 0x000fea0003800000 */
.L_x_1688:
[----:B------:R-:W-:-:S13]  /*8d00*/  ISETP.NE.AND P0, PT, R3, 0x2, PT ;  /* 0x000000020300780c */ /* 0x000fda0003f05270 */
[----:B------:R-:W-:Y:S05]  /*8d10*/  @!P0 BRA `(.L_x_1691) ;  /* 0x0000000000388947 */ /* 0x000fea0003800000 */
[----:B------:R-:W-:-:S13]  /*8d20*/  ISETP.NE.AND P0, PT, R3, 0x3, PT ;  /* 0x000000030300780c */ /* 0x000fda0003f05270 */
[----:B------:R-:W-:Y:S05]  /*8d30*/  @!P0 BRA `(.L_x_1692) ;  /* 0x00000000001c8947 */ /* 0x000fea0003800000 */
[----:B------:R-:W-:-:S13]  /*8d40*/  ISETP.NE.AND P0, PT, R3, 0x4, PT ;  /* 0x000000040300780c */ /* 0x000fda0003f05270 */
[----:B------:R-:W-:Y:S05]  /*8d50*/  @P0 BRA `(.L_x_1690) ;  /* 0x0000000c00500947 */ /* 0x000fea0003800000 */
[----:B------:R-:W-:Y:S02]  /*8d60*/  HADD2.F32 R4, -RZ, R0.H0_H0 ;  /* 0x20000000ff047230 */ /* 0x000fe40000004100 */
[----:B------:R-:W-:-:S04]  /*8d70*/  IMAD.MOV.U32 R27, RZ, RZ, R26 ;  /* 0x000000ffff1b7224 */ /* 0x000fc800078e001a */
[----:B------:R-:W0:Y:S02]  /*8d80*/  F2I.S64.TRUNC R4, R4 ;  /* 0x0000000400047311 */ /* 0x000e24000020d900 */
[----:B0-----:R0:W-:Y:S01]  /*8d90*/  STG.E.64 desc[UR36][R8.64], R4 ;  /* 0x0000000408007986 */ /* 0x0011e2000c101b24 */
[----:B------:R-:W-:Y:S05]  /*8da0*/  BRA `(.L_x_1685) ;  /* 0x0000000c00a87947 */ /* 0x000fea0003800000 */
.L_x_1692:
[----:B------:R-:W-:Y:S02]  /*8db0*/  HADD2.F32 R0, -RZ, R0.H0_H0 ;  /* 0x20000000ff007230 */ /* 0x000fe40000004100 */
[----:B------:R-:W-:Y:S02]  /*8dc0*/  IMAD.MOV.U32 R27, RZ, RZ, R26 ;  /* 0x000000ffff1b7224 */ /* 0x000fe400078e001a */
[----:B------:R-:W0:Y:S02]  /*8dd0*/  F2I.FTZ.TRUNC.NTZ R3, R0 ;  /* 0x0000000000037305 */ /* 0x000e24000021f100 */
[----:B0-----:R0:W-:Y:S01]  /*8de0*/  STG.E desc[UR36][R8.64], R3 ;  /* 0x0000000308007986 */ /* 0x0011e2000c101924 */
[----:B------:R-:W-:Y:S05]  /*8df0*/  BRA `(.L_x_1685) ;  /* 0x0000000c00947947 */ /* 0x000fea0003800000 */
.L_x_1691:
[----:B------:R-:W-:Y:S02]  /*8e00*/  HADD2.F32 R0, -RZ, R0.H0_H0 ;  /* 0x20000000ff007230 */ /* 0x000fe40000004100 */
[----:B------:R-:W-:Y:S02]  /*8e10*/  IMAD.MOV.U32 R27, RZ, RZ, R26 ;  /* 0x000000ffff1b7224 */ /* 0x000fe400078e001a */
[----:B------:R-:W0:Y:S02]  /*8e20*/  F2I.FTZ.TRUNC.NTZ R3, R0 ;  /* 0x0000000000037305 */ /* 0x000e24000021f100 */
[----:B0-----:R0:W-:Y:S01]  /*8e30*/  STG.E.U16 desc[UR36][R8.64], R3 ;  /* 0x0000000308007986 */ /* 0x0011e2000c101524 */
[----:B------:R-:W-:Y:S05]  /*8e40*/  BRA `(.L_x_1685) ;  /* 0x0000000c00807947 */ /* 0x000fea0003800000 */
.L_x_1687:
[----:B------:R-:W-:-:S13]  /*8e50*/  ISETP.GT.AND P0, PT, R3, 0x6, PT ;  /* 0x000000060300780c */ /* 0x000fda0003f04270 */
[----:B------:R-:W-:Y:S05]  /*8e60*/  @P0 BRA `(.L_x_1693) ;  /* 0x00000000002c0947 */ /* 0x000fea0003800000 */
[----:B------:R-:W-:-:S13]  /*8e70*/  ISETP.NE.AND P0, PT, R3, 0x5, PT ;  /* 0x000000050300780c */ /* 0x000fda0003f05270 */
[----:B------:R-:W-:Y:S05]  /*8e80*/  @!P0 BRA `(.L_x_1694) ;  /* 0x0000000000188947 */ /* 0x000fea0003800000 */
[----:B------:R-:W-:-:S13]  /*8e90*/  ISETP.NE.AND P0, PT, R3, 0x6, PT ;  /* 0x000000060300780c */ /* 0x000fda0003f05270 */
[----:B------:R-:W-:Y:S05]  /*8ea0*/  @P0 BRA `(.L_x_1690) ;  /* 0x0000000800fc0947 */ /* 0x000fea0003800000 */
[----:B------:R-:W-:Y:S02]  /*8eb0*/  HADD2.F32 R3, -RZ, R0.H0_H0 ;  /* 0x20000000ff037230 */ /* 0x000fe40000004100 */
[----:B------:R-:W-:-:S03]  /*8ec0*/  IMAD.MOV.U32 R27, RZ, RZ, R26 ;  /* 0x000000ffff1b7224 */ /* 0x000fc600078e001a */
[----:B------:R1:W-:Y:S01]  /*8ed0*/  STG.E desc[UR36][R8.64], R3 ;  /* 0x0000000308007986 */ /* 0x0003e2000c101924 */
[----:B------:R-:W-:Y:S05]  /*8ee0*/  BRA `(.L_x_1685) ;  /* 0x0000000c00587947 */ /* 0x000fea0003800000 */
.L_x_1694:
[----:B------:R0:W-:Y:S01]  /*8ef0*/  STG.E.U16 desc[UR36][R8.64], R0 ;  /* 0x0000000008007986 */ /* 0x0001e2000c101524 */
[----:B------:R-:W-:Y:S01]  /*8f00*/  IMAD.MOV.U32 R27, RZ, RZ, R26 ;  /* 0x000000ffff1b7224 */ /* 0x000fe200078e001a */
[----:B------:R-:W-:Y:S06]  /*8f10*/  BRA `(.L_x_1685) ;  /* 0x0000000c004c7947 */ /* 0x000fec0003800000 */
.L_x_1693:
[----:B------:R-:W-:-:S13]  /*8f20*/  ISETP.NE.AND P0, PT, R3, 0x7, PT ;  /* 0x000000070300780c */ /* 0x000fda0003f05270 */
[----:B------:R-:W-:Y:S05]  /*8f30*/  @!P0 BRA `(.L_x_1695) ;  /* 0x00000000003c8947 */ /* 0x000fea0003800000 */
[----:B------:R-:W-:-:S13]  /*8f40*/  ISETP.NE.AND P0, PT, R3, 0x8, PT ;  /* 0x000000080300780c */ /* 0x000fda0003f05270 */
[----:B------:R-:W-:Y:S05]  /*8f50*/  @!P0 BRA `(.L_x_1696) ;  /* 0x00000000001c8947 */ /* 0x000fea0003800000 */
[----:B------:R-:W-:-:S13]  /*8f60*/  ISETP.NE.AND P0, PT, R3, 0x9, PT ;  /* 0x000000090300780c */ /* 0x000fda0003f05270 */
[----:B------:R-:W-:Y:S05]  /*8f70*/  @P0 BRA `(.L_x_1690) ;  /* 0x0000000800c80947 */ /* 0x000fea0003800000 */
[----:B------:R-:W-:Y:S02]  /*8f80*/  HADD2.F32 R4, -RZ, R0.H0_H0 ;  /* 0x20000000ff047230 */ /* 0x000fe40000004100 */
[----:B------:R-:W-:Y:S02]  /*8f90*/  IMAD.MOV.U32 R5, RZ, RZ, RZ ;  /* 0x000000ffff057224 */ /* 0x000fe400078e00ff */
[----:B------:R-:W-:-:S03]  /*8fa0*/  IMAD.MOV.U32 R27, RZ, RZ, R26 ;  /* 0x000000ffff1b7224 */ /* 0x000fc600078e001a */
[----:B------:R2:W-:Y:S01]  /*8fb0*/  STG.E.64 desc[UR36][R8.64], R4 ;  /* 0x0000000408007986 */ /* 0x0005e2000c101b24 */
[----:B------:R-:W-:Y:S05]  /*8fc0*/  BRA `(.L_x_1685) ;  /* 0x0000000c00207947 */ /* 0x000fea0003800000 */
.L_x_1696:
[----:B------:R-:W-:Y:S02]  /*8fd0*/  HADD2.F32 R0, -RZ, R0.H0_H0 ;  /* 0x20000000ff007230 */ /* 0x000fe40000004100 */
[----:B------:R-:W-:-:S03]  /*8fe0*/  IMAD.MOV.U32 R27, RZ, RZ, R26 ;  /* 0x000000ffff1b7224 */ /* 0x000fc600078e001a */
[----:B------:R-:W-:-:S04]  /*8ff0*/  F2FP.F16.F32.PACK_AB R0, RZ, R0 ;  /* 0x00000000ff00723e */ /* 0x000fc800000000ff */
[----:B------:R-:W-:-:S05]  /*9000*/  PRMT R0, R0, 0x5410, RZ ;  /* 0x0000541000007816 */ /* 0x000fca00000000ff */
[----:B------:R3:W-:Y:S01]  /*9010*/  STG.E desc[UR36][R8.64], R0 ;  /* 0x0000000008007986 */ /* 0x0007e2000c101924 */
[----:B------:R-:W-:Y:S05]  /*9020*/  BRA `(.L_x_1685) ;  /* 0x0000000c00087947 */ /* 0x000fea0003800000 */
.L_x_1695:
[----:B------:R-:W-:Y:S02]  /*9030*/  HADD2.F32 R4, -RZ, R0.H0_H0 ;  /* 0x20000000ff047230 */ /* 0x000fe40000004100 */
[----:B------:R-:W-:-:S03]  /*9040*/  IMAD.MOV.U32 R27, RZ, RZ, R26 ;  /* 0x000000ffff1b7224 */ /* 0x000fc600078e001a */
[----:B------:R-:W-:-:S06]  /*9050*/  FMUL.FTZ R4, R4, 1 ;  /* 0x3f80000004047820 */ /* 0x000fcc0000410000 */
[----:B------:R-:W0:Y:S02]  /*9060*/  F2F.F64.F32 R4, R4 ;  /* 0x0000000400047310 */ /* 0x000e240000201800 */
[----:B0-----:R4:W-:Y:S01]  /*9070*/  STG.E.64 desc[UR36][R8.64], R4 ;  /* 0x0000000408007986 */ /* 0x0019e2000c101b24 */
[----:B------:R-:W-:Y:S05]  /*9080*/  BRA `(.L_x_1685) ;  /* 0x0000000800f07947 */ /* 0x000fea0003800000 */
.L_x_1686:
        /* <DEDUP_REMOVED lines=10> */
[----:B------:R-:W-:-:S04]  /*9130*/  FSETP.NEU.FTZ.AND P0, PT, R0, RZ, PT ;  /* 0x000000ff0000720b */ /* 0x000fc80003f1d000 */
[----:B------:R-:W-:-:S05]  /*9140*/  SEL R3, RZ, 0x1, !P0 ;  /* 0x00000001ff037807 */ /* 0x000fca0004000000 */
[----:B------:R0:W-:Y:S01]  /*9150*/  STG.E.U8 desc[UR36][R8.64], R3 ;  /* 0x0000000308007986 */ /* 0x0001e2000c101124 */
[----:B------:R-:W-:Y:S05]  /*9160*/  BRA `(.L_x_1685) ;  /* 0x0000000800b87947 */ /* 0x000fea0003800000 */
.L_x_1699:
[----:B------:R-:W-:Y:S01]  /*9170*/  HADD2.F32 R0, -RZ, R0.H0_H0 ;  /* 0x20000000ff007230 */ /* 0x000fe20000004100 */
[----:B------:R-:W-:Y:S01]  /*9180*/  CS2R R6, SRZ ;  /* 0x0000000000067805 */ /* 0x000fe2000001ff00 */
[----:B------:R-:W-:-:S03]  /*9190*/  IMAD.MOV.U32 R27, RZ, RZ, R26 ;  /* 0x000000ffff1b7224 */ /* 0x000fc600078e001a */
[----:B------:R-:W-:-:S04]  /*91a0*/  FMUL.FTZ R0, R0, 1 ;  /* 0x3f80000000007820 */ /* 0x000fc80000410000 */
[----:B------:R-:W0:Y:S02]  /*91b0*/  F2F.F64.F32 R4, R0 ;  /* 0x0000000000047310 */ /* 0x000e240000201800 */
[----:B0-----:R0:W-:Y:S01]  /*91c0*/  STG.E.128 desc[UR36][R8.64], R4 ;  /* 0x0000000408007986 */ /* 0x0011e2000c101d24 */
[----:B------:R-:W-:Y:S05]  /*91d0*/  BRA `(.L_x_1685) ;  /* 0x00000008009c7947 */ /* 0x000fea0003800000 */
.L_x_1698:
        /* <DEDUP_REMOVED lines=21> */
.L_x_1703:
[----:B------:R-:W-:Y:S05]  /*9330*/  BSYNC B0 ;  /* 0x0000000000007941 */ /* 0x000fea0003800000 */
.L_x_1702:
[----:B------:R-:W-:Y:S01]  /*9340*/  LOP3.LUT R5, R0, R5, RZ, 0xfc, !PT ;  /* 0x0000000500057212 */ /* 0x000fe200078efcff */
[----:B------:R-:W-:-:S04]  /*9350*/  IMAD.MOV.U32 R27, RZ, RZ, R26 ;  /* 0x000000ffff1b7224 */ /* 0x000fc800078e001a */
[----:B------:R0:W-:Y:S01]  /*9360*/  STG.E.U8 desc[UR36][R8.64], R5 ;  /* 0x0000000508007986 */ /* 0x0001e2000c101124 */
[----:B------:R-:W-:Y:S05]  /*9370*/  BRA `(.L_x_1685) ;  /* 0x0000000800347947 */ /* 0x000fea0003800000 */
.L_x_1701:
        /* <DEDUP_REMOVED lines=13> */
.L_x_1705:
[----:B------:R-:W-:Y:S01]  /*9450*/  IMAD.MOV.U32 R0, RZ, RZ, 0x7f ;  /* 0x0000007fff007424 */ /* 0x000fe200078e00ff */
[----:B------:R-:W-:-:S04]  /*9460*/  ISETP.GT.U32.AND P0, PT, R3, 0x7f800000, PT ;  /* 0x7f8000000300780c */ /* 0x000fc80003f04070 */
[----:B------:R-:W-:-:S09]  /*9470*/  SEL R0, R0, 0x7c, P0 ;  /* 0x0000007c00007807 */ /* 0x000fd20000000000 */
.L_x_1706:
[----:B------:R-:W-:Y:S05]  /*9480*/  BSYNC B0 ;  /* 0x0000000000007941 */ /* 0x000fea0003800000 */
.L_x_1704:
[----:B------:R-:W-:Y:S01]  /*9490*/  LOP3.LUT R3, R5, 0x80000000, RZ, 0xc0, !PT ;  /* 0x8000000005037812 */ /* 0x000fe200078ec0ff */
[----:B------:R-:W-:-:S03]  /*94a0*/  IMAD.MOV.U32 R27, RZ, RZ, R26 ;  /* 0x000000ffff1b7224 */ /* 0x000fc600078e001a */
[----:B------:R-:W-:-:S04]  /*94b0*/  SHF.R.U32.HI R3, RZ, 0x18, R3 ;  /* 0x00000018ff037819 */ /* 0x000fc80000011603 */
[----:B------:R-:W-:-:S05]  /*94c0*/  LOP3.LUT R3, R0, R3, RZ, 0xfc, !PT ;  /* 0x0000000300037212 */ /* 0x000fca00078efcff */
[----:B------:R0:W-:Y:S01]  /*94d0*/  STG.E.U8 desc[UR36][R8.64], R3 ;  /* 0x0000000308007986 */ /* 0x0001e2000c101124 */
[----:B------:R-:W-:Y:S05]  /*94e0*/  BRA `(.L_x_1685) ;  /* 0x0000000400d87947 */ /* 0x000fea0003800000 */
.L_x_1700:
[----:B------:R-:W-:Y:S02]  /*94f0*/  HADD2.F32 R0, -RZ, R0.H0_H0 ;  /* 0x20000000ff007230 */ /* 0x000fe40000004100 */
[----:B------:R-:W-:-:S03]  /*9500*/  IMAD.MOV.U32 R27, RZ, RZ, R26 ;  /* 0x000000ffff1b7224 */ /* 0x000fc600078e001a */
[----:B------:R-:W-:-:S05]  /*9510*/  F2FP.BF16.F32.PACK_AB R0, RZ, R0 ;  /* 0x00000000ff00723e */ /* 0x000fca00000010ff */
[----:B------:R0:W-:Y:S01]  /*9520*/  STG.E.U16 desc[UR36][R8.64], R0 ;  /* 0x0000000008007986 */ /* 0x0001e2000c101524 */
[----:B------:R-:W-:Y:S05]  /*9530*/  BRA `(.L_x_1685) ;  /* 0x0000000400c47947 */ /* 0x000fea0003800000 */
.L_x_1697:
        /* <DEDUP_REMOVED lines=10> */
[----:B------:R-:W0:Y:S02]  /*95e0*/  F2I.FTZ.U32.TRUNC.NTZ R3, R3 ;  /* 0x0000000300037305 */ /* 0x000e24000021f000 */
[----:B0-----:R0:W-:Y:S01]  /*95f0*/  STG.E.U16 desc[UR36][R8.64], R3 ;  /* 0x0000000308007986 */ /* 0x0011e2000c101524 */
[----:B------:R-:W-:Y:S05]  /*9600*/  BRA `(.L_x_1685) ;  /* 0x0000000400907947 */ /* 0x000fea0003800000 */
.L_x_1709:
        /* <DEDUP_REMOVED lines=17> */
.L_x_1712:
[----:B------:R-:W-:-:S04]  /*9720*/  LOP3.LUT R3, R5, 0x80000000, RZ, 0xc0, !PT ;  /* 0x8000000005037812 */ /* 0x000fc800078ec0ff */
[----:B------:R-:W-:-:S04]  /*9730*/  SHF.R.U32.HI R3, RZ, 0x18, R3 ;  /* 0x00000018ff037819 */ /* 0x000fc80000011603 */
[----:B------:R-:W-:-:S04]  /*9740*/  LOP3.LUT R0, R0, R3, RZ, 0xfc, !PT ;  /* 0x0000000300007212 */ /* 0x000fc800078efcff */
[----:B------:R-:W-:-:S07]  /*9750*/  PRMT R4, R0, 0x7610, R4 ;  /* 0x0000761000047816 */ /* 0x000fce0000000004 */
.L_x_1711:
[----:B------:R-:W-:Y:S05]  /*9760*/  BSYNC B0 ;  /* 0x0000000000007941 */ /* 0x000fea0003800000 */
.L_x_1710:
[----:B------:R0:W-:Y:S01]  /*9770*/  STG.E.U8 desc[UR36][R8.64], R4 ;  /* 0x0000000408007986 */ /* 0x0001e2000c101124 */
[----:B------:R-:W-:Y:S01]  /*9780*/  IMAD.MOV.U32 R27, RZ, RZ, R26 ;  /* 0x000000ffff1b7224 */ /* 0x000fe200078e001a */
[----:B------:R-:W-:Y:S06]  /*9790*/  BRA `(.L_x_1685) ;  /* 0x00000004002c7947 */ /* 0x000fec0003800000 */
.L_x_1708:
        /* <DEDUP_REMOVED lines=17> */
.L_x_1715:
[----:B------:R-:W-:-:S04]  /*98b0*/  LOP3.LUT R3, R5, 0x80000000, RZ, 0xc0, !PT ;  /* 0x8000000005037812 */ /* 0x000fc800078ec0ff */
[----:B------:R-:W-:-:S04]  /*98c0*/  SHF.R.U32.HI R3, RZ, 0x18, R3 ;  /* 0x00000018ff037819 */ /* 0x000fc80000011603 */
[----:B------:R-:W-:-:S04]  /*98d0*/  LOP3.LUT R0, R0, R3, RZ, 0xfc, !PT ;  /* 0x0000000300007212 */ /* 0x000fc800078efcff */
[----:B------:R-:W-:-:S07]  /*98e0*/  PRMT R4, R0, 0x7610, R4 ;  /* 0x0000761000047816 */ /* 0x000fce0000000004 */
.L_x_1714:
[----:B------:R-:W-:Y:S05]  /*98f0*/  BSYNC B0 ;  /* 0x0000000000007941 */ /* 0x000fea0003800000 */
.L_x_1713:
[----:B------:R0:W-:Y:S01]  /*9900*/  STG.E.U8 desc[UR36][R8.64], R4 ;  /* 0x0000000408007986 */ /* 0x0001e2000c101124 */
[----:B------:R-:W-:Y:S01]  /*9910*/  IMAD.MOV.U32 R27, RZ, RZ, R26 ;  /* 0x000000ffff1b7224 */ /* 0x000fe200078e001a */
[----:B------:R-:W-:Y:S06]  /*9920*/  BRA `(.L_x_1685) ;  /* 0x0000000000c87947 */ /* 0x000fec0003800000 */
.L_x_1707:
[----:B------:R-:W-:-:S13]  /*9930*/  ISETP.NE.AND P0, PT, R3, 0x1c, PT ;  /* 0x0000001c0300780c */ /* 0x000fda0003f05270 */
[----:B------:R-:W-:Y:S05]  /*9940*/  @!P0 BRA `(.L_x_1716) ;  /* 0x0000000000b08947 */ /* 0x000fea0003800000 */
[----:B------:R-:W-:-:S13]  /*9950*/  ISETP.NE.AND P0, PT, R3, 0x1d, PT ;  /* 0x0000001d0300780c */ /* 0x000fda0003f05270 */
[----:B------:R-:W-:Y:S05]  /*9960*/  @!P0 BRA `(.L_x_1717) ;  /* 0x0000000000948947 */ /* 0x000fea0003800000 */
[----:B------:R-:W-:-:S13]  /*9970*/  ISETP.NE.AND P0, PT, R3, 0x2c, PT ;  /* 0x0000002c0300780c */ /* 0x000fda0003f05270 */
[----:B------:R-:W-:Y:S05]  /*9980*/  @P0 BRA `(.L_x_1690) ;  /* 0x0000000000440947 */ /* 0x000fea0003800000 */
[----:B------:R-:W-:Y:S02]  /*9990*/  HADD2.F32 R4, -RZ, R0.H0_H0 ;  /* 0x20000000ff047230 */ /* 0x000fe40000004100 */
        /* <DEDUP_REMOVED lines=16> */
.L_x_1690:
        /* <DEDUP_REMOVED lines=16> */
.L_x_1718:
[----:B------:R-:W-:Y:S01]  /*9ba0*/  IMAD.MOV.U32 R27, RZ, RZ, R26 ;  /* 0x000000ffff1b7224 */ /* 0x000fe200078e001a */
[----:B------:R-:W-:Y:S06]  /*9bb0*/  BRA `(.L_x_1685) ;  /* 0x0000000000247947 */ /* 0x000fec0003800000 */
.L_x_1717:
[----:B------:R-:W-:Y:S02]  /*9bc0*/  HADD2.F32 R4, -RZ, R0.H0_H0 ;  /* 0x20000000ff047230 */ /* 0x000fe40000004100 */
[----:B------:R-:W-:-:S04]  /*9bd0*/  IMAD.MOV.U32 R27, RZ, RZ, R26 ;  /* 0x000000ffff1b7224 */ /* 0x000fc800078e001a */
[----:B------:R-:W0:Y:S02]  /*9be0*/  F2I.U64.TRUNC R4, R4 ;  /* 0x0000000400047311 */ /* 0x000e24000020d800 */
[----:B0-----:R0:W-:Y:S01]  /*9bf0*/  STG.E.64 desc[UR36][R8.64], R4 ;  /* 0x0000000408007986 */ /* 0x0011e2000c101b24 */
[----:B------:R-:W-:Y:S05]  /*9c00*/  BRA `(.L_x_1685) ;  /* 0x0000000000107947 */ /* 0x000fea0003800000 */
.L_x_1716:
[----:B------:R-:W-:Y:S02]  /*9c10*/  HADD2.F32 R0, -RZ, R0.H0_H0 ;  /* 0x20000000ff007230 */ /* 0x000fe40000004100 */
[----:B------:R-:W-:Y:S02]  /*9c20*/  IMAD.MOV.U32 R27, RZ, RZ, R26 ;  /* 0x000000ffff1b7224 */ /* 0x000fe400078e001a */
[----:B------:R-:W0:Y:S02]  /*9c30*/  F2I.FTZ.U32.TRUNC.NTZ R3, R0 ;  /* 0x0000000000037305 */ /* 0x000e24000021f000 */
[----:B0-----:R0:W-:Y:S03]  /*9c40*/  STG.E desc[UR36][R8.64], R3 ;  /* 0x0000000308007986 */ /* 0x0011e6000c101924 */
.L_x_1685:
[----:B------:R-:W-:Y:S05]  /*9c50*/  BSYNC B6 ;  /* 0x0000000000067941 */ /* 0x000fea0003800000 */
.L_x_1684:
[----:B------:R-:W-:Y:S01]  /*9c60*/  ISETP.GE.AND P0, PT, R27, R28, PT ;  /* 0x0000001c1b00720c */ /* 0x000fe20003f06270 */
[----:B------:R-:W-:-:S12]  /*9c70*/  BSSY B6, `(.L_x_1719) ;  /* 0x00001fc000067945 */ /* 0x000fd80003800000 */
[----:B------:R-:W-:Y:S05]  /*9c80*/  @P0 BRA `(.L_x_1720) ;  /* 0x0000001c00e80947 */ /* 0x000fea0003800000 */
[----:B01234-:R-:W0:Y:S01]  /*9c90*/  LDC.64 R8, c[0x0][0x230] ;  /* 0x00008c00ff087b82 */ /* 0x01fe220000000a00 */
[----:B------:R-:W-:Y:S01]  /*9ca0*/  IMAD R0, R2, 0x200, R27 ;  /* 0x0000020002007824 */ /* 0x000fe200078e021b */
[----:B------:R-:W-:Y:S01]  /*9cb0*/  PRMT R4, R25, 0x9910, RZ ;  /* 0x0000991019047816 */ /* 0x000fe200000000ff */
[----:B------:R-:W-:Y:S02]  /*9cc0*/  ULDC UR4, c[0x0][0x25c] ;  /* 0x0000970000047ab9 */ /* 0x000fe40000000800 */
[----:B-----5:R-:W-:Y:S02]  /*9cd0*/  IMAD R3, R0, UR4, RZ ;  /* 0x0000000400037c24 */ /* 0x020fe4000f8e02ff */
        /* <DEDUP_REMOVED lines=17> */
.L_x_1724:
[----:B------:R-:W-:-:S06]  /*9df0*/  HADD2.F32 R5, -RZ, R18.H0_H0 ;  /* 0x20000012ff057230 */ /* 0x000fcc0000004100 */
[----:B------:R-:W0:Y:S02]  /*9e00*/  F2I.S64.TRUNC R4, R5 ;  /* 0x0000000500047311 */ /* 0x000e24000020d900 */
[----:B0-----:R0:W-:Y:S01]  /*9e10*/  STG.E.U8 desc[UR36][R8.64], R4 ;  /* 0x0000000408007986 */ /* 0x0011e2000c101124 */
[----:B------:R-:W-:Y:S05]  /*9e20*/  BRA `(.L_x_1726) ;  /* 0x0000000c00847947 */ /* 0x000fea0003800000 */
.L_x_1723:
        /* <DEDUP_REMOVED lines=10> */
.L_x_1728:
[----:B------:R-:W-:-:S04]  /*9ed0*/  HADD2.F32 R18, -RZ, R18.H0_H0 ;  /* 0x20000012ff127230 */ /* 0x000fc80000004100 */
[----:B------:R-:W0:Y:S02]  /*9ee0*/  F2I.FTZ.TRUNC.NTZ R3, R18 ;  /* 0x0000001200037305 */ /* 0x000e24000021f100 */
[----:B0-----:R0:W-:Y:S01]  /*9ef0*/  STG.E desc[UR36][R8.64], R3 ;  /* 0x0000000308007986 */ /* 0x0011e2000c101924 */
[----:B------:R-:W-:Y:S05]  /*9f00*/  BRA `(.L_x_1726) ;  /* 0x0000000c004c7947 */ /* 0x000fea0003800000 */
.L_x_1727:
[----:B------:R-:W-:-:S04]  /*9f10*/  HADD2.F32 R18, -RZ, R18.H0_H0 ;  /* 0x20000012ff127230 */ /* 0x000fc80000004100 */
[----:B------:R-:W0:Y:S02]  /*9f20*/  F2I.FTZ.TRUNC.NTZ R3, R18 ;  /* 0x0000001200037305 */ /* 0x000e24000021f100 */
[----:B0-----:R0:W-:Y:S01]  /*9f30*/  STG.E.U16 desc[UR36][R8.64], R3 ;  /* 0x0000000308007986 */ /* 0x0011e2000c101524 */
[----:B------:R-:W-:Y:S05]  /*9f40*/  BRA `(.L_x_1726) ;  /* 0x0000000c003c7947 */ /* 0x000fea0003800000 */
.L_x_1722:
        /* <DEDUP_REMOVED lines=9> */
.L_x_1730:
[----:B------:R0:W-:Y:S01]  /*9fe0*/  STG.E.U16 desc[UR36][R8.64], R18 ;  /* 0x0000001208007986 */ /* 0x0001e2000c101524 */
[----:B------:R-:W-:Y:S05]  /*9ff0*/  BRA `(.L_x_1726) ;  /* 0x0000000c00107947 */ /* 0x000fea0003800000 */
.L_x_1729:
        /* <DEDUP_REMOVED lines=10> */
.L_x_1732:
[----:B------:R-:W-:-:S05]  /*a0a0*/  HADD2.F32 R0, -RZ, R18.H0_H0 ;  /* 0x20000012ff007230 */ /* 0x000fca0000004100 */
[----:B------:R-:W-:-:S04]  /*a0b0*/  F2FP.F16.F32.PACK_AB R0, RZ, R0 ;  /* 0x00000000ff00723e */ /* 0x000fc800000000ff */
[----:B------:R-:W-:-:S05]  /*a0c0*/  PRMT R0, R0, 0x5410, RZ ;  /* 0x0000541000007816 */ /* 0x000fca00000000ff */
[----:B------:R3:W-:Y:S01]  /*a0d0*/  STG.E desc[UR36][R8.64], R0 ;  /* 0x0000000008007986 */ /* 0x0007e2000c101924 */
[----:B------:R-:W-:Y:S05]  /*a0e0*/  BRA `(.L_x_1726) ;  /* 0x0000000800d47947 */ /* 0x000fea0003800000 */
.L_x_1731:
[----:B------:R-:W-:-:S05]  /*a0f0*/  HADD2.F32 R4, -RZ, R18.H0_H0 ;  /* 0x20000012ff047230 */ /* 0x000fca0000004100 */
[----:B------:R-:W-:-:S06]  /*a100*/  FMUL.FTZ R4, R4, 1 ;  /* 0x3f80000004047820 */ /* 0x000fcc0000410000 */
[----:B------:R-:W0:Y:S02]  /*a110*/  F2F.F64.F32 R4, R4 ;  /* 0x0000000400047310 */ /* 0x000e240000201800 */
[----:B0-----:R4:W-:Y:S01]  /*a120*/  STG.E.64 desc[UR36][R8.64], R4 ;  /* 0x0000000408007986 */ /* 0x0019e2000c101b24 */
[----:B------:R-:W-:Y:S05]  /*a130*/  BRA `(.L_x_1726) ;  /* 0x0000000800c07947 */ /* 0x000fea0003800000 */
.L_x_1721:
        /* <DEDUP_REMOVED lines=13> */
.L_x_1735:
[----:B------:R-:W-:Y:S01]  /*a210*/  HADD2.F32 R18, -RZ, R18.H0_H0 ;  /* 0x20000012ff127230 */ /* 0x000fe20000004100 */
[----:B------:R-:W-:-:S04]  /*a220*/  CS2R R6, SRZ ;  /* 0x0000000000067805 */ /* 0x000fc8000001ff00 */
[----:B------:R-:W-:-:S06]  /*a230*/  FMUL.FTZ R4, R18, 1 ;  /* 0x3f80000012047820 */ /* 0x000fcc0000410000 */
[----:B------:R-:W0:Y:S02]  /*a240*/  F2F.F64.F32 R4, R4 ;  /* 0x0000000400047310 */ /* 0x000e240000201800 */
[----:B0-----:R0:W-:Y:S01]  /*a250*/  STG.E.128 desc[UR36][R8.64], R4 ;  /* 0x0000000408007986 */ /* 0x0011e2000c101d24 */
[----:B------:R-:W-:Y:S05]  /*a260*/  BRA `(.L_x_1726) ;  /* 0x0000000800747947 */ /* 0x000fea0003800000 */
.L_x_1734:
        /* <DEDUP_REMOVED lines=21> */
.L_x_1739:
[----:B------:R-:W-:Y:S05]  /*a3c0*/  BSYNC B0 ;  /* 0x0000000000007941 */ /* 0x000fea0003800000 */
.L_x_1738:
[----:B------:R-:W-:-:S05]  /*a3d0*/  LOP3.LUT R5, R0, R5, RZ, 0xfc, !PT ;  /* 0x0000000500057212 */ /* 0x000fca00078efcff */
[----:B------:R0:W-:Y:S01]  /*a3e0*/  STG.E.U8 desc[UR36][R8.64], R5 ;  /* 0x0000000508007986 */ /* 0x0001e2000c101124 */
[----:B------:R-:W-:Y:S05]  /*a3f0*/  BRA `(.L_x_1726) ;  /* 0x0000000800107947 */ /* 0x000fea0003800000 */
.L_x_1737:
        /* <DEDUP_REMOVED lines=13> */
.L_x_1741:
[----:B------:R-:W-:Y:S01]  /*a4d0*/  IMAD.MOV.U32 R0, RZ, RZ, 0x7f ;  /* 0x0000007fff007424 */ /* 0x000fe200078e00ff */
[----:B------:R-:W-:-:S04]  /*a4e0*/  ISETP.GT.U32.AND P0, PT, R3, 0x7f800000, PT ;  /* 0x7f8000000300780c */ /* 0x000fc80003f04070 */
[----:B------:R-:W-:-:S09]  /*a4f0*/  SEL R0, R0, 0x7c, P0 ;  /* 0x0000007c00007807 */ /* 0x000fd20000000000 */
.L_x_1742:
[----:B------:R-:W-:Y:S05]  /*a500*/  BSYNC B0 ;  /* 0x0000000000007941 */ /* 0x000fea0003800000 */
.L_x_1740:
[----:B------:R-:W-:-:S04]  /*a510*/  LOP3.LUT R3, R5, 0x80000000, RZ, 0xc0, !PT ;  /* 0x8000000005037812 */ /* 0x000fc800078ec0ff */
[----:B------:R-:W-:-:S04]  /*a520*/  SHF.R.U32.HI R3, RZ, 0x18, R3 ;  /* 0x00000018ff037819 */ /* 0x000fc80000011603 */
[----:B------:R-:W-:-:S05]  /*a530*/  LOP3.LUT R3, R0, R3, RZ, 0xfc, !PT ;  /* 0x0000000300037212 */ /* 0x000fca00078efcff */
[----:B------:R0:W-:Y:S01]  /*a540*/  STG.E.U8 desc[UR36][R8.64], R3 ;  /* 0x0000000308007986 */ /* 0x0001e2000c101124 */
[----:B------:R-:W-:Y:S05]  /*a550*/  BRA `(.L_x_1726) ;  /* 0x0000000400b87947 */ /* 0x000fea0003800000 */
.L_x_1736:
[----:B------:R-:W-:-:S05]  /*a560*/  HADD2.F32 R0, -RZ, R18.H0_H0 ;  /* 0x20000012ff007230 */ /* 0x000fca0000004100 */
[----:B------:R-:W-:-:S05]  /*a570*/  F2FP.BF16.F32.PACK_AB R0, RZ, R0 ;  /* 0x00000000ff00723e */ /* 0x000fca00000010ff */
[----:B------:R0:W-:Y:S01]  /*a580*/  STG.E.U16 desc[UR36][R8.64], R0 ;  /* 0x0000000008007986 */ /* 0x0001e2000c101524 */
[----:B------:R-:W-:Y:S05]  /*a590*/  BRA `(.L_x_1726) ;  /* 0x0000000400a87947 */ /* 0x000fea0003800000 */
.L_x_1733:
        /* <DEDUP_REMOVED lines=12> */
.L_x_1745:
        /* <DEDUP_REMOVED lines=17> */
.L_x_1748:
[----:B------:R-:W-:-:S04]  /*a770*/  LOP3.LUT R3, R5, 0x80000000, RZ, 0xc0, !PT ;  /* 0x8000000005037812 */ /* 0x000fc800078ec0ff */
[----:B------:R-:W-:-:S04]  /*a780*/  SHF.R.U32.HI R3, RZ, 0x18, R3 ;  /* 0x00000018ff037819 */ /* 0x000fc80000011603 */
[----:B------:R-:W-:-:S04]  /*a790*/  LOP3.LUT R0, R0, R3, RZ, 0xfc, !PT ;  /* 0x0000000300007212 */ /* 0x000fc800078efcff */
[----:B------:R-:W-:-:S07]  /*a7a0*/  PRMT R4, R0, 0x7610, R4 ;  /* 0x0000761000047816 */ /* 0x000fce0000000004 */
.L_x_1747:
[----:B------:R-:W-:Y:S05]  /*a7b0*/  BSYNC B0 ;  /* 0x0000000000007941 */ /* 0x000fea0003800000 */
.L_x_1746:
[----:B------:R0:W-:Y:S01]  /*a7c0*/  STG.E.U8 desc[UR36][R8.64], R4 ;  /* 0x0000000408007986 */ /* 0x0001e2000c101124 */
[----:B------:R-:W-:Y:S05]  /*a7d0*/  BRA `(.L_x_1726) ;  /* 0x0000000400187947 */ /* 0x000fea0003800000 */
.L_x_1744:
        /* <DEDUP_REMOVED lines=17> */
.L_x_1751:
[----:B------:R-:W-:-:S04]  /*a8f0*/  LOP3.LUT R3, R5, 0x80000000, RZ, 0xc0, !PT ;  /* 0x8000000005037812 */ /* 0x000fc800078ec0ff */
[----:B------:R-:W-:-:S04]  /*a900*/  SHF.R.U32.HI R3, RZ, 0x18, R3 ;  /* 0x00000018ff037819 */ /* 0x000fc80000011603 */
[----:B------:R-:W-:-:S04]  /*a910*/  LOP3.LUT R0, R0, R3, RZ, 0xfc, !PT ;  /* 0x0000000300007212 */ /* 0x000fc800078efcff */
[----:B------:R-:W-:-:S07]  /*a920*/  PRMT R4, R0, 0x7610, R4 ;  /* 0x0000761000047816 */ /* 0x000fce0000000004 */
.L_x_1750:
[----:B------:R-:W-:Y:S05]  /*a930*/  BSYNC B0 ;  /* 0x0000000000007941 */ /* 0x000fea0003800000 */
.L_x_1749:
[----:B------:R0:W-:Y:S01]  /*a940*/  STG.E.U8 desc[UR36][R8.64], R4 ;  /* 0x0000000408007986 */ /* 0x0001e2000c101124 */
[----:B------:R-:W-:Y:S05]  /*a950*/  BRA `(.L_x_1726) ;  /* 0x0000000000b87947 */ /* 0x000fea0003800000 */
.L_x_1743:
        /* <DEDUP_REMOVED lines=22> */
.L_x_1725:
        /* <DEDUP_REMOVED lines=16> */
.L_x_1754:
[----:B------:R-:W-:Y:S05]  /*abc0*/  BRA `(.L_x_1726) ;  /* 0x00000000001c7947 */ /* 0x000fea0003800000 */
.L_x_1753:
[----:B------:R-:W-:-:S06]  /*abd0*/  HADD2.F32 R4, -RZ, R18.H0_H0 ;  /* 0x20000012ff047230 */ /* 0x000fcc0000004100 */
[----:B------:R-:W0:Y:S02]  /*abe0*/  F2I.U64.TRUNC R4, R4 ;  /* 0x0000000400047311 */ /* 0x000e24000020d800 */
[----:B0-----:R0:W-:Y:S01]  /*abf0*/  STG.E.64 desc[UR36][R8.64], R4 ;  /* 0x0000000408007986 */ /* 0x0011e2000c101b24 */
[----:B------:R-:W-:Y:S05]  /*ac00*/  BRA `(.L_x_1726) ;  /* 0x00000000000c7947 */ /* 0x000fea0003800000 */
.L_x_1752:
[----:B------:R-:W-:-:S04]  /*ac10*/  HADD2.F32 R18, -RZ, R18.H0_H0 ;  /* 0x20000012ff127230 */ /* 0x000fc80000004100 */
[----:B------:R-:W0:Y:S02]  /*ac20*/  F2I.FTZ.U32.TRUNC.NTZ R3, R18 ;  /* 0x0000001200037305 */ /* 0x000e24000021f000 */
[----:B0-----:R0:W-:Y:S02]  /*ac30*/  STG.E desc[UR36][R8.64], R3 ;  /* 0x0000000308007986 */ /* 0x0011e4000c101924 */
.L_x_1726:
        /* <DEDUP_REMOVED lines=25> */
.L_x_1758:
[----:B------:R-:W-:-:S06]  /*add0*/  HADD2.F32 R5, -RZ, R16.H0_H0 ;  /* 0x20000010ff057230 */ /* 0x000fcc0000004100 */
[----:B------:R-:W0:Y:S02]  /*ade0*/  F2I.S64.TRUNC R4, R5 ;  /* 0x0000000500047311 */ /* 0x000e24000020d900 */
[----:B0-----:R0:W-:Y:S01]  /*adf0*/  STG.E.U8 desc[UR36][R8.64], R4 ;  /* 0x0000000408007986 */ /* 0x0011e2000c101124 */
[----:B------:R-:W-:Y:S05]  /*ae00*/  BRA `(.L_x_1760) ;  /* 0x0000000c00847947 */ /* 0x000fea0003800000 */
.L_x_1757:
        /* <DEDUP_REMOVED lines=10> */
.L_x_1762:
[----:B------:R-:W-:-:S04]  /*aeb0*/  HADD2.F32 R16, -RZ, R16.H0_H0 ;  /* 0x20000010ff107230 */ /* 0x000fc80000004100 */
[----:B------:R-:W0:Y:S02]  /*aec0*/  F2I.FTZ.TRUNC.NTZ R3, R16 ;  /* 0x0000001000037305 */ /* 0x000e24000021f100 */
[----:B0-----:R0:W-:Y:S01]  /*aed0*/  STG.E desc[UR36][R8.64], R3 ;  /* 0x0000000308007986 */ /* 0x0011e2000c101924 */
[----:B------:R-:W-:Y:S05]  /*aee0*/  BRA `(.L_x_1760) ;  /* 0x0000000c004c7947 */ /* 0x000fea0003800000 */
.L_x_1761:
[----:B------:R-:W-:-:S04]  /*aef0*/  HADD2.F32 R16, -RZ, R16.H0_H0 ;  /* 0x20000010ff107230 */ /* 0x000fc80000004100 */
[----:B------:R-:W0:Y:S02]  /*af00*/  F2I.FTZ.TRUNC.NTZ R3, R16 ;  /* 0x0000001000037305 */ /* 0x000e24000021f100 */
[----:B0-----:R0:W-:Y:S01]  /*af10*/  STG.E.U16 desc[UR36][R8.64], R3 ;  /* 0x0000000308007986 */ /* 0x0011e2000c101524 */
[----:B------:R-:W-:Y:S05]  /*af20*/  BRA `(.L_x_1760) ;  /* 0x0000000c003c7947 */ /* 0x000fea0003800000 */
.L_x_1756:
        /* <DEDUP_REMOVED lines=9> */
.L_x_1764:
[----:B------:R4:W-:Y:S01]  /*afc0*/  STG.E.U16 desc[UR36][R8.64], R16 ;  /* 0x0000001008007986 */ /* 0x0009e2000c101524 */
[----:B------:R-:W-:Y:S05]  /*afd0*/  BRA `(.L_x_1760) ;  /* 0x0000000c00107947 */ /* 0x000fea0003800000 */
.L_x_1763:
        /* <DEDUP_REMOVED lines=10> */
.L_x_1766:
[----:B------:R-:W-:-:S05]  /*b080*/  HADD2.F32 R0, -RZ, R16.H0_H0 ;  /* 0x20000010ff007230 */ /* 0x000fca0000004100 */
[----:B------:R-:W-:-:S04]  /*b090*/  F2FP.F16.F32.PACK_AB R0, RZ, R0 ;  /* 0x00000000ff00723e */ /* 0x000fc800000000ff */
[----:B------:R-:W-:-:S05]  /*b0a0*/  PRMT R0, R0, 0x5410, RZ ;  /* 0x0000541000007816 */ /* 0x000fca00000000ff */
[----:B------:R2:W-:Y:S01]  /*b0b0*/  STG.E desc[UR36][R8.64], R0 ;  /* 0x0000000008007986 */ /* 0x0005e2000c101924 */
[----:B------:R-:W-:Y:S05]  /*b0c0*/  BRA `(.L_x_1760) ;  /* 0x0000000800d47947 */ /* 0x000fea0003800000 */
.L_x_1765:
[----:B------:R-:W-:-:S05]  /*b0d0*/  HADD2.F32 R4, -RZ, R16.H0_H0 ;  /* 0x20000010ff047230 */ /* 0x000fca0000004100 */
[----:B------:R-:W-:-:S06]  /*b0e0*/  FMUL.FTZ R4, R4, 1 ;  /* 0x3f80000004047820 */ /* 0x000fcc0000410000 */
[----:B------:R-:W0:Y:S02]  /*b0f0*/  F2F.F64.F32 R4, R4 ;  /* 0x0000000400047310 */ /* 0x000e240000201800 */
[----:B0-----:R0:W-:Y:S01]  /*b100*/  STG.E.64 desc[UR36][R8.64], R4 ;  /* 0x0000000408007986 */ /* 0x0011e2000c101b24 */
[----:B------:R-:W-:Y:S05]  /*b110*/  BRA `(.L_x_1760) ;  /* 0x0000000800c07947 */ /* 0x000fea0003800000 */
.L_x_1755:
        /* <DEDUP_REMOVED lines=13> */
.L_x_1769:
[----:B------:R-:W-:Y:S01]  /*b1f0*/  HADD2.F32 R16, -RZ, R16.H0_H0 ;  /* 0x20000010ff107230 */ /* 0x000fe20000004100 */
[----:B------:R-:W-:-:S04]  /*b200*/  CS2R R6, SRZ ;  /* 0x0000000000067805 */ /* 0x000fc8000001ff00 */
[----:B------:R-:W-:-:S06]  /*b210*/  FMUL.FTZ R4, R16, 1 ;  /* 0x3f80000010047820 */ /* 0x000fcc0000410000 */
[----:B------:R-:W0:Y:S02]  /*b220*/  F2F.F64.F32 R4, R4 ;  /* 0x0000000400047310 */ /* 0x000e240000201800 */
[----:B0-----:R0:W-:Y:S01]  /*b230*/  STG.E.128 desc[UR36][R8.64], R4 ;  /* 0x0000000408007986 */ /* 0x0011e2000c101d24 */
[----:B------:R-:W-:Y:S05]  /*b240*/  BRA `(.L_x_1760) ;  /* 0x0000000800747947 */ /* 0x000fea0003800000 */
.L_x_1768:
        /* <DEDUP_REMOVED lines=21> */
.L_x_1773:
[----:B------:R-:W-:Y:S05]  /*b3a0*/  BSYNC B0 ;  /* 0x0000000000007941 */ /* 0x000fea0003800000 */
.L_x_1772:
[----:B------:R-:W-:-:S05]  /*b3b0*/  LOP3.LUT R5, R0, R5, RZ, 0xfc, !PT ;  /* 0x0000000500057212 */ /* 0x000fca00078efcff */
[----:B------:R0:W-:Y:S01]  /*b3c0*/  STG.E.U8 desc[UR36][R8.64], R5 ;  /* 0x0000000508007986 */ /* 0x0001e2000c101124 */
[----:B------:R-:W-:Y:S05]  /*b3d0*/  BRA `(.L_x_1760) ;  /* 0x0000000800107947 */ /* 0x000fea0003800000 */
.L_x_1771:
        /* <DEDUP_REMOVED lines=13> */
.L_x_1775:
[----:B------:R-:W-:Y:S01]  /*b4b0*/  IMAD.MOV.U32 R0, RZ, RZ, 0x7f ;  /* 0x0000007fff007424 */ /* 0x000fe200078e00ff */
[----:B------:R-:W-:-:S04]  /*b4c0*/  ISETP.GT.U32.AND P0, PT, R3, 0x7f800000, PT ;  /* 0x7f8000000300780c */ /* 0x000fc80003f04070 */
[----:B------:R-:W-:-:S09]  /*b4d0*/  SEL R0, R0, 0x7c, P0 ;  /* 0x0000007c00007807 */ /* 0x000fd20000000000 */
.L_x_1776:
[----:B------:R-:W-:Y:S05]  /*b4e0*/  BSYNC B0 ;  /* 0x0000000000007941 */ /* 0x000fea0003800000 */
.L_x_1774:
[----:B------:R-:W-:-:S04]  /*b4f0*/  LOP3.LUT R3, R5, 0x80000000, RZ, 0xc0, !PT ;  /* 0x8000000005037812 */ /* 0x000fc800078ec0ff */
[----:B------:R-:W-:-:S04]  /*b500*/  SHF.R.U32.HI R3, RZ, 0x18, R3 ;  /* 0x00000018ff037819 */ /* 0x000fc80000011603 */
[----:B------:R-:W-:-:S05]  /*b510*/  LOP3.LUT R3, R0, R3, RZ, 0xfc, !PT ;  /* 0x0000000300037212 */ /* 0x000fca00078efcff */
[----:B------:R0:W-:Y:S01]  /*b520*/  STG.E.U8 desc[UR36][R8.64], R3 ;  /* 0x0000000308007986 */ /* 0x0001e2000c101124 */
[----:B------:R-:W-:Y:S05]  /*b530*/  BRA `(.L_x_1760) ;  /* 0x0000000400b87947 */ /* 0x000fea0003800000 */
.L_x_1770:
[----:B------:R-:W-:-:S05]  /*b540*/  HADD2.F32 R0, -RZ, R16.H0_H0 ;  /* 0x20000010ff007230 */ /* 0x000fca0000004100 */
[----:B------:R-:W-:-:S05]  /*b550*/  F2FP.BF16.F32.PACK_AB R0, RZ, R0 ;  /* 0x00000000ff00723e */ /* 0x000fca00000010ff */
[----:B------:R0:W-:Y:S01]  /*b560*/  STG.E.U16 desc[UR36][R8.64], R0 ;  /* 0x0000000008007986 */ /* 0x0001e2000c101524 */
[----:B------:R-:W-:Y:S05]  /*b570*/  BRA `(.L_x_1760) ;  /* 0x0000000400a87947 */ /* 0x000fea0003800000 */
.L_x_1767:
        /* <DEDUP_REMOVED lines=12> */
.L_x_1779:
        /* <DEDUP_REMOVED lines=17> */
.L_x_1782:
[----:B------:R-:W-:-:S04]  /*b750*/  LOP3.LUT R3, R5, 0x80000000, RZ, 0xc0, !PT ;  /* 0x8000000005037812 */ /* 0x000fc800078ec0ff */
[----:B------:R-:W-:-:S04]  /*b760*/  SHF.R.U32.HI R3, RZ, 0x18, R3 ;  /* 0x00000018ff037819 */ /* 0x000fc80000011603 */
[----:B------:R-:W-:-:S04]  /*b770*/  LOP3.LUT R0, R0, R3, RZ, 0xfc, !PT ;  /* 0x0000000300007212 */ /* 0x000fc800078efcff */
[----:B------:R-:W-:-:S07]  /*b780*/  PRMT R4, R0, 0x7610, R4 ;  /* 0x0000761000047816 */ /* 0x000fce0000000004 */
.L_x_1781:
[----:B------:R-:W-:Y:S05]  /*b790*/  BSYNC B0 ;  /* 0x0000000000007941 */ /* 0x000fea0003800000 */
.L_x_1780:
[----:B------:R0:W-:Y:S01]  /*b7a0*/  STG.E.U8 desc[UR36][R8.64], R4 ;  /* 0x0000000408007986 */ /* 0x0001e2000c101124 */
[----:B------:R-:W-:Y:S05]  /*b7b0*/  BRA `(.L_x_1760) ;  /* 0x0000000400187947 */ /* 0x000fea0003800000 */
.L_x_1778:
        /* <DEDUP_REMOVED lines=17> */
.L_x_1785:
[----:B------:R-:W-:-:S04]  /*b8d0*/  LOP3.LUT R3, R5, 0x80000000, RZ, 0xc0, !PT ;  /* 0x8000000005037812 */ /* 0x000fc800078ec0ff */
[----:B------:R-:W-:-:S04]  /*b8e0*/  SHF.R.U32.HI R3, RZ, 0x18, R3 ;  /* 0x00000018ff037819 */ /* 0x000fc80000011603 */
[----:B------:R-:W-:-:S04]  /*b8f0*/  LOP3.LUT R0, R0, R3, RZ, 0xfc, !PT ;  /* 0x0000000300007212 */ /* 0x000fc800078efcff */
[----:B------:R-:W-:-:S07]  /*b900*/  PRMT R4, R0, 0x7610, R4 ;  /* 0x0000761000047816 */ /* 0x000fce0000000004 */
.L_x_1784:
[----:B------:R-:W-:Y:S05]  /*b910*/  BSYNC B0 ;  /* 0x0000000000007941 */ /* 0x000fea0003800000 */
.L_x_1783:
[----:B------:R0:W-:Y:S01]  /*b920*/  STG.E.U8 desc[UR36][R8.64], R4 ;  /* 0x0000000408007986 */ /* 0x0001e2000c101124 */
[----:B------:R-:W-:Y:S05]  /*b930*/  BRA `(.L_x_1760) ;  /* 0x0000000000b87947 */ /* 0x000fea0003800000 */
.L_x_1777:
        /* <DEDUP_REMOVED lines=22> */
.L_x_1759:
        /* <DEDUP_REMOVED lines=16> */
.L_x_1788:
[----:B------:R-:W-:Y:S05]  /*bba0*/  BRA `(.L_x_1760) ;  /* 0x00000000001c7947 */ /* 0x000fea0003800000 */
.L_x_1787:
[----:B------:R-:W-:-:S06]  /*bbb0*/  HADD2.F32 R4, -RZ, R16.H0_H0 ;  /* 0x20000010ff047230 */ /* 0x000fcc0000004100 */
[----:B------:R-:W0:Y:S02]  /*bbc0*/  F2I.U64.TRUNC R4, R4 ;  /* 0x0000000400047311 */ /* 0x000e24000020d800 */
[----:B0-----:R0:W-:Y:S01]  /*bbd0*/  STG.E.64 desc[UR36][R8.64], R4 ;  /* 0x0000000408007986 */ /* 0x0011e2000c101b24 */
[----:B------:R-:W-:Y:S05]  /*bbe0*/  BRA `(.L_x_1760) ;  /* 0x00000000000c7947 */ /* 0x000fea0003800000 */
.L_x_1786:
[----:B------:R-:W-:-:S04]  /*bbf0*/  HADD2.F32 R16, -RZ, R16.H0_H0 ;  /* 0x20000010ff107230 */ /* 0x000fc80000004100 */
[----:B------:R-:W0:Y:S02]  /*bc00*/  F2I.FTZ.U32.TRUNC.NTZ R3, R16 ;  /* 0x0000001000037305 */ /* 0x000e24000021f000 */
[----:B0-----:R0:W-:Y:S02]  /*bc10*/  STG.E desc[UR36][R8.64], R3 ;  /* 0x0000000308007986 */ /* 0x0011e4000c101924 */
.L_x_1760:
[----:B------:R-:W-:-:S07]  /*bc20*/  VIADD R27, R27, 0x80 ;  /* 0x000000801b1b7836 */ /* 0x000fce0000000000 */
.L_x_1720:
[----:B------:R-:W-:Y:S05]  /*bc30*/  BSYNC B6 ;  /* 0x0000000000067941 */ /* 0x000fea0003800000 */
.L_x_1719:
[----:B------:R-:W-:-:S13]  /*bc40*/  ISETP.GE.AND P0, PT, R27, R28, PT ;  /* 0x0000001c1b00720c */ /* 0x000fda0003f06270 */
[----:B------:R-:W-:Y:S05]  /*bc50*/  @P0 EXIT ;  /* 0x000000000000094d */ /* 0x000fea0003800000 */
[----:B012-4-:R-:W0:Y:S01]  /*bc60*/  LDC.64 R4, c[0x0][0x230] ;  /* 0x00008c00ff047b82 */ /* 0x017e220000000a00 */
[----:B---3--:R-:W-:Y:S01]  /*bc70*/  PRMT R0, R25, 0x9910, RZ ;  /* 0x0000991019007816 */ /* 0x008fe200000000ff */
[----:B------:R-:W-:Y:S01]  /*bc80*/  IMAD R2, R2, 0x200, R27 ;  /* 0x0000020002027824 */ /* 0x000fe200078e021b */
[----:B------:R-:W-:Y:S02]  /*bc90*/  ULDC UR4, c[0x0][0x25c] ;  /* 0x0000970000047ab9 */ /* 0x000fe40000000800 */
[----:B------:R-:W-:Y:S01]  /*bca0*/  ISETP.GT.AND P1, PT, R0, 0x9, PT ;  /* 0x000000090000780c */ /* 0x000fe20003f24270 */
[----:B-----5:R-:W-:-:S05]  /*bcb0*/  IMAD R3, R2, UR4, RZ ;  /* 0x0000000402037c24 */ /* 0x020fca000f8e02ff */
        /* <DEDUP_REMOVED lines=11> */
[----:B------:R-:W-:-:S06]  /*bd70*/  HADD2.F32 R17, -RZ, R17.H0_H0 ;  /* 0x20000011ff117230 */ /* 0x000fcc0000004100 */
[----:B------:R-:W0:Y:S02]  /*bd80*/  F2I.FTZ.TRUNC.NTZ R17, R17 ;  /* 0x0000001100117305 */ /* 0x000e24000021f100 */
[----:B0-----:R-:W-:Y:S01]  /*bd90*/  STG.E.U8 desc[UR36][R2.64], R17 ;  /* 0x0000001102007986 */ /* 0x001fe2000c101124 */
[----:B------:R-:W-:Y:S05]  /*bda0*/  EXIT ;  /* 0x000000000000794d */ /* 0x000fea0003800000 */
.L_x_1792:
[----:B------:R-:W-:-:S06]  /*bdb0*/  HADD2.F32 R5, -RZ, R17.H0_H0 ;  /* 0x20000011ff057230 */ /* 0x000fcc0000004100 */
[----:B------:R-:W0:Y:S02]  /*bdc0*/  F2I.S64.TRUNC R4, R5 ;  /* 0x0000000500047311 */ /* 0x000e24000020d900 */
[----:B0-----:R-:W-:Y:S01]  /*bdd0*/  STG.E.U8 desc[UR36][R2.64], R4 ;  /* 0x0000000402007986 */ /* 0x001fe2000c101124 */
[----:B------:R-:W-:Y:S05]  /*bde0*/  EXIT ;  /* 0x000000000000794d */ /* 0x000fea0003800000 */
.L_x_1791:
        /* <DEDUP_REMOVED lines=10> */
.L_x_1795:
[----:B------:R-:W-:-:S06]  /*be90*/  HADD2.F32 R17, -RZ, R17.H0_H0 ;  /* 0x20000011ff117230 */ /* 0x000fcc0000004100 */
[----:B------:R-:W0:Y:S02]  /*bea0*/  F2I.FTZ.TRUNC.NTZ R17, R17 ;  /* 0x0000001100117305 */ /* 0x000e24000021f100 */
[----:B0-----:R-:W-:Y:S01]  /*beb0*/  STG.E desc[UR36][R2.64], R17 ;  /* 0x0000001102007986 */ /* 0x001fe2000c101924 */
[----:B------:R-:W-:Y:S05]  /*bec0*/  EXIT ;  /* 0x000000000000794d */ /* 0x000fea0003800000 */
.L_x_1794:
[----:B------:R-:W-:-:S06]  /*bed0*/  HADD2.F32 R17, -RZ, R17.H0_H0 ;  /* 0x20000011ff117230 */ /* 0x000fcc0000004100 */
[----:B------:R-:W0:Y:S02]  /*bee0*/  F2I.FTZ.TRUNC.NTZ R17, R17 ;  /* 0x0000001100117305 */ /* 0x000e24000021f100 */
[----:B0-----:R-:W-:Y:S01]  /*bef0*/  STG.E.U16 desc[UR36][R2.64], R17 ;  /* 0x0000001102007986 */ /* 0x001fe2000c101524 */
[----:B------:R-:W-:Y:S05]  /*bf00*/  EXIT ;  /* 0x000000000000794d */ /* 0x000fea0003800000 */
.L_x_1790:
        /* <DEDUP_REMOVED lines=9> */
.L_x_1797:
[----:B------:R-:W-:Y:S01]  /*bfa0*/  STG.E.U16 desc[UR36][R2.64], R17 ;  /* 0x0000001102007986 */ /* 0x000fe2000c101524 */
[----:B------:R-:W-:Y:S05]  /*bfb0*/  EXIT ;  /* 0x000000000000794d */ /* 0x000fea0003800000 */
.L_x_1796:
        /* <DEDUP_REMOVED lines=10> */
.L_x_1799:
[----:B------:R-:W-:-:S05]  /*c060*/  HADD2.F32 R0, -RZ, R17.H0_H0 ;  /* 0x20000011ff007230 */ /* 0x000fca0000004100 */
[----:B------:R-:W-:-:S04]  /*c070*/  F2FP.F16.F32.PACK_AB R0, RZ, R0 ;  /* 0x00000000ff00723e */ /* 0x000fc800000000ff */
[----:B------:R-:W-:-:S05]  /*c080*/  PRMT R0, R0, 0x5410, RZ ;  /* 0x0000541000007816 */ /* 0x000fca00000000ff */
[----:B------:R-:W-:Y:S01]  /*c090*/  STG.E desc[UR36][R2.64], R0 ;  /* 0x0000000002007986 */ /* 0x000fe2000c101924 */
[----:B------:R-:W-:Y:S05]  /*c0a0*/  EXIT ;  /* 0x000000000000794d */ /* 0x000fea0003800000 */
.L_x_1798:
[----:B------:R-:W-:-:S05]  /*c0b0*/  HADD2.F32 R4, -RZ, R17.H0_H0 ;  /* 0x20000011ff047230 */ /* 0x000fca0000004100 */
[----:B------:R-:W-:-:S06]  /*c0c0*/  FMUL.FTZ R4, R4, 1 ;  /* 0x3f80000004047820 */ /* 0x000fcc0000410000 */
[----:B------:R-:W0:Y:S02]  /*c0d0*/  F2F.F64.F32 R4, R4 ;  /* 0x0000000400047310 */ /* 0x000e240000201800 */
[----:B0-----:R-:W-:Y:S01]  /*c0e0*/  STG.E.64 desc[UR36][R2.64], R4 ;  /* 0x0000000402007986 */ /* 0x001fe2000c101b24 */
[----:B------:R-:W-:Y:S05]  /*c0f0*/  EXIT ;  /* 0x000000000000794d */ /* 0x000fea0003800000 */
.L_x_1789:
        /* <DEDUP_REMOVED lines=13> */
.L_x_1802:
[----:B------:R-:W-:Y:S01]  /*c1d0*/  HADD2.F32 R17, -RZ, R17.H0_H0 ;  /* 0x20000011ff117230 */ /* 0x000fe20000004100 */
[----:B------:R-:W-:-:S04]  /*c1e0*/  CS2R R6, SRZ ;  /* 0x0000000000067805 */ /* 0x000fc8000001ff00 */
[----:B------:R-:W-:-:S06]  /*c1f0*/  FMUL.FTZ R4, R17, 1 ;  /* 0x3f80000011047820 */ /* 0x000fcc0000410000 */
[----:B------:R-:W0:Y:S02]  /*c200*/  F2F.F64.F32 R4, R4 ;  /* 0x0000000400047310 */ /* 0x000e240000201800 */
[----:B0-----:R-:W-:Y:S01]  /*c210*/  STG.E.128 desc[UR36][R2.64], R4 ;  /* 0x0000000402007986 */ /* 0x001fe2000c101d24 */
[----:B------:R-:W-:Y:S05]  /*c220*/  EXIT ;  /* 0x000000000000794d */ /* 0x000fea0003800000 */
.L_x_1801:
        /* <DEDUP_REMOVED lines=21> */
.L_x_1806:
[----:B------:R-:W-:Y:S05]  /*c380*/  BSYNC B0 ;  /* 0x0000000000007941 */ /* 0x000fea0003800000 */
.L_x_1805:
[----:B------:R-:W-:-:S05]  /*c390*/  LOP3.LUT R5, R0, R5, RZ, 0xfc, !PT ;  /* 0x0000000500057212 */ /* 0x000fca00078efcff */
[----:B------:R-:W-:Y:S01]  /*c3a0*/  STG.E.U8 desc[UR36][R2.64], R5 ;  /* 0x0000000502007986 */ /* 0x000fe2000c101124 */
[----:B------:R-:W-:Y:S05]  /*c3b0*/  EXIT ;  /* 0x000000000000794d */ /* 0x000fea0003800000 */
.L_x_1804:
        /* <DEDUP_REMOVED lines=13> */
.L_x_1808:
[----:B------:R-:W-:Y:S01]  /*c490*/  IMAD.MOV.U32 R0, RZ, RZ, 0x7f ;  /* 0x0000007fff007424 */ /* 0x000fe200078e00ff */
[----:B------:R-:W-:-:S04]  /*c4a0*/  ISETP.GT.U32.AND P0, PT, R4, 0x7f800000, PT ;  /* 0x7f8000000400780c */ /* 0x000fc80003f04070 */
[----:B------:R-:W-:-:S09]  /*c4b0*/  SEL R0, R0, 0x7c, P0 ;  /* 0x0000007c00007807 */ /* 0x000fd20000000000 */
.L_x_1809:
[----:B------:R-:W-:Y:S05]  /*c4c0*/  BSYNC B0 ;  /* 0x0000000000007941 */ /* 0x000fea0003800000 */
.L_x_1807:
[----:B------:R-:W-:-:S04]  /*c4d0*/  LOP3.LUT R4, R17, 0x80000000, RZ, 0xc0, !PT ;  /* 0x8000000011047812 */ /* 0x000fc800078ec0ff */
[----:B------:R-:W-:-:S04]  /*c4e0*/  SHF.R.U32.HI R5, RZ, 0x18, R4 ;  /* 0x00000018ff057819 */ /* 0x000fc80000011604 */
[----:B------:R-:W-:-:S05]  /*c4f0*/  LOP3.LUT R5, R0, R5, RZ, 0xfc, !PT ;  /* 0x0000000500057212 */ /* 0x000fca00078efcff */
[----:B------:R-:W-:Y:S01]  /*c500*/  STG.E.U8 desc[UR36][R2.64], R5 ;  /* 0x0000000502007986 */ /* 0x000fe2000c101124 */
[----:B------:R-:W-:Y:S05]  /*c510*/  EXIT ;  /* 0x000000000000794d */ /* 0x000fea0003800000 */
.L_x_1803:
[----:B------:R-:W-:-:S05]  /*c520*/  HADD2.F32 R0, -RZ, R17.H0_H0 ;  /* 0x20000011ff007230 */ /* 0x000fca0000004100 */
[----:B------:R-:W-:-:S05]  /*c530*/  F2FP.BF16.F32.PACK_AB R0, RZ, R0 ;  /* 0x00000000ff00723e */ /* 0x000fca00000010ff */
[----:B------:R-:W-:Y:S01]  /*c540*/  STG.E.U16 desc[UR36][R2.64], R0 ;  /* 0x0000000002007986 */ /* 0x000fe2000c101524 */
[----:B------:R-:W-:Y:S05]  /*c550*/  EXIT ;  /* 0x000000000000794d */ /* 0x000fea0003800000 */
.L_x_1800:
        /* <DEDUP_REMOVED lines=12> */
.L_x_1812:
        /* <DEDUP_REMOVED lines=17> */
.L_x_1815:
[----:B------:R-:W-:-:S04]  /*c730*/  LOP3.LUT R0, R17, 0x80000000, RZ, 0xc0, !PT ;  /* 0x8000000011007812 */ /* 0x000fc800078ec0ff */
[----:B------:R-:W-:-:S04]  /*c740*/  SHF.R.U32.HI R5, RZ, 0x18, R0 ;  /* 0x00000018ff057819 */ /* 0x000fc80000011600 */
[----:B------:R-:W-:-:S04]  /*c750*/  LOP3.LUT R4, R4, R5, RZ, 0xfc, !PT ;  /* 0x0000000504047212 */ /* 0x000fc800078efcff */
[----:B------:R-:W-:-:S07]  /*c760*/  PRMT R0, R4, 0x7610, R0 ;  /* 0x0000761004007816 */ /* 0x000fce0000000000 */
.L_x_1814:
[----:B------:R-:W-:Y:S05]  /*c770*/  BSYNC B0 ;  /* 0x0000000000007941 */ /* 0x000fea0003800000 */
.L_x_1813:
[----:B------:R-:W-:Y:S01]  /*c780*/  STG.E.U8 desc[UR36][R2.64], R0 ;  /* 0x0000000002007986 */ /* 0x000fe2000c101124 */
[----:B------:R-:W-:Y:S05]  /*c790*/  EXIT ;  /* 0x000000000000794d */ /* 0x000fea0003800000 */
.L_x_1811:
        /* <DEDUP_REMOVED lines=17> */
.L_x_1818:
[----:B------:R-:W-:-:S04]  /*c8b0*/  LOP3.LUT R0, R17, 0x80000000, RZ, 0xc0, !PT ;  /* 0x8000000011007812 */ /* 0x000fc800078ec0ff */
[----:B------:R-:W-:-:S04]  /*c8c0*/  SHF.R.U32.HI R5, RZ, 0x18, R0 ;  /* 0x00000018ff057819 */ /* 0x000fc80000011600 */
[----:B------:R-:W-:-:S04]  /*c8d0*/  LOP3.LUT R4, R4, R5, RZ, 0xfc, !PT ;  /* 0x0000000504047212 */ /* 0x000fc800078efcff */
[----:B------:R-:W-:-:S07]  /*c8e0*/  PRMT R0, R4, 0x7610, R0 ;  /* 0x0000761004007816 */ /* 0x000fce0000000000 */
.L_x_1817:
[----:B------:R-:W-:Y:S05]  /*c8f0*/  BSYNC B0 ;  /* 0x0000000000007941 */ /* 0x000fea0003800000 */
.L_x_1816:
[----:B------:R-:W-:Y:S01]  /*c900*/  STG.E.U8 desc[UR36][R2.64], R0 ;  /* 0x0000000002007986 */ /* 0x000fe2000c101124 */
[----:B------:R-:W-:Y:S05]  /*c910*/  EXIT ;  /* 0x000000000000794d */ /* 0x000fea0003800000 */
.L_x_1810:
[----:B------:R-:W-:-:S13]  /*c920*/  ISETP.NE.AND P0, PT, R0, 0x1c, PT ;  /* 0x0000001c0000780c */ /* 0x000fda0003f05270 */
[----:B------:R-:W-:Y:S05]  /*c930*/  @!P0 BRA `(.L_x_1819) ;  /* 0x0000000000a48947 */ /* 0x000fea0003800000 */
[----:B------:R-:W-:-:S13]  /*c940*/  ISETP.NE.AND P0, PT, R0, 0x1d, PT ;  /* 0x0000001d0000780c */ /* 0x000fda0003f05270 */
[----:B------:R-:W-:Y:S05]  /*c950*/  @!P0 BRA `(.L_x_1820) ;  /* 0x00000000008c8947 */ /* 0x000fea0003800000 */
[----:B------:R-:W-:-:S13]  /*c960*/  ISETP.NE.AND P0, PT, R0, 0x2c, PT ;  /* 0x0000002c0000780c */ /* 0x000fda0003f05270 */
[----:B------:R-:W-:Y:S05]  /*c970*/  @P0 BRA `(.L_x_1793) ;  /* 0x0000000000400947 */ /* 0x000fea0003800000 */
[----:B------:R-:W-:Y:S02]  /*c980*/  HADD2.F32 R17, -RZ, R17.H0_H0 ;  /* 0x20000011ff117230 */ /* 0x000fe40000004100 */
        /* <DEDUP_REMOVED lines=15> */
.L_x_1793:
        /* <DEDUP_REMOVED lines=16> */
.L_x_1821:
[----:B------:R-:W-:Y:S05]  /*cb80*/  EXIT ;  /* 0x000000000000794d */ /* 0x000fea0003800000 */
.L_x_1820:
[----:B------:R-:W-:-:S06]  /*cb90*/  HADD2.F32 R4, -RZ, R17.H0_H0 ;  /* 0x20000011ff047230 */ /* 0x000fcc0000004100 */
[----:B------:R-:W0:Y:S02]  /*cba0*/  F2I.U64.TRUNC R4, R4 ;  /* 0x0000000400047311 */ /* 0x000e24000020d800 */
[----:B0-----:R-:W-:Y:S01]  /*cbb0*/  STG.E.64 desc[UR36][R2.64], R4 ;  /* 0x0000000402007986 */ /* 0x001fe2000c101b24 */
[----:B------:R-:W-:Y:S05]  /*cbc0*/  EXIT ;  /* 0x000000000000794d */ /* 0x000fea0003800000 */
.L_x_1819:
[----:B------:R-:W-:-:S06]  /*cbd0*/  HADD2.F32 R17, -RZ, R17.H0_H0 ;  /* 0x20000011ff117230 */ /* 0x000fcc0000004100 */
[----:B------:R-:W0:Y:S02]  /*cbe0*/  F2I.FTZ.U32.TRUNC.NTZ R17, R17 ;  /* 0x0000001100117305 */ /* 0x000e24000021f000 */
[----:B0-----:R-:W-:Y:S01]  /*cbf0*/  STG.E desc[UR36][R2.64], R17 ;  /* 0x0000001102007986 */ /* 0x001fe2000c101924 */
[----:B------:R-:W-:Y:S05]  /*cc00*/  EXIT ;  /* 0x000000000000794d */ /* 0x000fea0003800000 */
.L_x_1822:
        /* <DEDUP_REMOVED lines=15> */
.L_x_6612:


//--------------------- .text._ZN2at6native18elementwise_kernelILi128ELi4EZNS0_22gpu_kernel_impl_nocastIZZZNS0_66_GLOBAL__N__a0cfb035_28_ActivationHardswishKernel_cu_9e10b42f_292525hardswish_backward_kernelERNS_14TensorIteratorEENKUlvE_clEvENKUlvE1_clEvEUlN3c104HalfES9_E_EEvRNS_18TensorIteratorBaseERKT_EUliE_EEviT1_ --------------------------
	.section	.text._ZN2at6native18elementwise_kernelILi128ELi4EZNS0_22gpu_kernel_impl_nocastIZZZNS0_66_GLOBAL__N__a0cfb035_28_ActivationHardswishKernel_cu_9e10b42f_292525hardswish_backward_kernelERNS_14TensorIteratorEENKUlvE_clEvENKUlvE1_clEvEUlN3c104HalfES9_E_EEvRNS_18TensorIteratorBaseERKT_EUliE_EEviT1_,"ax",@progbits
	.align	128
        .global         _ZN2at6native18elementwise_kernelILi128ELi4EZNS0_22gpu_kernel_impl_nocastIZZZNS0_66_GLOBAL__N__a0cfb035_28_ActivationHardswishKernel_cu_9e10b42f_292525hardswish_backward_kernelERNS_14TensorIteratorEENKUlvE_clEvENKUlvE1_clEvEUlN3c104HalfES9_E_EEvRNS_18TensorIteratorBaseERKT_EUliE_EEviT1_
        .type           _ZN2at6native18elementwise_kernelILi128ELi4EZNS0_22gpu_kernel_impl_nocastIZZZNS0_66_GLOBAL__N__a0cfb035_28_ActivationHardswishKernel_cu_9e10b42f_292525hardswish_backward_kernelERNS_14TensorIteratorEENKUlvE_clEvENKUlvE1_clEvEUlN3c104HalfES9_E_EEvRNS_18TensorIteratorBaseERKT_EUliE_EEviT1_,@function
        .size           _ZN2at6native18elementwise_kernelILi128ELi4EZNS0_22gpu_kernel_impl_nocastIZZZNS0_66_GLOBAL__N__a0cfb035_28_ActivationHardswishKernel_cu_9e10b42f_292525hardswish_backward_kernelERNS_14TensorIteratorEENKUlvE_clEvENKUlvE1_clEvEUlN3c104HalfES9_E_EEvRNS_18TensorIteratorBaseERKT_EUliE_EEviT1_,(.L_x_6613 - _ZN2at6native18elementwise_kernelILi128ELi4EZNS0_22gpu_kernel_impl_nocastIZZZNS0_66_GLOBAL__N__a0cfb035_28_ActivationHardswishKernel_cu_9e10b42f_292525hardswish_backward_kernelERNS_14TensorIteratorEENKUlvE_clEvENKUlvE1_clEvEUlN3c104HalfES9_E_EEvRNS_18TensorIteratorBaseERKT_EUliE_EEviT1_)
        .other          _ZN2at6native18elementwise_kernelILi128ELi4EZNS0_22gpu_kernel_impl_nocastIZZZNS0_66_GLOBAL__N__a0cfb035_28_ActivationHardswishKernel_cu_9e10b42f_292525hardswish_backward_kernelERNS_14TensorIteratorEENKUlvE_clEvENKUlvE1_clEvEUlN3c104HalfES9_E_EEvRNS_18TensorIteratorBaseERKT_EUliE_EEviT1_,@"STO_CUDA_ENTRY STV_DEFAULT"
_ZN2at6native18elementwise_kernelILi128ELi4EZNS0_22gpu_kernel_impl_nocastIZZZNS0_66_GLOBAL__N__a0cfb035_28_ActivationHardswishKernel_cu_9e10b42f_292525hardswish_backward_kernelERNS_14TensorIteratorEENKUlvE_clEvENKUlvE1_clEvEUlN3c104HalfES9_E_EEvRNS_18TensorIteratorBaseERKT_EUliE_EEviT1_:
.text._ZN2at6native18elementwise_kernelILi128ELi4EZNS0_22gpu_kernel_impl_nocastIZZZNS0_66_GLOBAL__N__a0cfb035_28_ActivationHardswishKernel_cu_9e10b42f_292525hardswish_backward_kernelERNS_14TensorIteratorEENKUlvE_clEvENKUlvE1_clEvEUlN3c104HalfES9_E_EEvRNS_18TensorIteratorBaseERKT_EUliE_EEviT1_:
        /* <DEDUP_REMOVED lines=363> */
.L_x_1825:
        /* <DEDUP_REMOVED lines=10> */
[----:B------:R-:W-:Y:S01]  /*1750*/  IADD3.X R9, RZ, UR9, RZ, P1, !PT ;  /* 0x00000009ff097c10 */ /* 0x000fe20008ffe4ff */
[----:B--2---:R-:W-:-:S05]  /*1760*/  HADD2.F32 R11, -RZ, R6.H0_H0 ;  /* 0x20000006ff0b7230 */ /* 0x004fca0000004100 */
[----:B------:R-:W-:-:S13]  /*1770*/  FSETP.GTU.FTZ.AND P0, PT, R11, -3, PT ;  /* 0xc04000000b00780b */ /* 0x000fda0003f1c000 */
[----:B------:R-:W-:Y:S01]  /*1780*/  @!P0 PRMT R2, RZ, 0x7610, R2 ;  /* 0x00007610ff028816 */ /* 0x000fe20000000002 */
[----:B------:R-:W-:Y:S06]  /*1790*/  @!P0 BRA `(.L_x_1827) ;  /* 0x0000000000208947 */ /* 0x000fec0003800000 */
[----:B------:R-:W2:Y:S01]  /*17a0*/  LDG.E.U16 R4, desc[UR4][R4.64] ;  /* 0x0000000404047981 */ /* 0x000ea2000c1e1500 */
[----:B------:R-:W-:-:S13]  /*17b0*/  FSETP.GEU.FTZ.AND P0, PT, R11, 3, PT ;  /* 0x404000000b00780b */ /* 0x000fda0003f1e000 */
[----:B------:R-:W-:-:S05]  /*17c0*/  @!P0 MOV R0, 0x3eaaaaab ;  /* 0x3eaaaaab00008802 */ /* 0x000fca0000000f00 */
[----:B------:R-:W-:Y:S01]  /*17d0*/  @!P0 FFMA.FTZ R0, R11, R0, 0.5 ;  /* 0x3f0000000b008423 */ /* 0x000fe20000010000 */
[----:B--2---:R-:W-:-:S05]  /*17e0*/  HADD2.F32 R7, -RZ, R4.H0_H0 ;  /* 0x20000004ff077230 */ /* 0x004fca0000004100 */
[----:B------:R-:W-:Y:S01]  /*17f0*/  @!P0 FMUL.FTZ R0, R7, R0 ;  /* 0x0000000007008220 */ /* 0x000fe20000410000 */
[----:B------:R-:W-:-:S04]  /*1800*/  @P0 F2FP.F16.F32.PACK_AB R2, RZ, R7 ;  /* 0x00000007ff02023e */ /* 0x000fc800000000ff */
[----:B------:R-:W-:-:S07]  /*1810*/  @!P0 F2FP.F16.F32.PACK_AB R2, RZ, R0 ;  /* 0x00000000ff02823e */ /* 0x000fce00000000ff */
.L_x_1827:
[----:B------:R-:W-:Y:S05]  /*1820*/  BSYNC B1 ;  /* 0x0000000000017941 */ /* 0x000fea0003800000 */
.L_x_1826:
[----:B------:R0:W-:Y:S01]  /*1830*/  STG.E.U16 desc[UR4][R8.64], R2 ;  /* 0x0000000208007986 */ /* 0x0001e2000c101504 */
[----:B------:R-:W-:-:S07]  /*1840*/  IADD3 R3, R3, 0x80, RZ ;  /* 0x0000008003037810 */ /* 0x000fce0007ffe0ff */
.L_x_1824:
[----:B------:R-:W-:Y:S05]  /*1850*/  BSYNC B0 ;  /* 0x0000000000007941 */ /* 0x000fea0003800000 */
.L_x_1823:
        /* <DEDUP_REMOVED lines=356> */
.L_x_1830:
        /* <DEDUP_REMOVED lines=23> */
.L_x_1832:
[----:B------:R-:W-:Y:S05]  /*3010*/  BSYNC B1 ;  /* 0x0000000000017941 */ /* 0x000fea0003800000 */
.L_x_1831:
        /* <DEDUP_REMOVED lines=357> */
.L_x_1833:
        /* <DEDUP_REMOVED lines=23> */
.L_x_1835:
[----:B------:R-:W-:Y:S05]  /*47e0*/  BSYNC B1 ;  /* 0x0000000000017941 */ /* 0x000fea0003800000 */
.L_x_1834:
[----:B------:R1:W-:Y:S01]  /*47f0*/  STG.E.U16 desc[UR4][R8.64], R2 ;  /* 0x0000000208007986 */ /* 0x0003e2000c101504 */
[----:B------:R-:W-:-:S07]  /*4800*/  IADD3 R3, R3, 0x80, RZ ;  /* 0x0000008003037810 */ /* 0x000fce0007ffe0ff */
.L_x_1829:
[----:B------:R-:W-:Y:S05]  /*4810*/  BSYNC B0 ;  /* 0x0000000000007941 */ /* 0x000fea0003800000 */
.L_x_1828:
        /* <DEDUP_REMOVED lines=355> */
.L_x_1836:
        /* <DEDUP_REMOVED lines=23> */
.L_x_1838:
[----:B------:R-:W-:Y:S05]  /*5fc0*/  BSYNC B0 ;  /* 0x0000000000007941 */ /* 0x000fea0003800000 */
.L_x_1837:
[----:B------:R-:W-:Y:S01]  /*5fd0*/  STG.E.U16 desc[UR4][R4.64], R7 ;  /* 0x0000000704007986 */ /* 0x000fe2000c101504 */
[----:B------:R-:W-:Y:S05]  /*5fe0*/  EXIT ;  /* 0x000000000000794d */ /* 0x000fea0003800000 */
.L_x_1839:
        /* <DEDUP_REMOVED lines=9> */
.L_x_6613:


//--------------------- .text._ZN2at6native27unrolled_elementwise_kernelIZZZNS0_66_GLOBAL__N__a0cfb035_28_ActivationHardswishKernel_cu_9e10b42f_292525hardswish_backward_kernelERNS_14TensorIteratorEENKUlvE_clEvENKUlvE1_clEvEUlN3c104HalfES8_E_St5arrayIPcLm3EELi4E23TrivialOffsetCalculatorILi2EjESD_ILi1EjENS0_6memory15LoadWithoutCastENSG_16StoreWithoutCastEEEviT_T0_T2_T3_T4_T5_ --------------------------
	.section	.text._ZN2at6native27unrolled_elementwise_kernelIZZZNS0_66_GLOBAL__N__a0cfb035_28_ActivationHardswishKernel_cu_9e10b42f_292525hardswish_backward_kernelERNS_14TensorIteratorEENKUlvE_clEvENKUlvE1_clEvEUlN3c104HalfES8_E_St5arrayIPcLm3EELi4E23TrivialOffsetCalculatorILi2EjESD_ILi1EjENS0_6memory15LoadWithoutCastENSG_16StoreWithoutCastEEEviT_T0_T2_T3_T4_T5_,"ax",@progbits
	.align	128
        .global         _ZN2at6native27unrolled_elementwise_kernelIZZZNS0_66_GLOBAL__N__a0cfb035_28_ActivationHardswishKernel_cu_9e10b42f_292525hardswish_backward_kernelERNS_14TensorIteratorEENKUlvE_clEvENKUlvE1_clEvEUlN3c104HalfES8_E_St5arrayIPcLm3EELi4E23TrivialOffsetCalculatorILi2EjESD_ILi1EjENS0_6memory15LoadWithoutCastENSG_16StoreWithoutCastEEEviT_T0_T2_T3_T4_T5_
        .type           _ZN2at6native27unrolled_elementwise_kernelIZZZNS0_66_GLOBAL__N__a0cfb035_28_ActivationHardswishKernel_cu_9e10b42f_292525hardswish_backward_kernelERNS_14TensorIteratorEENKUlvE_clEvENKUlvE1_clEvEUlN3c104HalfES8_E_St5arrayIPcLm3EELi4E23TrivialOffsetCalculatorILi2EjESD_ILi1EjENS0_6memory15LoadWithoutCastENSG_16StoreWithoutCastEEEviT_T0_T2_T3_T4_T5_,@function
        .size           _ZN2at6native27unrolled_elementwise_kernelIZZZNS0_66_GLOBAL__N__a0cfb035_28_ActivationHardswishKernel_cu_9e10b42f_292525hardswish_backward_kernelERNS_14TensorIteratorEENKUlvE_clEvENKUlvE1_clEvEUlN3c104HalfES8_E_St5arrayIPcLm3EELi4E23TrivialOffsetCalculatorILi2EjESD_ILi1EjENS0_6memory15LoadWithoutCastENSG_16StoreWithoutCastEEEviT_T0_T2_T3_T4_T5_,(.L_x_6614 - _ZN2at6native27unrolled_elementwise_kernelIZZZNS0_66_GLOBAL__N__a0cfb035_28_ActivationHardswishKernel_cu_9e10b42f_292525hardswish_backward_kernelERNS_14TensorIteratorEENKUlvE_clEvENKUlvE1_clEvEUlN3c104HalfES8_E_St5arrayIPcLm3EELi4E23TrivialOffsetCalculatorILi2EjESD_ILi1EjENS0_6memory15LoadWithoutCastENSG_16StoreWithoutCastEEEviT_T0_T2_T3_T4_T5_)
        .other          _ZN2at6native27unrolled_elementwise_kernelIZZZNS0_66_GLOBAL__N__a0cfb035_28_ActivationHardswishKernel_cu_9e10b42f_292525hardswish_backward_kernelERNS_14TensorIteratorEENKUlvE_clEvENKUlvE1_clEvEUlN3c104HalfES8_E_St5arrayIPcLm3EELi4E23TrivialOffsetCalculatorILi2EjESD_ILi1EjENS0_6memory15LoadWithoutCastENSG_16StoreWithoutCastEEEviT_T0_T2_T3_T4_T5_,@"STO_CUDA_ENTRY STV_DEFAULT"
_ZN2at6native27unrolled_elementwise_kernelIZZZNS0_66_GLOBAL__N__a0cfb035_28_ActivationHardswishKernel_cu_9e10b42f_292525hardswish_backward_kernelERNS_14TensorIteratorEENKUlvE_clEvENKUlvE1_clEvEUlN3c104HalfES8_E_St5arrayIPcLm3EELi4E23TrivialOffsetCalculatorILi2EjESD_ILi1EjENS0_6memory15LoadWithoutCastENSG_16StoreWithoutCastEEEviT_T0_T2_T3_T4_T5_:
.text._ZN2at6native27unrolled_elementwise_kernelIZZZNS0_66_GLOBAL__N__a0cfb035_28_ActivationHardswishKernel_cu_9e10b42f_292525hardswish_backward_kernelERNS_14TensorIteratorEENKUlvE_clEvENKUlvE1_clEvEUlN3c104HalfES8_E_St5arrayIPcLm3EELi4E23TrivialOffsetCalculatorILi2EjESD_ILi1EjENS0_6memory15LoadWithoutCastENSG_16StoreWithoutCastEEEviT_T0_T2_T3_T4_T5_:
        /* <DEDUP_REMOVED lines=10> */
[----:B------:R-:W-:Y:S01]  /*00a0*/  @!P0 IADD3 R17, R17, 0x80, RZ ;  /* 0x0000008011118810 */ /* 0x000fe20007ffe0ff */
[----:B------:R-:W0:Y:S03]  /*00b0*/  @!P0 LDC.64 R24, c[0x0][0x240] ;  /* 0x00009000ff188b82 */ /* 0x000e260000000a00 */
[----:B------:R-:W-:-:S13]  /*00c0*/  ISETP.GE.AND P1, PT, R17, R13, PT ;  /* 0x0000000d1100720c */ /* 0x000fda0003f26270 */
[----:B------:R-:W1:Y:S01]  /*00d0*/  @!P1 LDC.64 R22, c[0x0][0x238] ;  /* 0x00008e00ff169b82 */ /* 0x000e620000000a00 */
[----:B------:R-:W-:Y:S02]  /*00e0*/  @!P1 IMAD R19, R12, 0x200, R17 ;  /* 0x000002000c139824 */ /* 0x000fe400078e0211 */
[----:B------:R-:W-:-:S05]  /*00f0*/  @!P1 VIADD R17, R17, 0x80 ;  /* 0x0000008011119836 */ /* 0x000fca0000000000 */
[C---:B------:R-:W-:Y:S01]  /*0100*/  ISETP.GE.AND P3, PT, R17.reuse, R13, PT ;  /* 0x0000000d1100720c */ /* 0x040fe20003f66270 */
[----:B0-----:R-:W-:Y:S01]  /*0110*/  @!P0 IMAD.WIDE.U32 R24, R14, 0x2, R24 ;  /* 0x000000020e188825 */ /* 0x001fe200078e0018 */
[----:B------:R-:W0:Y:S11]  /*0120*/  @!P1 LDC.64 R2, c[0x0][0x240] ;  /* 0x00009000ff029b82 */ /* 0x000e360000000a00 */
[----:B------:R-:W2:Y:S01]  /*0130*/  @!P3 LDC.64 R4, c[0x0][0x238] ;  /* 0x00008e00ff04bb82 */ /* 0x000ea20000000a00 */
[----:B------:R-:W-:Y:S01]  /*0140*/  @!P3 LEA R21, R12, R17, 0x9 ;  /* 0x000000110c15b211 */ /* 0x000fe200078e48ff */
[----:B------:R-:W-:-:S02]  /*0150*/  @!P3 VIADD R17, R17, 0x80 ;  /* 0x000000801111b836 */ /* 0x000fc40000000000 */
[----:B-1----:R-:W-:-:S03]  /*0160*/  @!P1 IMAD.WIDE.U32 R22, R19, 0x2, R22 ;  /* 0x0000000213169825 */ /* 0x002fc600078e0016 */
[----:B------:R-:W-:Y:S01]  /*0170*/  ISETP.GE.AND P2, PT, R17, R13, PT ;  /* 0x0000000d1100720c */ /* 0x000fe20003f46270 */
[----:B------:R-:W1:Y:S01]  /*0180*/  @!P3 LDC.64 R6, c[0x0][0x240] ;  /* 0x00009000ff06bb82 */ /* 0x000e620000000a00 */
[----:B------:R3:W5:Y:S07]  /*0190*/  @!P1 LDG.E.U16 R0, desc[UR4][R22.64] ;  /* 0x0000000416009981 */ /* 0x00076e000c1e1500 */
[----:B---3--:R-:W3:Y:S01]  /*01a0*/  @!P0 LDC.64 R22, c[0x0][0x238] ;  /* 0x00008e00ff168b82 */ /* 0x008ee20000000a00 */
[----:B------:R-:W-:Y:S01]  /*01b0*/  PRMT R16, RZ, 0x7610, R16 ;  /* 0x00007610ff107816 */ /* 0x000fe20000000010 */
[----:B0-----:R-:W-:-:S04]  /*01c0*/  @!P1 IMAD.WIDE.U32 R2, R19, 0x2, R2 ;  /* 0x0000000213029825 */ /* 0x001fc800078e0002 */
[C---:B--2---:R-:W-:Y:S01]  /*01d0*/  @!P3 IMAD.WIDE.U32 R4, R21.reuse, 0x2, R4 ;  /* 0x000000021504b825 */ /* 0x044fe200078e0004 */
[----:B------:R0:W5:Y:S01]  /*01e0*/  @!P1 LDG.E.U16 R16, desc[UR4][R2.64] ;  /* 0x0000000402109981 */ /* 0x000162000c1e1500 */
[----:B------:R-:W2:Y:S02]  /*01f0*/  @!P2 LDC.64 R8, c[0x0][0x238] ;  /* 0x00008e00ff08ab82 */ /* 0x000ea40000000a00 */
[----:B------:R-:W-:Y:S02]  /*0200*/  @!P2 IMAD R17, R12, 0x200, R17 ;  /* 0x000002000c11a824 */ /* 0x000fe400078e0211 */
[----:B-1----:R-:W-:Y:S01]  /*0210*/  @!P3 IMAD.WIDE.U32 R6, R21, 0x2, R6 ;  /* 0x000000021506b825 */ /* 0x002fe200078e0006 */
[----:B------:R-:W-:-:S03]  /*0220*/  PRMT R21, RZ, 0x7610, R21 ;  /* 0x00007610ff157816 */ /* 0x000fc60000000015 */
[----:B------:R-:W1:Y:S03]  /*0230*/  @!P2 LDC.64 R10, c[0x0][0x240] ;  /* 0x00009000ff0aab82 */ /* 0x000e660000000a00 */
[----:B------:R-:W5:Y:S01]  /*0240*/  @!P0 LDG.E.U16 R21, desc[UR4][R24.64] ;  /* 0x0000000418158981 */ /* 0x000f62000c1e1500 */
[----:B---3--:R-:W-:Y:S01]  /*0250*/  @!P0 IMAD.WIDE.U32 R22, R14, 0x2, R22 ;  /* 0x000000020e168825 */ /* 0x008fe200078e0016 */
[----:B------:R-:W-:-:S03]  /*0260*/  PRMT R14, RZ, 0x7610, R14 ;  /* 0x00007610ff0e7816 */ /* 0x000fc6000000000e */
[----:B0-----:R-:W0:Y:S03]  /*0270*/  @!P0 LDC.64 R2, c[0x0][0x230] ;  /* 0x00008c00ff028b82 */ /* 0x001e260000000a00 */
        /* <DEDUP_REMOVED lines=11> */
[----:B-1----:R-:W-:-:S05]  /*0330*/  MOV R4, R15 ;  /* 0x0000000f00047202 */ /* 0x002fca0000000f00 */
        /* <DEDUP_REMOVED lines=12> */
[----:B-----5:R-:W-:-:S05]  /*0400*/  HADD2.F32 R6, -RZ, R21.H0_H0 ;  /* 0x20000015ff067230 */ /* 0x020fca0000004100 */
[----:B------:R-:W-:-:S13]  /*0410*/  FSETP.GTU.FTZ.AND P5, PT, R6, -3, PT ;  /* 0xc04000000600780b */ /* 0x000fda0003fbc000 */
[----:B------:R-:W-:Y:S01]  /*0420*/  @!P5 PRMT R5, RZ, 0x7610, R5 ;  /* 0x00007610ff05d816 */ /* 0x000fe20000000005 */
[----:B------:R-:W-:Y:S06]  /*0430*/  @!P5 BRA `(.L_x_1841) ;  /* 0x00000000001cd947 */ /* 0x000fec0003800000 */
[----:B------:R-:W-:Y:S01]  /*0440*/  FSETP.GEU.FTZ.AND P5, PT, R6, 3, PT ;  /* 0x404000000600780b */ /* 0x000fe20003fbe000 */
[----:B------:R-:W-:-:S12]  /*0450*/  HADD2.F32 R14, -RZ, R14.H0_H0 ;  /* 0x2000000eff0e7230 */ /* 0x000fd80000004100 */
[----:B------:R-:W-:-:S05]  /*0460*/  @!P5 MOV R5, 0x3eaaaaab ;  /* 0x3eaaaaab0005d802 */ /* 0x000fca0000000f00 */
[----:B------:R-:W-:-:S04]  /*0470*/  @!P5 FFMA.FTZ R5, R6, R5, 0.5 ;  /* 0x3f0000000605d423 */ /* 0x000fc80000010005 */
[----:B------:R-:W-:Y:S01]  /*0480*/  @!P5 FMUL.FTZ R6, R14, R5 ;  /* 0x000000050e06d220 */ /* 0x000fe20000410000 */
[----:B------:R-:W-:-:S04]  /*0490*/  @P5 F2FP.F16.F32.PACK_AB R5, RZ, R14 ;  /* 0x0000000eff05523e */ /* 0x000fc800000000ff */
[----:B------:R-:W-:-:S07]  /*04a0*/  @!P5 F2FP.F16.F32.PACK_AB R5, RZ, R6 ;  /* 0x00000006ff05d23e */ /* 0x000fce00000000ff */
.L_x_1841:
[----:B------:R-:W-:Y:S05]  /*04b0*/  BSYNC B0 ;  /* 0x0000000000007941 */ /* 0x000fea0003800000 */
.L_x_1840:
        /* <DEDUP_REMOVED lines=13> */
.L_x_1843:
[----:B------:R-:W-:Y:S05]  /*0590*/  BSYNC B0 ;  /* 0x0000000000007941 */ /* 0x000fea0003800000 */
.L_x_1842:
        /* <DEDUP_REMOVED lines=13> */
.L_x_1845:
[----:B------:R-:W-:Y:S05]  /*0670*/  BSYNC B0 ;  /* 0x0000000000007941 */ /* 0x000fea0003800000 */
.L_x_1844:
        /* <DEDUP_REMOVED lines=8> */
[----:B------:R-:W-:Y:S02]  /*0700*/  @!P1 MOV R9, 0x3eaaaaab ;  /* 0x3eaaaaab00099802 */ /* 0x000fe40000000f00 */
[----:B------:R-:W-:-:S03]  /*0710*/  @P1 F2FP.F16.F32.PACK_AB R10, RZ, R19 ;  /* 0x00000013ff0a123e */ /* 0x000fc600000000ff */
[----:B------:R-:W-:-:S04]  /*0720*/  @!P1 FFMA.FTZ R0, R20, R9, 0.5 ;  /* 0x3f00000014009423 */ /* 0x000fc80000010009 */
[----:B------:R-:W-:-:S05]  /*0730*/  @!P1 FMUL.FTZ R0, R19, R0 ;  /* 0x0000000013009220 */ /* 0x000fca0000410000 */
[----:B------:R-:W-:-:S07]  /*0740*/  @!P1 F2FP.F16.F32.PACK_AB R10, RZ, R0 ;  /* 0x00000000ff0a923e */ /* 0x000fce00000000ff */
.L_x_1847:
[----:B------:R-:W-:Y:S05]  /*0750*/  BSYNC B0 ;  /* 0x0000000000007941 */ /* 0x000fea0003800000 */
.L_x_1846:
[----:B------:R0:W-:Y:S01]  /*0760*/  @!P0 STG.E.U16 desc[UR4][R2.64], R5 ;  /* 0x0000000502008986 */ /* 0x0001e2000c101504 */
[----:B------:R-:W-:Y:S04]  /*0770*/  BSSY B0, `(.L_x_1848) ;  /* 0x000000c000007945 */ /* 0x000fe80003800000 */
[----:B------:R-:W-:Y:S05]  /*0780*/  @P3 BRA `(.L_x_1849) ;  /* 0x0000000000283947 */ /* 0x000fea0003800000 */
[----:B------:R-:W1:Y:S01]  /*0790*/  LDC.64 R8, c[0x0][0x230] ;  /* 0x00008c00ff087b82 */ /* 0x000e620000000a00 */
[----:B0-----:R-:W-:Y:S02]  /*07a0*/  IMAD R3, R12, 0x200, R4 ;  /* 0x000002000c037824 */ /* 0x001fe400078e0204 */
[----:B------:R-:W-:-:S05]  /*07b0*/  VIADD R4, R4, 0x80 ;  /* 0x0000008004047836 */ /* 0x000fca0000000000 */
[----:B------:R-:W-:-:S13]  /*07c0*/  ISETP.GE.AND P0, PT, R4, R13, PT ;  /* 0x0000000d0400720c */ /* 0x000fda0003f06270 */
[----:B------:R-:W-:Y:S01]  /*07d0*/  @!P0 LEA R5, R12, R4, 0x9 ;  /* 0x000000040c058211 */ /* 0x000fe200078e48ff */
[----:B------:R-:W-:Y:S02]  /*07e0*/  @!P0 VIADD R4, R4, 0x80 ;  /* 0x0000008004048836 */ /* 0x000fe40000000000 */
[----:B-1----:R-:W-:-:S04]  /*07f0*/  IMAD.WIDE.U32 R2, R3, 0x2, R8 ;  /* 0x0000000203027825 */ /* 0x002fc800078e0008 */
[----:B------:R-:W-:Y:S01]  /*0800*/  @!P0 IMAD.WIDE.U32 R8, R5, 0x2, R8 ;  /* 0x0000000205088825 */ /* 0x000fe200078e0008 */
[----:B------:R1:W-:Y:S04]  /*0810*/  STG.E.U16 desc[UR4][R2.64], R6 ;  /* 0x0000000602007986 */ /* 0x0003e8000c101504 */
[----:B------:R1:W-:Y:S02]  /*0820*/  @!P0 STG.E.U16 desc[UR4][R8.64], R7 ;  /* 0x0000000708008986 */ /* 0x0003e4000c101504 */
.L_x_1849:
[----:B------:R-:W-:Y:S05]  /*0830*/  BSYNC B0 ;  /* 0x0000000000007941 */ /* 0x000fea0003800000 */
.L_x_1848:
[----:B------:R-:W-:-:S13]  /*0840*/  ISETP.GE.AND P0, PT, R4, R13, PT ;  /* 0x0000000d0400720c */ /* 0x000fda0003f06270 */
[----:B------:R-:W-:Y:S05]  /*0850*/  @P0 EXIT ;  /* 0x000000000000094d */ /* 0x000fea0003800000 */
[----:B01----:R-:W0:Y:S01]  /*0860*/  LDC.64 R2, c[0x0][0x230] ;  /* 0x00008c00ff027b82 */ /* 0x003e220000000a00 */
[----:B------:R-:W-:-:S05]  /*0870*/  LEA R5, R12, R4, 0x9 ;  /* 0x000000040c057211 */ /* 0x000fca00078e48ff */
[----:B0-----:R-:W-:-:S05]  /*0880*/  IMAD.WIDE.U32 R2, R5, 0x2, R2 ;  /* 0x0000000205027825 */ /* 0x001fca00078e0002 */
[----:B------:R-:W-:Y:S01]  /*0890*/  STG.E.U16 desc[UR4][R2.64], R10 ;  /* 0x0000000a02007986 */ /* 0x000fe2000c101504 */
[----:B------:R-:W-:Y:S05]  /*08a0*/  EXIT ;  /* 0x000000000000794d */ /* 0x000fea0003800000 */
.L_x_1850:
        /* <DEDUP_REMOVED lines=13> */
.L_x_6614:


//--------------------- .text._ZN2at6native29vectorized_elementwise_kernelILi2EZZZNS0_66_GLOBAL__N__a0cfb035_28_ActivationHardswishKernel_cu_9e10b42f_292525hardswish_backward_kernelERNS_14TensorIteratorEENKUlvE_clEvENKUlvE1_clEvEUlN3c104HalfES8_E_St5arrayIPcLm3EEEEviT0_T1_ --------------------------
	.section	.text._ZN2at6native29vectorized_elementwise_kernelILi2EZZZNS0_66_GLOBAL__N__a0cfb035_28_ActivationHardswishKernel_cu_9e10b42f_292525hardswish_backward_kernelERNS_14TensorIteratorEENKUlvE_clEvENKUlvE1_clEvEUlN3c104HalfES8_E_St5arrayIPcLm3EEEEviT0_T1_,"ax",@progbits
	.align	128
        .global         _ZN2at6native29vectorized_elementwise_kernelILi2EZZZNS0_66_GLOBAL__N__a0cfb035_28_ActivationHardswishKernel_cu_9e10b42f_292525hardswish_backward_kernelERNS_14TensorIteratorEENKUlvE_clEvENKUlvE1_clEvEUlN3c104HalfES8_E_St5arrayIPcLm3EEEEviT0_T1_
        .type           _ZN2at6native29vectorized_elementwise_kernelILi2EZZZNS0_66_GLOBAL__N__a0cfb035_28_ActivationHardswishKernel_cu_9e10b42f_292525hardswish_backward_kernelERNS_14TensorIteratorEENKUlvE_clEvENKUlvE1_clEvEUlN3c104HalfES8_E_St5arrayIPcLm3EEEEviT0_T1_,@function
        .size           _ZN2at6native29vectorized_elementwise_kernelILi2EZZZNS0_66_GLOBAL__N__a0cfb035_28_ActivationHardswishKernel_cu_9e10b42f_292525hardswish_backward_kernelERNS_14TensorIteratorEENKUlvE_clEvENKUlvE1_clEvEUlN3c104HalfES8_E_St5arrayIPcLm3EEEEviT0_T1_,(.L_x_6615 - _ZN2at6native29vectorized_elementwise_kernelILi2EZZZNS0_66_GLOBAL__N__a0cfb035_28_ActivationHardswishKernel_cu_9e10b42f_292525hardswish_backward_kernelERNS_14TensorIteratorEENKUlvE_clEvENKUlvE1_clEvEUlN3c104HalfES8_E_St5arrayIPcLm3EEEEviT0_T1_)
        .other          _ZN2at6native29vectorized_elementwise_kernelILi2EZZZNS0_66_GLOBAL__N__a0cfb035_28_ActivationHardswishKernel_cu_9e10b42f_292525hardswish_backward_kernelERNS_14TensorIteratorEENKUlvE_clEvENKUlvE1_clEvEUlN3c104HalfES8_E_St5arrayIPcLm3EEEEviT0_T1_,@"STO_CUDA_ENTRY STV_DEFAULT"
_ZN2at6native29vectorized_elementwise_kernelILi2EZZZNS0_66_GLOBAL__N__a0cfb035_28_ActivationHardswishKernel_cu_9e10b42f_292525hardswish_backward_kernelERNS_14TensorIteratorEENKUlvE_clEvENKUlvE1_clEvEUlN3c104HalfES8_E_St5arrayIPcLm3EEEEviT0_T1_:
.text._ZN2at6native29vectorized_elementwise_kernelILi2EZZZNS0_66_GLOBAL__N__a0cfb035_28_ActivationHardswishKernel_cu_9e10b42f_292525hardswish_backward_kernelERNS_14TensorIteratorEENKUlvE_clEvENKUlvE1_clEvEUlN3c104HalfES8_E_St5arrayIPcLm3EEEEviT0_T1_:
        /* <DEDUP_REMOVED lines=24> */
[----:B---3--:R-:W-:-:S05]  /*0180*/  HADD2.F32 R10, -RZ, R11.H0_H0 ;  /* 0x2000000bff0a7230 */ /* 0x008fca0000004100 */
[----:B------:R-:W-:-:S13]  /*0190*/  FSETP.GTU.FTZ.AND P0, PT, R10, -3, PT ;  /* 0xc04000000a00780b */ /* 0x000fda0003f1c000 */
[----:B------:R-:W-:Y:S01]  /*01a0*/  @!P0 PRMT R7, RZ, 0x7610, R7 ;  /* 0x00007610ff078816 */ /* 0x000fe20000000007 */
[----:B0-----:R-:W-:Y:S06]  /*01b0*/  @!P0 BRA `(.L_x_1853) ;  /* 0x00000000001c8947 */ /* 0x001fec0003800000 */
[----:B------:R-:W-:Y:S01]  /*01c0*/  FSETP.GEU.FTZ.AND P0, PT, R10, 3, PT ;  /* 0x404000000a00780b */ /* 0x000fe20003f1e000 */
[----:B-----5:R-:W-:-:S12]  /*01d0*/  HADD2.F32 R7, -RZ, R17.H0_H0 ;  /* 0x20000011ff077230 */ /* 0x020fd80000004100 */
[----:B------:R-:W-:-:S04]  /*01e0*/  @!P0 IMAD.MOV.U32 R3, RZ, RZ, 0x3eaaaaab ;  /* 0x3eaaaaabff038424 */ /* 0x000fc800078e00ff */
[----:B------:R-:W-:-:S04]  /*01f0*/  @!P0 FFMA.FTZ R10, R10, R3, 0.5 ;  /* 0x3f0000000a0a8423 */ /* 0x000fc80000010003 */
[-C--:B------:R-:W-:Y:S01]  /*0200*/  @!P0 FMUL.FTZ R10, R10, R7.reuse ;  /* 0x000000070a0a8220 */ /* 0x080fe20000410000 */
[----:B------:R-:W-:-:S04]  /*0210*/  @P0 F2FP.F16.F32.PACK_AB R7, RZ, R7 ;  /* 0x00000007ff07023e */ /* 0x000fc800000000ff */
[----:B------:R-:W-:-:S07]  /*0220*/  @!P0 F2FP.F16.F32.PACK_AB R7, RZ, R10 ;  /* 0x0000000aff07823e */ /* 0x000fce00000000ff */
.L_x_1853:
[----:B------:R-:W-:Y:S05]  /*0230*/  BSYNC B0 ;  /* 0x0000000000007941 */ /* 0x000fea0003800000 */
.L_x_1852:
[----:B------:R-:W0:Y:S01]  /*0240*/  LDC.64 R2, c[0x0][0x230] ;  /* 0x00008c00ff027b82 */ /* 0x000e220000000a00 */
[----:B------:R-:W-:Y:S01]  /*0250*/  HADD2.F32 R11, -RZ, R11.H1_H1 ;  /* 0x3000000bff0b7230 */ /* 0x000fe20000004100 */
[----:B------:R-:W-:Y:S01]  /*0260*/  BSSY B0, `(.L_x_1854) ;  /* 0x0000017000007945 */ /* 0x000fe20003800000 */
[----:B-----5:R-:W-:Y:S02]  /*0270*/  HADD2.F32 R13, -RZ, R16.H0_H0 ;  /* 0x20000010ff0d7230 */ /* 0x020fe40000004100 */
[----:B------:R-:W-:Y:S01]  /*0280*/  HADD2.F32 R15, -RZ, R12.H0_H0 ;  /* 0x2000000cff0f7230 */ /* 0x000fe20000004100 */
[----:B------:R-:W-:Y:S01]  /*0290*/  FSETP.GTU.FTZ.AND P6, PT, R11, -3, PT ;  /* 0xc04000000b00780b */ /* 0x000fe20003fdc000 */
[----:B------:R-:W-:Y:S01]  /*02a0*/  HADD2.F32 R16, -RZ, R16.H1_H1 ;  /* 0x30000010ff107230 */ /* 0x000fe20000004100 */
[----:B------:R-:W-:Y:S01]  /*02b0*/  FSETP.GTU.FTZ.AND P0, PT, R13, -3, PT ;  /* 0xc04000000d00780b */ /* 0x000fe20003f1c000 */
[----:B------:R-:W-:Y:S01]  /*02c0*/  HADD2.F32 R12, -RZ, R12.H1_H1 ;  /* 0x3000000cff0c7230 */ /* 0x000fe20000004100 */
[----:B------:R-:W-:Y:S01]  /*02d0*/  FSETP.GTU.FTZ.AND P2, PT, R15, -3, PT ;  /* 0xc04000000f00780b */ /* 0x000fe20003f5c000 */
[--C-:B------:R-:W-:Y:S01]  /*02e0*/  HADD2.F32 R8, -RZ, R18.reuse.H0_H0 ;  /* 0x20000012ff087230 */ /* 0x100fe20000004100 */
[----:B------:R-:W-:Y:S01]  /*02f0*/  FSETP.GTU.FTZ.AND P1, PT, R16, -3, PT ;  /* 0xc04000001000780b */ /* 0x000fe20003f3c000 */
[----:B------:R-:W-:Y:S01]  /*0300*/  HADD2.F32 R9, -RZ, R18.H1_H1 ;  /* 0x30000012ff097230 */ /* 0x000fe20000004100 */
[----:B------:R-:W-:-:S02]  /*0310*/  FSETP.GTU.FTZ.AND P3, PT, R12, -3, PT ;  /* 0xc04000000c00780b */ /* 0x000fc40003f7c000 */
[----:B------:R-:W-:Y:S02]  /*0320*/  FSETP.GTU.FTZ.AND P4, PT, R8, -3, PT ;  /* 0xc04000000800780b */ /* 0x000fe40003f9c000 */
[----:B------:R-:W-:Y:S02]  /*0330*/  FSETP.GTU.FTZ.AND P5, PT, R9, -3, PT ;  /* 0xc04000000900780b */ /* 0x000fe40003fbc000 */
[----:B------:R-:W-:Y:S01]  /*0340*/  @!P6 PRMT R10, RZ, 0x7610, R10 ;  /* 0x00007610ff0ae816 */ /* 0x000fe2000000000a */
[----:B------:R-:W-:Y:S10]  /*0350*/  @!P6 BRA `(.L_x_1855) ;  /* 0x00000000001ce947 */ /* 0x000ff40003800000 */
[----:B------:R-:W-:Y:S01]  /*0360*/  FSETP.GEU.FTZ.AND P6, PT, R11, 3, PT ;  /* 0x404000000b00780b */ /* 0x000fe20003fde000 */
[----:B------:R-:W-:-:S12]  /*0370*/  HADD2.F32 R10, -RZ, R17.H1_H1 ;  /* 0x30000011ff0a7230 */ /* 0x000fd80000004100 */
[----:B------:R-:W-:-:S04]  /*0380*/  @!P6 IMAD.MOV.U32 R18, RZ, RZ, 0x3eaaaaab ;  /* 0x3eaaaaabff12e424 */ /* 0x000fc800078e00ff */
[----:B------:R-:W-:-:S04]  /*0390*/  @!P6 FFMA.FTZ R11, R11, R18, 0.5 ;  /* 0x3f0000000b0be423 */ /* 0x000fc80000010012 */
[-C--:B------:R-:W-:Y:S01]  /*03a0*/  @!P6 FMUL.FTZ R11, R11, R10.reuse ;  /* 0x0000000a0b0be220 */ /* 0x080fe20000410000 */
[----:B------:R-:W-:-:S04]  /*03b0*/  @P6 F2FP.F16.F32.PACK_AB R10, RZ, R10 ;  /* 0x0000000aff0a623e */ /* 0x000fc800000000ff */
[----:B------:R-:W-:-:S07]  /*03c0*/  @!P6 F2FP.F16.F32.PACK_AB R10, RZ, R11 ;  /* 0x0000000bff0ae23e */ /* 0x000fce00000000ff */
.L_x_1855:
[----:B------:R-:W-:Y:S05]  /*03d0*/  BSYNC B0 ;  /* 0x0000000000007941 */ /* 0x000fea0003800000 */
.L_x_1854:
[----:B------:R-:W-:Y:S01]  /*03e0*/  BSSY B0, `(.L_x_1856) ;  /* 0x000000a000007945 */ /* 0x000fe20003800000 */
[----:B------:R-:W-:-:S03]  /*03f0*/  @!P0 PRMT R11, RZ, 0x7610, R11 ;  /* 0x00007610ff0b8816 */ /* 0x000fc6000000000b */
[----:B------:R-:W-:Y:S05]  /*0400*/  @!P0 BRA `(.L_x_1857) ;  /* 0x00000000001c8947 */ /* 0x000fea0003800000 */
[----:B------:R-:W-:Y:S01]  /*0410*/  FSETP.GEU.FTZ.AND P0, PT, R13, 3, PT ;  /* 0x404000000d00780b */ /* 0x000fe20003f1e000 */
[----:B------:R-:W-:-:S12]  /*0420*/  HADD2.F32 R18, -RZ, R14.H0_H0 ;  /* 0x2000000eff127230 */ /* 0x000fd80000004100 */
[----:B------:R-:W-:Y:S02]  /*0430*/  @!P0 MOV R20, 0x3eaaaaab ;  /* 0x3eaaaaab00148802 */ /* 0x000fe40000000f00 */
[----:B------:R-:W-:-:S03]  /*0440*/  @P0 F2FP.F16.F32.PACK_AB R11, RZ, R18 ;  /* 0x00000012ff0b023e */ /* 0x000fc600000000ff */
[----:B------:R-:W-:-:S04]  /*0450*/  @!P0 FFMA.FTZ R13, R13, R20, 0.5 ;  /* 0x3f0000000d0d8423 */ /* 0x000fc80000010014 */
[----:B------:R-:W-:-:S05]  /*0460*/  @!P0 FMUL.FTZ R13, R13, R18 ;  /* 0x000000120d0d8220 */ /* 0x000fca0000410000 */
[----:B------:R-:W-:-:S07]  /*0470*/  @!P0 F2FP.F16.F32.PACK_AB R11, RZ, R13 ;  /* 0x0000000dff0b823e */ /* 0x000fce00000000ff */
.L_x_1857:
[----:B------:R-:W-:Y:S05]  /*0480*/  BSYNC B0 ;  /* 0x0000000000007941 */ /* 0x000fea0003800000 */
.L_x_1856:
[----:B------:R-:W-:Y:S01]  /*0490*/  BSSY B0, `(.L_x_1858) ;  /* 0x000000a000007945 */ /* 0x000fe20003800000 */
[----:B------:R-:W-:-:S03]  /*04a0*/  @!P1 PRMT R13, RZ, 0x7610, R13 ;  /* 0x00007610ff0d9816 */ /* 0x000fc6000000000d */
[----:B------:R-:W-:Y:S05]  /*04b0*/  @!P1 BRA `(.L_x_1859) ;  /* 0x00000000001c9947 */ /* 0x000fea0003800000 */
[----:B------:R-:W-:Y:S01]  /*04c0*/  FSETP.GEU.FTZ.AND P0, PT, R16, 3, PT ;  /* 0x404000001000780b */ /* 0x000fe20003f1e000 */
[----:B------:R-:W-:-:S12]  /*04d0*/  HADD2.F32 R13, -RZ, R14.H1_H1 ;  /* 0x3000000eff0d7230 */ /* 0x000fd80000004100 */
[----:B------:R-:W-:-:S04]  /*04e0*/  @!P0 IMAD.MOV.U32 R17, RZ, RZ, 0x3eaaaaab ;  /* 0x3eaaaaabff118424 */ /* 0x000fc800078e00ff */
[----:B------:R-:W-:-:S04]  /*04f0*/  @!P0 FFMA.FTZ R16, R16, R17, 0.5 ;  /* 0x3f00000010108423 */ /* 0x000fc80000010011 */
[-C--:B------:R-:W-:Y:S01]  /*0500*/  @!P0 FMUL.FTZ R16, R16, R13.reuse ;  /* 0x0000000d10108220 */ /* 0x080fe20000410000 */
[----:B------:R-:W-:-:S04]  /*0510*/  @P0 F2FP.F16.F32.PACK_AB R13, RZ, R13 ;  /* 0x0000000dff0d023e */ /* 0x000fc800000000ff */
[----:B------:R-:W-:-:S07]  /*0520*/  @!P0 F2FP.F16.F32.PACK_AB R13, RZ, R16 ;  /* 0x00000010ff0d823e */ /* 0x000fce00000000ff */
.L_x_1859:
[----:B------:R-:W-:Y:S05]  /*0530*/  BSYNC B0 ;  /* 0x0000000000007941 */ /* 0x000fea0003800000 */
.L_x_1858:
[----:B------:R-:W-:Y:S01]  /*0540*/  BSSY B0, `(.L_x_1860) ;  /* 0x000000a000007945 */ /* 0x000fe20003800000 */
[----:B------:R-:W-:-:S03]  /*0550*/  @!P2 PRMT R14, RZ, 0x7610, R14 ;  /* 0x00007610ff0ea816 */ /* 0x000fc6000000000e */
[----:B------:R-:W-:Y:S05]  /*0560*/  @!P2 BRA `(.L_x_1861) ;  /* 0x00000000001ca947 */ /* 0x000fea0003800000 */
[----:B------:R-:W-:Y:S01]  /*0570*/  FSETP.GEU.FTZ.AND P0, PT, R15, 3, PT ;  /* 0x404000000f00780b */ /* 0x000fe20003f1e000 */
[----:B------:R-:W-:-:S12]  /*0580*/  HADD2.F32 R14, -RZ, R6.H0_H0 ;  /* 0x20000006ff0e7230 */ /* 0x000fd80000004100 */
[----:B------:R-:W-:-:S04]  /*0590*/  @!P0 IMAD.MOV.U32 R16, RZ, RZ, 0x3eaaaaab ;  /* 0x3eaaaaabff108424 */ /* 0x000fc800078e00ff */
[----:B------:R-:W-:-:S04]  /*05a0*/  @!P0 FFMA.FTZ R15, R15, R16, 0.5 ;  /* 0x3f0000000f0f8423 */ /* 0x000fc80000010010 */
[-C--:B------:R-:W-:Y:S01]  /*05b0*/  @!P0 FMUL.FTZ R15, R15, R14.reuse ;  /* 0x0000000e0f0f8220 */ /* 0x080fe20000410000 */
[----:B------:R-:W-:-:S04]  /*05c0*/  @P0 F2FP.F16.F32.PACK_AB R14, RZ, R14 ;  /* 0x0000000eff0e023e */ /* 0x000fc800000000ff */
[----:B------:R-:W-:-:S07]  /*05d0*/  @!P0 F2FP.F16.F32.PACK_AB R14, RZ, R15 ;  /* 0x0000000fff0e823e */ /* 0x000fce00000000ff */
.L_x_1861:
[----:B------:R-:W-:Y:S05]  /*05e0*/  BSYNC B0 ;  /* 0x0000000000007941 */ /* 0x000fea0003800000 */
.L_x_1860:
[----:B------:R-:W-:Y:S01]  /*05f0*/  BSSY B0, `(.L_x_1862) ;  /* 0x000000b000007945 */ /* 0x000fe20003800000 */
[----:B0-----:R-:W-:Y:S01]  /*0600*/  IMAD.WIDE.U32 R2, R0, 0x2, R2 ;  /* 0x0000000200027825 */ /* 0x001fe200078e0002 */
[----:B------:R-:W-:Y:S02]  /*0610*/  @!P3 PRMT R0, RZ, 0x7610, R0 ;  /* 0x00007610ff00b816 */ /* 0x000fe40000000000 */
[----:B------:R-:W-:Y:S05]  /*0620*/  @!P3 BRA `(.L_x_1863) ;  /* 0x00000000001cb947 */ /* 0x000fea0003800000 */
[----:B------:R-:W-:Y:S01]  /*0630*/  FSETP.GEU.FTZ.AND P0, PT, R12, 3, PT ;  /* 0x404000000c00780b */ /* 0x000fe20003f1e000 */
[----:B------:R-:W-:-:S12]  /*0640*/  HADD2.F32 R15, -RZ, R6.H1_H1 ;  /* 0x30000006ff0f7230 */ /* 0x000fd80000004100 */
[----:B------:R-:W-:Y:S01]  /*0650*/  @!P0 IMAD.MOV.U32 R17, RZ, RZ, 0x3eaaaaab ;  /* 0x3eaaaaabff118424 */ /* 0x000fe200078e00ff */
[----:B------:R-:W-:-:S03]  /*0660*/  @P0 F2FP.F16.F32.PACK_AB R0, RZ, R15 ;  /* 0x0000000fff00023e */ /* 0x000fc600000000ff */
[----:B------:R-:W-:-:S04]  /*0670*/  @!P0 FFMA.FTZ R12, R12, R17, 0.5 ;  /* 0x3f0000000c0c8423 */ /* 0x000fc80000010011 */
[----:B------:R-:W-:-:S05]  /*0680*/  @!P0 FMUL.FTZ R12, R12, R15 ;  /* 0x0000000f0c0c8220 */ /* 0x000fca0000410000 */
[----:B------:R-:W-:-:S07]  /*0690*/  @!P0 F2FP.F16.F32.PACK_AB R0, RZ, R12 ;  /* 0x0000000cff00823e */ /* 0x000fce00000000ff */
.L_x_1863:
[----:B------:R-:W-:Y:S05]  /*06a0*/  BSYNC B0 ;  /* 0x0000000000007941 */ /* 0x000fea0003800000 */
.L_x_1862:
[----:B------:R-:W-:Y:S01]  /*06b0*/  BSSY B0, `(.L_x_1864) ;  /* 0x000000c000007945 */ /* 0x000fe20003800000 */
[----:B------:R-:W-:Y:S01]  /*06c0*/  IMAD.WIDE R2, R4, 0x4, R2 ;  /* 0x0000000404027825 */ /* 0x000fe200078e0202 */
[----:B------:R-:W-:Y:S02]  /*06d0*/  @!P5 PRMT R6, RZ, 0x7610, R6 ;  /* 0x00007610ff06d816 */ /* 0x000fe40000000006 */
        /* <DEDUP_REMOVED lines=9> */
.L_x_1865:
[----:B------:R-:W-:Y:S05]  /*0770*/  BSYNC B0 ;  /* 0x0000000000007941 */ /* 0x000fea0003800000 */
.L_x_1864:
[----:B------:R-:W-:Y:S04]  /*0780*/  BSSY B0, `(.L_x_1866) ;  /* 0x0000009000007945 */ /* 0x000fe80003800000 */
        /* <DEDUP_REMOVED lines=8> */
.L_x_1867:
[----:B------:R-:W-:Y:S05]  /*0810*/  BSYNC B0 ;  /* 0x0000000000007941 */ /* 0x000fea0003800000 */
.L_x_1866:
        /* <DEDUP_REMOVED lines=9> */
.L_x_1851:
[----:B------:R-:W0:Y:S02]  /*08b0*/  S2R R3, SR_TID.X ;  /* 0x0000000000037919 */ /* 0x000e240000002100 */
[----:B0-----:R-:W-:Y:S01]  /*08c0*/  ISETP.GE.AND P0, PT, R3, R2, PT ;  /* 0x000000020300720c */ /* 0x001fe20003f06270 */
[----:B------:R-:W-:-:S12]  /*08d0*/  IMAD.MOV.U32 R23, RZ, RZ, R3 ;  /* 0x000000ffff177224 */ /* 0x000fd800078e0003 */
[----:B------:R-:W-:Y:S01]  /*08e0*/  @!P0 IMAD.IADD R22, R0, 0x1, R23 ;  /* 0x0000000100168824 */ /* 0x000fe200078e0217 */
[----:B------:R-:W-:-:S04]  /*08f0*/  @!P0 IADD3 R23, R23, 0x80, RZ ;  /* 0x0000008017178810 */ /* 0x000fc80007ffe0ff */
[----:B------:R-:W-:-:S13]  /*0900*/  ISETP.GE.AND P1, PT, R23, R2, PT ;  /* 0x000000021700720c */ /* 0x000fda0003f26270 */
[----:B------:R-:W-:Y:S01]  /*0910*/  @!P1 IMAD.IADD R25, R0, 0x1, R23 ;  /* 0x0000000100199824 */ /* 0x000fe200078e0217 */
[----:B------:R-:W0:Y:S01]  /*0920*/  @!P1 LDC.64 R20, c[0x0][0x238] ;  /* 0x00008e00ff149b82 */ /* 0x000e220000000a00 */
[----:B------:R-:W-:-:S05]  /*0930*/  @!P1 VIADD R23, R23, 0x80 ;  /* 0x0000008017179836 */ /* 0x000fca0000000000 */
[CC--:B------:R-:W-:Y:S02]  /*0940*/  ISETP.GE.AND P2, PT, R23.reuse, R2.reuse, PT ;  /* 0x000000021700720c */ /* 0x0c0fe40003f46270 */
[----:B------:R-:W1:Y:S11]  /*0950*/  @!P1 LDC.64 R4, c[0x0][0x240] ;  /* 0x00009000ff049b82 */ /* 0x000e760000000a00 */
[----:B------:R-:W-:Y:S01]  /*0960*/  @!P2 IMAD.IADD R7, R0, 0x1, R23 ;  /* 0x000000010007a824 */ /* 0x000fe200078e0217 */
[----:B------:R-:W-:Y:S01]  /*0970*/  @!P2 IADD3 R23, R23, 0x80, RZ ;  /* 0x000000801717a810 */ /* 0x000fe20007ffe0ff */
[----:B------:R-:W2:Y:S03]  /*0980*/  @!P2 LDC.64 R18, c[0x0][0x238] ;  /* 0x00008e00ff12ab82 */ /* 0x000ea60000000a00 */
[----:B------:R-:W-:Y:S01]  /*0990*/  ISETP.GE.AND P3, PT, R23, R2, PT ;  /* 0x000000021700720c */ /* 0x000fe20003f66270 */
[----:B0-----:R-:W-:-:S04]  /*09a0*/  @!P1 IMAD.WIDE.U32 R20, R25, 0x2, R20 ;  /* 0x0000000219149825 */ /* 0x001fc800078e0014 */
[----:B------:R-:W0:Y:S01]  /*09b0*/  @!P2 LDC.64 R16, c[0x0][0x240] ;  /* 0x00009000ff10ab82 */ /* 0x000e220000000a00 */
[--C-:B-1----:R-:W-:Y:S01]  /*09c0*/  @!P1 IMAD.WIDE.U32 R24, R25, 0x2, R4.reuse ;  /* 0x0000000219189825 */ /* 0x102fe200078e0004 */
[----:B------:R-:W-:Y:S02]  /*09d0*/  PRMT R4, RZ, 0x7610, R4 ;  /* 0x00007610ff047816 */ /* 0x000fe40000000004 */
[----:B------:R-:W-:-:S04]  /*09e0*/  PRMT R5, RZ, 0x7610, R5 ;  /* 0x00007610ff057816 */ /* 0x000fc80000000005 */
[----:B------:R-:W-:Y:S01]  /*09f0*/  @!P3 IMAD.IADD R9, R0, 0x1, R23 ;  /* 0x000000010009b824 */ /* 0x000fe200078e0217 */
[----:B------:R-:W-:Y:S01]  /*0a00*/  PRMT R6, RZ, 0x7610, R6 ;  /* 0x00007610ff067816 */ /* 0x000fe20000000006 */
[----:B------:R-:W-:Y:S01]  /*0a10*/  @!P3 VIADD R23, R23, 0x80 ;  /* 0x000000801717b836 */ /* 0x000fe20000000000 */
[----:B------:R-:W5:Y:S01]  /*0a20*/  @!P1 LDG.E.U16 R4, desc[UR4][R20.64] ;  /* 0x0000000414049981 */ /* 0x000f62000c1e1500 */
[----:B------:R-:W1:Y:S03]  /*0a30*/  @!P3 LDC.64 R26, c[0x0][0x238] ;  /* 0x00008e00ff1abb82 */ /* 0x000e660000000a00 */
[----:B------:R-:W-:Y:S01]  /*0a40*/  ISETP.GE.AND P4, PT, R23, R2, PT ;  /* 0x000000021700720c */ /* 0x000fe20003f86270 */
[----:B------:R3:W5:Y:S01]  /*0a50*/  @!P1 LDG.E.U16 R5, desc[UR4][R24.64] ;  /* 0x0000000418059981 */ /* 0x000762000c1e1500 */
[----:B--2---:R-:W-:Y:S01]  /*0a60*/  @!P2 IMAD.WIDE.U32 R18, R7, 0x2, R18 ;  /* 0x000000020712a825 */ /* 0x004fe200078e0012 */
[----:B------:R-:W-:-:S02]  /*0a70*/  PRMT R10, RZ, 0x7610, R10 ;  /* 0x00007610ff0a7816 */ /* 0x000fc4000000000a */
[----:B------:R-:W2:Y:S02]  /*0a80*/  @!P3 LDC.64 R14, c[0x0][0x240] ;  /* 0x00009000ff0ebb82 */ /* 0x000ea40000000a00 */
[----:B------:R4:W5:Y:S06]  /*0a90*/  @!P2 LDG.E.U16 R6, desc[UR4][R18.64] ;  /* 0x000000041206a981 */ /* 0x00096c000c1e1500 */
[----:B------:R-:W-:Y:S01]  /*0aa0*/  @!P4 IMAD.IADD R11, R0, 0x1, R23 ;  /* 0x00000001000bc824 */ /* 0x000fe200078e0217 */
[----:B------:R-:W-:Y:S01]  /*0ab0*/  @!P4 IADD3 R23, R23, 0x80, RZ ;  /* 0x000000801717c810 */ /* 0x000fe20007ffe0ff */
[----:B------:R-:W1:Y:S03]  /*0ac0*/  @!P4 LDC.64 R12, c[0x0][0x238] ;  /* 0x00008e00ff0ccb82 */ /* 0x000e660000000a00 */
[----:B------:R-:W-:Y:S01]  /*0ad0*/  ISETP.GE.AND P1, PT, R23, R2, PT ;  /* 0x000000021700720c */ /* 0x000fe20003f26270 */
[----:B0-----:R-:W-:Y:S01]  /*0ae0*/  @!P2 IMAD.WIDE.U32 R16, R7, 0x2, R16 ;  /* 0x000000020710a825 */ /* 0x001fe200078e0010 */
[----:B------:R-:W-:-:S03]  /*0af0*/  PRMT R7, RZ, 0x7610, R7 ;  /* 0x00007610ff077816 */ /* 0x000fc60000000007 */
[----:B---3--:R-:W0:Y:S03]  /*0b00*/  @!P4 LDC.64 R24, c[0x0][0x240] ;  /* 0x00009000ff18cb82 */ /* 0x008e260000000a00 */
[----:B------:R3:W5:Y:S05]  /*0b10*/  @!P2 LDG.E.U16 R7, desc[UR4][R16.64] ;  /* 0x000000041007a981 */ /* 0x00076a000c1e1500 */
[----:B----4-:R-:W-:Y:S01]  /*0b20*/  @!P1 IMAD.IADD R19, R0, 0x1, R23 ;  /* 0x0000000100139824 */ /* 0x010fe200078e0217 */
[----:B------:R-:W4:Y:S01]  /*0b30*/  @!P1 LDC.64 R20, c[0x0][0x238] ;  /* 0x00008e00ff149b82 */ /* 0x000f220000000a00 */
[----:B------:R-:W-:-:S05]  /*0b40*/  @!P1 VIADD R23, R23, 0x80 ;  /* 0x0000008017179836 */ /* 0x000fca0000000000 */
[----:B------:R-:W-:Y:S01]  /*0b50*/  ISETP.GE.AND P2, PT, R23, R2, PT ;  /* 0x000000021700720c */ /* 0x000fe20003f46270 */
[----:B-1----:R-:W-:Y:S01]  /*0b60*/  @!P4 IMAD.WIDE.U32 R12, R11, 0x2, R12 ;  /* 0x000000020b0cc825 */ /* 0x002fe200078e000c */
[----:B---3--:R-:W1:Y:S04]  /*0b70*/  @!P1 LDC.64 R16, c[0x0][0x240] ;  /* 0x00009000ff109b82 */ /* 0x008e680000000a00 */
[----:B------:R3:W5:Y:S07]  /*0b80*/  @!P4 LDG.E.U16 R10, desc[UR4][R12.64] ;  /* 0x000000040c0ac981 */ /* 0x00076e000c1e1500 */
[----:B---3--:R-:W3:Y:S01]  /*0b90*/  @!P2 LDC.64 R12, c[0x0][0x238] ;  /* 0x00008e00ff0cab82 */ /* 0x008ee20000000a00 */
[----:B------:R-:W-:Y:S01]  /*0ba0*/  PRMT R8, RZ, 0x7610, R8 ;  /* 0x00007610ff087816 */ /* 0x000fe20000000008 */
[----:B------:R-:W-:-:S04]  /*0bb0*/  @!P3 IMAD.WIDE.U32 R26, R9, 0x2, R26 ;  /* 0x00000002091ab825 */ /* 0x000fc800078e001a */
[----:B0-----:R-:W-:Y:S01]  /*0bc0*/  @!P4 IMAD.WIDE.U32 R24, R11, 0x2, R24 ;  /* 0x000000020b18c825 */ /* 0x001fe200078e0018 */
[----:B------:R-:W-:Y:S01]  /*0bd0*/  PRMT R11, RZ, 0x7610, R11 ;  /* 0x00007610ff0b7816 */ /* 0x000fe2000000000b */
[----:B------:R0:W5:Y:S02]  /*0be0*/  @!P3 LDG.E.U16 R8, desc[UR4][R26.64] ;  /* 0x000000041a08b981 */ /* 0x000164000c1e1500 */
[----:B--2---:R-:W-:Y:S01]  /*0bf0*/  @!P3 IMAD.WIDE.U32 R14, R9, 0x2, R14 ;  /* 0x00000002090eb825 */ /* 0x004fe200078e000e */
[----:B------:R-:W-:Y:S02]  /*0c00*/  PRMT R9, RZ, 0x7610, R9 ;  /* 0x00007610ff097816 */ /* 0x000fe40000000009 */
[----:B------:R2:W5:Y:S04]  /*0c10*/  @!P4 LDG.E.U16 R11, desc[UR4][R24.64] ;  /* 0x00000004180bc981 */ /* 0x000568000c1e1500 */
[----:B------:R4:W5:Y:S01]  /*0c20*/  @!P3 LDG.E.U16 R9, desc[UR4][R14.64] ;  /* 0x000000040e09b981 */ /* 0x000962000c1e1500 */
[----:B0-----:R-:W-:Y:S01]  /*0c30*/  @!P2 IMAD.IADD R27, R0, 0x1, R23 ;  /* 0x00000001001ba824 */ /* 0x001fe200078e0217 */
[----:B--2---:R-:W-:-:S03]  /*0c40*/  PRMT R24, RZ, 0x7610, R24 ;  /* 0x00007610ff187816 */ /* 0x004fc60000000018 */
[----:B---3--:R-:W-:Y:S01]  /*0c50*/  @!P2 IMAD.WIDE.U32 R12, R27, 0x2, R12 ;  /* 0x000000021b0ca825 */ /* 0x008fe200078e000c */
[----:B----4-:R-:W0:Y:S04]  /*0c60*/  @!P2 LDC.64 R14, c[0x0][0x240] ;  /* 0x00009000ff0eab82 */ /* 0x010e280000000a00 */
[----:B------:R2:W5:Y:S01]  /*0c70*/  @!P2 LDG.E.U16 R24, desc[UR4][R12.64] ;  /* 0x000000040c18a981 */ /* 0x000562000c1e1500 */
[----:B------:R-:W-:Y:S01]  /*0c80*/  @!P1 IMAD.WIDE.U32 R20, R19, 0x2, R20 ;  /* 0x0000000213149825 */ /* 0x000fe200078e0014 */
[----:B------:R-:W-:-:S03]  /*0c90*/  PRMT R18, RZ, 0x7610, R18 ;  /* 0x00007610ff127816 */ /* 0x000fc60000000012 */
[----:B-1----:R-:W-:Y:S01]  /*0ca0*/  @!P1 IMAD.WIDE.U32 R16, R19, 0x2, R16 ;  /* 0x0000000213109825 */ /* 0x002fe200078e0010 */
[----:B--2---:R-:W1:Y:S01]  /*0cb0*/  @!P0 LDC.64 R12, c[0x0][0x238] ;  /* 0x00008e00ff0c8b82 */ /* 0x004e620000000a00 */
[----:B------:R-:W-:Y:S01]  /*0cc0*/  PRMT R19, RZ, 0x7610, R19 ;  /* 0x00007610ff137816 */ /* 0x000fe20000000013 */
[----:B------:R-:W5:Y:S01]  /*0cd0*/  @!P1 LDG.E.U16 R18, desc[UR4][R20.64] ;  /* 0x0000000414129981 */ /* 0x000f62000c1e1500 */
[----:B------:R-:W-:-:S04]  /*0ce0*/  @!P2 IADD3 R23, R23, 0x80, RZ ;  /* 0x000000801717a810 */ /* 0x000fc80007ffe0ff */
[----:B------:R2:W5:Y:S01]  /*0cf0*/  @!P1 LDG.E.U16 R19, desc[UR4][R16.64] ;  /* 0x0000000410139981 */ /* 0x000562000c1e1500 */
[----:B------:R-:W-:Y:S02]  /*0d00*/  ISETP.GE.AND P1, PT, R23, R2, PT ;  /* 0x000000021700720c */ /* 0x000fe40003f26270 */
[----:B------:R-:W-:Y:S01]  /*0d10*/  PRMT R25, RZ, 0x7610, R25 ;  /* 0x00007610ff197816 */ /* 0x000fe20000000019 */
[----:B0-----:R-:W-:-:S05]  /*0d20*/  @!P2 IMAD.WIDE.U32 R14, R27, 0x2, R14 ;  /* 0x000000021b0ea825 */ /* 0x001fca00078e000e */
[----:B------:R1:W5:Y:S05]  /*0d30*/  @!P2 LDG.E.U16 R25, desc[UR4][R14.64] ;  /* 0x000000040e19a981 */ /* 0x00036a000c1e1500 */
[----:B--2---:R-:W0:Y:S01]  /*0d40*/  @!P1 LDC.64 R16, c[0x0][0x240] ;  /* 0x00009000ff109b82 */ /* 0x004e220000000a00 */
[----:B-1----:R-:W-:-:S07]  /*0d50*/  @!P0 IMAD.WIDE.U32 R14, R22, 0x2, R12 ;  /* 0x00000002160e8825 */ /* 0x002fce00078e000c */
[----:B------:R-:W1:Y:S01]  /*0d60*/  @!P0 LDC.64 R12, c[0x0][0x240] ;  /* 0x00009000ff0c8b82 */ /* 0x000e620000000a00 */
[----:B------:R-:W-:Y:S01]  /*0d70*/  @!P1 IMAD.IADD R23, R0, 0x1, R23 ;  /* 0x0000000100179824 */ /* 0x000fe200078e0217 */
[----:B------:R-:W-:Y:S02]  /*0d80*/  PRMT R26, RZ, 0x7610, R26 ;  /* 0x00007610ff1a7816 */ /* 0x000fe4000000001a */
[----:B------:R-:W-:-:S04]  /*0d90*/  PRMT R27, RZ, 0x7610, R27 ;  /* 0x00007610ff1b7816 */ /* 0x000fc8000000001b */
[----:B------:R-:W2:Y:S02]  /*0da0*/  @!P1 LDC.64 R20, c[0x0][0x238] ;  /* 0x00008e00ff149b82 */ /* 0x000ea40000000a00 */
        /* <DEDUP_REMOVED lines=24> */
.L_x_1869:
[----:B------:R-:W-:Y:S05]  /*0f30*/  BSYNC B0 ;  /* 0x0000000000007941 */ /* 0x000fea0003800000 */
.L_x_1868:
        /* <DEDUP_REMOVED lines=13> */
.L_x_1871:
[----:B------:R-:W-:Y:S05]  /*1010*/  BSYNC B0 ;  /* 0x0000000000007941 */ /* 0x000fea0003800000 */
.L_x_1870:
[----:B-----5:R-:W0:Y:S01]  /*1020*/  @!P0 LDC.64 R4, c[0x0][0x230] ;  /* 0x00008c00ff048b82 */ /* 0x020e220000000a00 */
[C---:B------:R-:W-:Y:S01]  /*1030*/  VIADD R15, R3.reuse, 0x100 ;  /* 0x00000100030f7836 */ /* 0x040fe20000000000 */
[----:B------:R-:W-:Y:S01]  /*1040*/  BSSY B0, `(.L_x_1872) ;  /* 0x000001a000007945 */ /* 0x000fe20003800000 */
[----:B------:R-:W-:-:S03]  /*1050*/  VIADD R17, R3, 0x180 ;  /* 0x0000018003117836 */ /* 0x000fc60000000000 */
[-C--:B------:R-:W-:Y:S01]  /*1060*/  ISETP.GE.AND P6, PT, R15, R2.reuse, PT ;  /* 0x000000020f00720c */ /* 0x080fe20003fc6270 */
[----:B------:R-:W-:Y:S01]  /*1070*/  VIADD R15, R3, 0x200 ;  /* 0x00000200030f7836 */ /* 0x000fe20000000000 */
[-C--:B------:R-:W-:Y:S02]  /*1080*/  ISETP.GE.AND P5, PT, R17, R2.reuse, PT ;  /* 0x000000021100720c */ /* 0x080fe40003fa6270 */
[----:B------:R-:W-:Y:S02]  /*1090*/  IADD3 R17, R3, 0x280, RZ ;  /* 0x0000028003117810 */ /* 0x000fe40007ffe0ff */
        /* <DEDUP_REMOVED lines=9> */
[----:B------:R-:W-:-:S05]  /*1130*/  HADD2.F32 R14, -RZ, R7.H0_H0 ;  /* 0x20000007ff0e7230 */ /* 0x000fca0000004100 */
        /* <DEDUP_REMOVED lines=10> */
.L_x_1873:
[----:B------:R-:W-:Y:S05]  /*11e0*/  BSYNC B0 ;  /* 0x0000000000007941 */ /* 0x000fea0003800000 */
.L_x_1872:
[----:B------:R-:W-:Y:S04]  /*11f0*/  BSSY B0, `(.L_x_1874) ;  /* 0x000000d000007945 */ /* 0x000fe80003800000 */
[----:B------:R-:W-:Y:S05]  /*1200*/  @P5 BRA `(.L_x_1875) ;  /* 0x00000000002c5947 */ /* 0x000fea0003800000 */
[----:B------:R-:W-:-:S05]  /*1210*/  HADD2.F32 R14, -RZ, R9.H0_H0 ;  /* 0x20000009ff0e7230 */ /* 0x000fca0000004100 */
        /* <DEDUP_REMOVED lines=10> */
.L_x_1875:
[----:B------:R-:W-:Y:S05]  /*12c0*/  BSYNC B0 ;  /* 0x0000000000007941 */ /* 0x000fea0003800000 */
.L_x_1874:
        /* <DEDUP_REMOVED lines=13> */
.L_x_1877:
[----:B------:R-:W-:Y:S05]  /*13a0*/  BSYNC B0 ;  /* 0x0000000000007941 */ /* 0x000fea0003800000 */
.L_x_1876:
        /* <DEDUP_REMOVED lines=13> */
.L_x_1879:
[----:B------:R-:W-:Y:S05]  /*1480*/  BSYNC B0 ;  /* 0x0000000000007941 */ /* 0x000fea0003800000 */
.L_x_1878:
        /* <DEDUP_REMOVED lines=13> */
.L_x_1881:
[----:B------:R-:W-:Y:S05]  /*1560*/  BSYNC B0 ;  /* 0x0000000000007941 */ /* 0x000fea0003800000 */
.L_x_1880:
        /* <DEDUP_REMOVED lines=13> */
.L_x_1883:
[----:B------:R-:W-:Y:S05]  /*1640*/  BSYNC B0 ;  /* 0x0000000000007941 */ /* 0x000fea0003800000 */
.L_x_1882:
[----:B------:R-:W-:Y:S01]  /*1650*/  @!P0 IMAD.MOV.U32 R3, RZ, RZ, R21 ;  /* 0x000000ffff038224 */ /* 0x000fe200078e0015 */
[----:B------:R0:W-:Y:S01]  /*1660*/  @!P0 STG.E.U16 desc[UR4][R4.64], R12 ;  /* 0x0000000c04008986 */ /* 0x0001e2000c101504 */
[----:B------:R-:W-:Y:S04]  /*1670*/  BSSY B0, `(.L_x_1884) ;  /* 0x000002d000007945 */ /* 0x000fe80003800000 */
[----:B------:R-:W-:Y:S01]  /*1680*/  BSSY B1, `(.L_x_1885) ;  /* 0x0000025000017945 */ /* 0x000fe20003800000 */
[----:B------:R-:W-:-:S13]  /*1690*/  ISETP.GE.AND P0, PT, R3, R2, PT ;  /* 0x000000020300720c */ /* 0x000fda0003f06270 */
[----:B0-----:R-:W-:Y:S05]  /*16a0*/  @P0 BRA `(.L_x_1886) ;  /* 0x0000000000300947 */ /* 0x001fea0003800000 */
[----:B------:R-:W0:Y:S01]  /*16b0*/  LDC.64 R4, c[0x0][0x230] ;  /* 0x00008c00ff047b82 */ /* 0x000e220000000a00 */
[----:B------:R-:W-:Y:S01]  /*16c0*/  IMAD.IADD R15, R0, 0x1, R3 ;  /* 0x00000001000f7824 */ /* 0x000fe200078e0203 */
[----:B------:R-:W-:-:S04]  /*16d0*/  IADD3 R3, R3, 0x80, RZ ;  /* 0x0000008003037810 */ /* 0x000fc80007ffe0ff */
        /* <DEDUP_REMOVED lines=9> */
.L_x_1886:
[----:B------:R-:W-:-:S13]  /*1770*/  ISETP.GE.AND P0, PT, R3, R2, PT ;  /* 0x000000020300720c */ /* 0x000fda0003f06270 */
[----:B------:R-:W-:Y:S05]  /*1780*/  @P0 BRA `(.L_x_1888) ;  /* 0x0000000000300947 */ /* 0x000fea0003800000 */
[----:B0-----:R-:W0:Y:S01]  /*1790*/  LDC.64 R4, c[0x0][0x230] ;  /* 0x00008c00ff047b82 */ /* 0x001e220000000a00 */
[----:B------:R-:W-:Y:S01]  /*17a0*/  IMAD.IADD R7, R0, 0x1, R3 ;  /* 0x0000000100077824 */ /* 0x000fe200078e0203 */
[----:B------:R-:W-:-:S03]  /*17b0*/  IADD3 R3, R3, 0x80, RZ ;  /* 0x0000008003037810 */ /* 0x000fc60007ffe0ff */
[----:B0-----:R-:W-:-:S05]  /*17c0*/  IMAD.WIDE.U32 R4, R7, 0x2, R4 ;  /* 0x0000000207047825 */ /* 0x001fca00078e0004 */
[----:B------:R1:W-:Y:S02]  /*17d0*/  STG.E.U16 desc[UR4][R4.64], R6 ;  /* 0x0000000604007986 */ /* 0x0003e4000c101504 */
.L_x_1887:
[----:B------:R-:W-:-:S13]  /*17e0*/  ISETP.GE.AND P0, PT, R3, R2, PT ;  /* 0x000000020300720c */ /* 0x000fda0003f06270 */
[----:B------:R-:W-:Y:S05]  /*17f0*/  @P0 BRA `(.L_x_1889) ;  /* 0x0000000000340947 */ /* 0x000fea0003800000 */
[----:B01----:R-:W0:Y:S01]  /*1800*/  LDC.64 R4, c[0x0][0x230] ;  /* 0x00008c00ff047b82 */ /* 0x003e220000000a00 */
[----:B------:R-:W-:Y:S02]  /*1810*/  IMAD.IADD R7, R0, 0x1, R3 ;  /* 0x0000000100077824 */ /* 0x000fe400078e0203 */
[----:B------:R-:W-:Y:S02]  /*1820*/  VIADD R3, R3, 0x80 ;  /* 0x0000008003037836 */ /* 0x000fe40000000000 */
[----:B0-----:R-:W-:-:S05]  /*1830*/  IMAD.WIDE.U32 R4, R7, 0x2, R4 ;  /* 0x0000000207047825 */ /* 0x001fca00078e0004 */
[----:B------:R1:W-:Y:S02]  /*1840*/  STG.E.U16 desc[UR4][R4.64], R8 ;  /* 0x0000000804007986 */ /* 0x0003e4000c101504 */
.L_x_1888:
[----:B------:R-:W-:-:S13]  /*1850*/  ISETP.GE.AND P0, PT, R3, R2, PT ;  /* 0x000000020300720c */ /* 0x000fda0003f06270 */
[----:B------:R-:W-:Y:S05]  /*1860*/  @P0 BREAK B1 ;  /* 0x0000000000010942 */ /* 0x000fea0003800000 */
[----:B------:R-:W-:Y:S05]  /*1870*/  @P0 BRA `(.L_x_1890) ;  /* 0x0000000000300947 */ /* 0x000fea0003800000 */
[----:B01----:R-:W0:Y:S01]  /*1880*/  LDC.64 R4, c[0x0][0x230] ;  /* 0x00008c00ff047b82 */ /* 0x003e220000000a00 */
[----:B------:R-:W-:Y:S01]  /*1890*/  IADD3 R7, R0, R3, RZ ;  /* 0x0000000300077210 */ /* 0x000fe20007ffe0ff */
[----:B------:R-:W-:-:S04]  /*18a0*/  VIADD R3, R3, 0x80 ;  /* 0x0000008003037836 */ /* 0x000fc80000000000 */
[----:B0-----:R-:W-:-:S05]  /*18b0*/  IMAD.WIDE.U32 R4, R7, 0x2, R4 ;  /* 0x0000000207047825 */ /* 0x001fca00078e0004 */
[----:B------:R2:W-:Y:S02]  /*18c0*/  STG.E.U16 desc[UR4][R4.64], R9 ;  /* 0x0000000904007986 */ /* 0x0005e4000c101504 */
.L_x_1889:
[----:B------:R-:W-:Y:S05]  /*18d0*/  BSYNC B1 ;  /* 0x0000000000017941 */ /* 0x000fea0003800000 */
.L_x_1885:
[----:B------:R-:W-:-:S13]  /*18e0*/  ISETP.GE.AND P0, PT, R3, R2, PT ;  /* 0x000000020300720c */ /* 0x000fda0003f06270 */
[----:B012---:R-:W0:Y:S01]  /*18f0*/  @!P0 LDC.64 R4, c[0x0][0x230] ;  /* 0x00008c00ff048b82 */ /* 0x007e220000000a00 */
[----:B------:R-:W-:Y:S01]  /*1900*/  @!P0 IMAD.IADD R7, R0, 0x1, R3 ;  /* 0x0000000100078824 */ /* 0x000fe200078e0203 */
[----:B------:R-:W-:-:S03]  /*1910*/  @!P0 IADD3 R3, R3, 0x80, RZ ;  /* 0x0000008003038810 */ /* 0x000fc60007ffe0ff */
[----:B0-----:R-:W-:-:S05]  /*1920*/  @!P0 IMAD.WIDE.U32 R4, R7, 0x2, R4 ;  /* 0x0000000207048825 */ /* 0x001fca00078e0004 */
[----:B------:R2:W-:Y:S02]  /*1930*/  @!P0 STG.E.U16 desc[UR4][R4.64], R10 ;  /* 0x0000000a04008986 */ /* 0x0005e4000c101504 */
.L_x_1890:
[----:B------:R-:W-:Y:S05]  /*1940*/  BSYNC B0 ;  /* 0x0000000000007941 */ /* 0x000fea0003800000 */
.L_x_1884:
        /* <DEDUP_REMOVED lines=8> */
.L_x_1891:
        /* <DEDUP_REMOVED lines=11> */
.L_x_6615:


//--------------------- .text._ZN2at6native29vectorized_elementwise_kernelILi4EZZZNS0_66_GLOBAL__N__a0cfb035_28_ActivationHardswishKernel_cu_9e10b42f_292525hardswish_backward_kernelERNS_14TensorIteratorEENKUlvE_clEvENKUlvE1_clEvEUlN3c104HalfES8_E_St5arrayIPcLm3EEEEviT0_T1_ --------------------------
	.section	.text._ZN2at6native29vectorized_elementwise_kernelILi4EZZZNS0_66_GLOBAL__N__a0cfb035_28_ActivationHardswishKernel_cu_9e10b42f_292525hardswish_backward_kernelERNS_14TensorIteratorEENKUlvE_clEvENKUlvE1_clEvEUlN3c104HalfES8_E_St5arrayIPcLm3EEEEviT0_T1_,"ax",@progbits
	.align	128
        .global         _ZN2at6native29vectorized_elementwise_kernelILi4EZZZNS0_66_GLOBAL__N__a0cfb035_28_ActivationHardswishKernel_cu_9e10b42f_292525hardswish_backward_kernelERNS_14TensorIteratorEENKUlvE_clEvENKUlvE1_clEvEUlN3c104HalfES8_E_St5arrayIPcLm3EEEEviT0_T1_
        .type           _ZN2at6native29vectorized_elementwise_kernelILi4EZZZNS0_66_GLOBAL__N__a0cfb035_28_ActivationHardswishKernel_cu_9e10b42f_292525hardswish_backward_kernelERNS_14TensorIteratorEENKUlvE_clEvENKUlvE1_clEvEUlN3c104HalfES8_E_St5arrayIPcLm3EEEEviT0_T1_,@function
        .size           _ZN2at6native29vectorized_elementwise_kernelILi4EZZZNS0_66_GLOBAL__N__a0cfb035_28_ActivationHardswishKernel_cu_9e10b42f_292525hardswish_backward_kernelERNS_14TensorIteratorEENKUlvE_clEvENKUlvE1_clEvEUlN3c104HalfES8_E_St5arrayIPcLm3EEEEviT0_T1_,(.L_x_6616 - _ZN2at6native29vectorized_elementwise_kernelILi4EZZZNS0_66_GLOBAL__N__a0cfb035_28_ActivationHardswishKernel_cu_9e10b42f_292525hardswish_backward_kernelERNS_14TensorIteratorEENKUlvE_clEvENKUlvE1_clEvEUlN3c104HalfES8_E_St5arrayIPcLm3EEEEviT0_T1_)
        .other          _ZN2at6native29vectorized_elementwise_kernelILi4EZZZNS0_66_GLOBAL__N__a0cfb035_28_ActivationHardswishKernel_cu_9e10b42f_292525hardswish_backward_kernelERNS_14TensorIteratorEENKUlvE_clEvENKUlvE1_clEvEUlN3c104HalfES8_E_St5arrayIPcLm3EEEEviT0_T1_,@"STO_CUDA_ENTRY STV_DEFAULT"
_ZN2at6native29vectorized_elementwise_kernelILi4EZZZNS0_66_GLOBAL__N__a0cfb035_28_ActivationHardswishKernel_cu_9e10b42f_292525hardswish_backward_kernelERNS_14TensorIteratorEENKUlvE_clEvENKUlvE1_clEvEUlN3c104HalfES8_E_St5arrayIPcLm3EEEEviT0_T1_:
.text._ZN2at6native29vectorized_elementwise_kernelILi4EZZZNS0_66_GLOBAL__N__a0cfb035_28_ActivationHardswishKernel_cu_9e10b42f_292525hardswish_backward_kernelERNS_14TensorIteratorEENKUlvE_clEvENKUlvE1_clEvEUlN3c104HalfES8_E_St5arrayIPcLm3EEEEviT0_T1_:
        /* <DEDUP_REMOVED lines=31> */
.L_x_1894:
[----:B------:R-:W-:Y:S05]  /*01f0*/  BSYNC B0 ;  /* 0x0000000000007941 */ /* 0x000fea0003800000 */
.L_x_1893:
[----:B------:R-:W-:Y:S01]  /*0200*/  HADD2.F32 R14, -RZ, R4.H1_H1 ;  /* 0x30000004ff0e7230 */ /* 0x000fe20000004100 */
[----:B------:R-:W-:Y:S01]  /*0210*/  BSSY B0, `(.L_x_1895) ;  /* 0x0000018000007945 */ /* 0x000fe20003800000 */
[--C-:B------:R-:W-:Y:S02]  /*0220*/  HADD2.F32 R17, -RZ, R5.reuse.H0_H0 ;  /* 0x20000005ff117230 */ /* 0x100fe40000004100 */
[----:B------:R-:W-:Y:S01]  /*0230*/  HADD2.F32 R16, -RZ, R5.H1_H1 ;  /* 0x30000005ff107230 */ /* 0x000fe20000004100 */
[----:B------:R-:W-:Y:S01]  /*0240*/  FSETP.GTU.FTZ.AND P6, PT, R14, -3, PT ;  /* 0xc04000000e00780b */ /* 0x000fe20003fdc000 */
[----:B------:R-:W0:Y:S01]  /*0250*/  LDC.64 R4, c[0x0][0x230] ;  /* 0x00008c00ff047b82 */ /* 0x000e220000000a00 */
[--C-:B-----5:R-:W-:Y:S01]  /*0260*/  HADD2.F32 R15, -RZ, R10.reuse.H0_H0 ;  /* 0x2000000aff0f7230 */ /* 0x120fe20000004100 */
        /* <DEDUP_REMOVED lines=18> */
.L_x_1896:
[----:B------:R-:W-:Y:S05]  /*0390*/  BSYNC B0 ;  /* 0x0000000000007941 */ /* 0x000fea0003800000 */
.L_x_1895:
[----:B------:R-:W-:Y:S01]  /*03a0*/  BSSY B0, `(.L_x_1897) ;  /* 0x000000a000007945 */ /* 0x000fe20003800000 */
[----:B------:R-:W-:-:S03]  /*03b0*/  @!P0 PRMT R6, RZ, 0x7610, R6 ;  /* 0x00007610ff068816 */ /* 0x000fc60000000006 */
[----:B------:R-:W-:Y:S05]  /*03c0*/  @!P0 BRA `(.L_x_1898) ;  /* 0x00000000001c8947 */ /* 0x000fea0003800000 */
[----:B------:R-:W-:Y:S01]  /*03d0*/  FSETP.GEU.FTZ.AND P0, PT, R17, 3, PT ;  /* 0x404000001100780b */ /* 0x000fe20003f1e000 */
[----:B------:R-:W-:-:S12]  /*03e0*/  HADD2.F32 R6, -RZ, R7.H0_H0 ;  /* 0x20000007ff067230 */ /* 0x000fd80000004100 */
[----:B------:R-:W-:-:S05]  /*03f0*/  @!P0 MOV R14, 0x3eaaaaab ;  /* 0x3eaaaaab000e8802 */ /* 0x000fca0000000f00 */
[----:B------:R-:W-:-:S04]  /*0400*/  @!P0 FFMA.FTZ R17, R17, R14, 0.5 ;  /* 0x3f00000011118423 */ /* 0x000fc8000001000e */
[-C--:B------:R-:W-:Y:S01]  /*0410*/  @!P0 FMUL.FTZ R17, R17, R6.reuse ;  /* 0x0000000611118220 */ /* 0x080fe20000410000 */
[----:B------:R-:W-:-:S04]  /*0420*/  @P0 F2FP.F16.F32.PACK_AB R6, RZ, R6 ;  /* 0x00000006ff06023e */ /* 0x000fc800000000ff */
[----:B------:R-:W-:-:S07]  /*0430*/  @!P0 F2FP.F16.F32.PACK_AB R6, RZ, R17 ;  /* 0x00000011ff06823e */ /* 0x000fce00000000ff */
.L_x_1898:
[----:B------:R-:W-:Y:S05]  /*0440*/  BSYNC B0 ;  /* 0x0000000000007941 */ /* 0x000fea0003800000 */
.L_x_1897:
[----:B------:R-:W-:Y:S01]  /*0450*/  BSSY B0, `(.L_x_1899) ;  /* 0x000000a000007945 */ /* 0x000fe20003800000 */
[----:B------:R-:W-:-:S03]  /*0460*/  @!P1 PRMT R14, RZ, 0x7610, R14 ;  /* 0x00007610ff0e9816 */ /* 0x000fc6000000000e */
        /* <DEDUP_REMOVED lines=8> */
.L_x_1900:
[----:B------:R-:W-:Y:S05]  /*04f0*/  BSYNC B0 ;  /* 0x0000000000007941 */ /* 0x000fea0003800000 */
.L_x_1899:
[----:B------:R-:W-:Y:S01]  /*0500*/  BSSY B0, `(.L_x_1901) ;  /* 0x000000a000007945 */ /* 0x000fe20003800000 */
[----:B------:R-:W-:-:S03]  /*0510*/  @!P2 PRMT R7, RZ, 0x7610, R7 ;  /* 0x00007610ff07a816 */ /* 0x000fc60000000007 */
[----:B------:R-:W-:Y:S05]  /*0520*/  @!P2 BRA `(.L_x_1902) ;  /* 0x00000000001ca947 */ /* 0x000fea0003800000 */
[----:B------:R-:W-:Y:S01]  /*0530*/  FSETP.GEU.FTZ.AND P0, PT, R15, 3, PT ;  /* 0x404000000f00780b */ /* 0x000fe20003f1e000 */
[----:B------:R-:W-:-:S12]  /*0540*/  HADD2.F32 R16, -RZ, R2.H0_H0 ;  /* 0x20000002ff107230 */ /* 0x000fd80000004100 */
[----:B------:R-:W-:Y:S01]  /*0550*/  @!P0 IMAD.MOV.U32 R18, RZ, RZ, 0x3eaaaaab ;  /* 0x3eaaaaabff128424 */ /* 0x000fe200078e00ff */
[----:B------:R-:W-:-:S03]  /*0560*/  @P0 F2FP.F16.F32.PACK_AB R7, RZ, R16 ;  /* 0x00000010ff07023e */ /* 0x000fc600000000ff */
[----:B------:R-:W-:-:S04]  /*0570*/  @!P0 FFMA.FTZ R15, R15, R18, 0.5 ;  /* 0x3f0000000f0f8423 */ /* 0x000fc80000010012 */
[----:B------:R-:W-:-:S05]  /*0580*/  @!P0 FMUL.FTZ R15, R15, R16 ;  /* 0x000000100f0f8220 */ /* 0x000fca0000410000 */
[----:B------:R-:W-:-:S07]  /*0590*/  @!P0 F2FP.F16.F32.PACK_AB R7, RZ, R15 ;  /* 0x0000000fff07823e */ /* 0x000fce00000000ff */
.L_x_1902:
[----:B------:R-:W-:Y:S05]  /*05a0*/  BSYNC B0 ;  /* 0x0000000000007941 */ /* 0x000fea0003800000 */
.L_x_1901:
        /* <DEDUP_REMOVED lines=11> */
.L_x_1904:
[----:B------:R-:W-:Y:S05]  /*0660*/  BSYNC B0 ;  /* 0x0000000000007941 */ /* 0x000fea0003800000 */
.L_x_1903:
        /* <DEDUP_REMOVED lines=12> */
.L_x_1906:
[----:B------:R-:W-:Y:S05]  /*0730*/  BSYNC B0 ;  /* 0x0000000000007941 */ /* 0x000fea0003800000 */
.L_x_1905:
        /* <DEDUP_REMOVED lines=9> */
.L_x_1908:
[----:B------:R-:W-:Y:S05]  /*07d0*/  BSYNC B0 ;  /* 0x0000000000007941 */ /* 0x000fea0003800000 */
.L_x_1907:
[----:B------:R-:W-:Y:S02]  /*07e0*/  PRMT R11, R6, 0x5410, R14 ;  /* 0x00005410060b7816 */ /* 0x000fe4000000000e */
[----:B------:R-:W-:Y:S02]  /*07f0*/  PRMT R6, R7, 0x5410, R0 ;  /* 0x0000541007067816 */ /* 0x000fe40000000000 */
[----:B------:R-:W-:Y:S02]  /*0800*/  PRMT R10, R9, 0x5410, R13 ;  /* 0x00005410090a7816 */ /* 0x000fe4000000000d */
[----:B------:R-:W-:-:S03]  /*0810*/  PRMT R7, R2, 0x5410, R8 ;  /* 0x0000541002077816 */ /* 0x000fc60000000008 */
[----:B------:R-:W-:Y:S04]  /*0820*/  STG.E.64 desc[UR4][R4.64], R10 ;  /* 0x0000000a04007986 */ /* 0x000fe8000c101b04 */
[----:B------:R-:W-:Y:S01]  /*0830*/  STG.E.64 desc[UR4][R4.64+0x400], R6 ;  /* 0x0004000604007986 */ /* 0x000fe2000c101b04 */
[----:B------:R-:W-:Y:S05]  /*0840*/  EXIT ;  /* 0x000000000000794d */ /* 0x000fea0003800000 */
.L_x_1892:
        /* <DEDUP_REMOVED lines=104> */
.L_x_1910:
[----:B------:R-:W-:Y:S05]  /*0ed0*/  BSYNC B0 ;  /* 0x0000000000007941 */ /* 0x000fea0003800000 */
.L_x_1909:
        /* <DEDUP_REMOVED lines=13> */
.L_x_1912:
[----:B------:R-:W-:Y:S05]  /*0fb0*/  BSYNC B0 ;  /* 0x0000000000007941 */ /* 0x000fea0003800000 */
.L_x_1911:
        /* <DEDUP_REMOVED lines=28> */
.L_x_1914:
[----:B------:R-:W-:Y:S05]  /*1180*/  BSYNC B0 ;  /* 0x0000000000007941 */ /* 0x000fea0003800000 */
.L_x_1913:
        /* <DEDUP_REMOVED lines=13> */
.L_x_1916:
[----:B------:R-:W-:Y:S05]  /*1260*/  BSYNC B0 ;  /* 0x0000000000007941 */ /* 0x000fea0003800000 */
.L_x_1915:
        /* <DEDUP_REMOVED lines=13> */
.L_x_1918:
[----:B------:R-:W-:Y:S05]  /*1340*/  BSYNC B0 ;  /* 0x0000000000007941 */ /* 0x000fea0003800000 */
.L_x_1917:
        /* <DEDUP_REMOVED lines=13> */
.L_x_1920:
[----:B------:R-:W-:Y:S05]  /*1420*/  BSYNC B0 ;  /* 0x0000000000007941 */ /* 0x000fea0003800000 */
.L_x_1919:
        /* <DEDUP_REMOVED lines=13> */
.L_x_1922:
[----:B------:R-:W-:Y:S05]  /*1500*/  BSYNC B0 ;  /* 0x0000000000007941 */ /* 0x000fea0003800000 */
.L_x_1921:
        /* <DEDUP_REMOVED lines=13> */
.L_x_1924:
[----:B------:R-:W-:Y:S05]  /*15e0*/  BSYNC B0 ;  /* 0x0000000000007941 */ /* 0x000fea0003800000 */
.L_x_1923:
        /* <DEDUP_REMOVED lines=18> */
.L_x_1927:
[----:B------:R-:W-:-:S13]  /*1710*/  ISETP.GE.AND P0, PT, R3, R2, PT ;  /* 0x000000020300720c */ /* 0x000fda0003f06270 */
[----:B------:R-:W-:Y:S05]  /*1720*/  @P0 BRA `(.L_x_1929) ;  /* 0x0000000000300947 */ /* 0x000fea0003800000 */
[----:B0-----:R-:W0:Y:S01]  /*1730*/  LDC.64 R4, c[0x0][0x230] ;  /* 0x00008c00ff047b82 */ /* 0x001e220000000a00 */
[----:B------:R-:W-:Y:S01]  /*1740*/  IMAD.IADD R7, R0, 0x1, R3 ;  /* 0x0000000100077824 */ /* 0x000fe200078e0203 */
[----:B------:R-:W-:-:S03]  /*1750*/  IADD3 R3, R3, 0x80, RZ ;  /* 0x0000008003037810 */ /* 0x000fc60007ffe0ff */
[----:B0-----:R-:W-:-:S05]  /*1760*/  IMAD.WIDE.U32 R4, R7, 0x2, R4 ;  /* 0x0000000207047825 */ /* 0x001fca00078e0004 */
[----:B------:R1:W-:Y:S02]  /*1770*/  STG.E.U16 desc[UR4][R4.64], R6 ;  /* 0x0000000604007986 */ /* 0x0003e4000c101504 */
.L_x_1928:
[----:B------:R-:W-:-:S13]  /*1780*/  ISETP.GE.AND P0, PT, R3, R2, PT ;  /* 0x000000020300720c */ /* 0x000fda0003f06270 */
[----:B------:R-:W-:Y:S05]  /*1790*/  @P0 BRA `(.L_x_1930) ;  /* 0x0000000000340947 */ /* 0x000fea0003800000 */
[----:B01----:R-:W0:Y:S01]  /*17a0*/  LDC.64 R4, c[0x0][0x230] ;  /* 0x00008c00ff047b82 */ /* 0x003e220000000a00 */
[----:B------:R-:W-:Y:S02]  /*17b0*/  IMAD.IADD R7, R0, 0x1, R3 ;  /* 0x0000000100077824 */ /* 0x000fe400078e0203 */
[----:B------:R-:W-:Y:S02]  /*17c0*/  VIADD R3, R3, 0x80 ;  /* 0x0000008003037836 */ /* 0x000fe40000000000 */
[----:B0-----:R-:W-:-:S05]  /*17d0*/  IMAD.WIDE.U32 R4, R7, 0x2, R4 ;  /* 0x0000000207047825 */ /* 0x001fca00078e0004 */
[----:B------:R1:W-:Y:S02]  /*17e0*/  STG.E.U16 desc[UR4][R4.64], R8 ;  /* 0x0000000804007986 */ /* 0x0003e4000c101504 */
.L_x_1929:
        /* <DEDUP_REMOVED lines=8> */
.L_x_1930:
[----:B------:R-:W-:Y:S05]  /*1870*/  BSYNC B1 ;  /* 0x0000000000017941 */ /* 0x000fea0003800000 */
.L_x_1926:
[----:B------:R-:W-:-:S13]  /*1880*/  ISETP.GE.AND P0, PT, R3, R2, PT ;  /* 0x000000020300720c */ /* 0x000fda0003f06270 */
[----:B012---:R-:W0:Y:S01]  /*1890*/  @!P0 LDC.64 R4, c[0x0][0x230] ;  /* 0x00008c00ff048b82 */ /* 0x007e220000000a00 */
[----:B------:R-:W-:Y:S01]  /*18a0*/  @!P0 IMAD.IADD R7, R0, 0x1, R3 ;  /* 0x0000000100078824 */ /* 0x000fe200078e0203 */
[----:B------:R-:W-:-:S03]  /*18b0*/  @!P0 IADD3 R3, R3, 0x80, RZ ;  /* 0x0000008003038810 */ /* 0x000fc60007ffe0ff */
[----:B0-----:R-:W-:-:S05]  /*18c0*/  @!P0 IMAD.WIDE.U32 R4, R7, 0x2, R4 ;  /* 0x0000000207048825 */ /* 0x001fca00078e0004 */
[----:B------:R2:W-:Y:S02]  /*18d0*/  @!P0 STG.E.U16 desc[UR4][R4.64], R10 ;  /* 0x0000000a04008986 */ /* 0x0005e4000c101504 */
.L_x_1931:
[----:B------:R-:W-:Y:S05]  /*18e0*/  BSYNC B0 ;  /* 0x0000000000007941 */ /* 0x000fea0003800000 */
.L_x_1925:
        /* <DEDUP_REMOVED lines=8> */
.L_x_1932:
        /* <DEDUP_REMOVED lines=9> */
.L_x_6616:


//--------------------- .text._ZN2at6native29vectorized_elementwise_kernelILi8EZZZNS0_66_GLOBAL__N__a0cfb035_28_ActivationHardswishKernel_cu_9e10b42f_292525hardswish_backward_kernelERNS_14TensorIteratorEENKUlvE_clEvENKUlvE1_clEvEUlN3c104HalfES8_E_St5arrayIPcLm3EEEEviT0_T1_ --------------------------
	.section	.text._ZN2at6native29vectorized_elementwise_kernelILi8EZZZNS0_66_GLOBAL__N__a0cfb035_28_ActivationHardswishKernel_cu_9e10b42f_292525hardswish_backward_kernelERNS_14TensorIteratorEENKUlvE_clEvENKUlvE1_clEvEUlN3c104HalfES8_E_St5arrayIPcLm3EEEEviT0_T1_,"ax",@progbits
	.align	128
        .global         _ZN2at6native29vectorized_elementwise_kernelILi8EZZZNS0_66_GLOBAL__N__a0cfb035_28_ActivationHardswishKernel_cu_9e10b42f_292525hardswish_backward_kernelERNS_14TensorIteratorEENKUlvE_clEvENKUlvE1_clEvEUlN3c104HalfES8_E_St5arrayIPcLm3EEEEviT0_T1_
        .type           _ZN2at6native29vectorized_elementwise_kernelILi8EZZZNS0_66_GLOBAL__N__a0cfb035_28_ActivationHardswishKernel_cu_9e10b42f_292525hardswish_backward_kernelERNS_14TensorIteratorEENKUlvE_clEvENKUlvE1_clEvEUlN3c104HalfES8_E_St5arrayIPcLm3EEEEviT0_T1_,@function
        .size           _ZN2at6native29vectorized_elementwise_kernelILi8EZZZNS0_66_GLOBAL__N__a0cfb035_28_ActivationHardswishKernel_cu_9e10b42f_292525hardswish_backward_kernelERNS_14TensorIteratorEENKUlvE_clEvENKUlvE1_clEvEUlN3c104HalfES8_E_St5arrayIPcLm3EEEEviT0_T1_,(.L_x_6617 - _ZN2at6native29vectorized_elementwise_kernelILi8EZZZNS0_66_GLOBAL__N__a0cfb035_28_ActivationHardswishKernel_cu_9e10b42f_292525hardswish_backward_kernelERNS_14TensorIteratorEENKUlvE_clEvENKUlvE1_clEvEUlN3c104HalfES8_E_St5arrayIPcLm3EEEEviT0_T1_)
        .other          _ZN2at6native29vectorized_elementwise_kernelILi8EZZZNS0_66_GLOBAL__N__a0cfb035_28_ActivationHardswishKernel_cu_9e10b42f_292525hardswish_backward_kernelERNS_14TensorIteratorEENKUlvE_clEvENKUlvE1_clEvEUlN3c104HalfES8_E_St5arrayIPcLm3EEEEviT0_T1_,@"STO_CUDA_ENTRY STV_DEFAULT"
_ZN2at6native29vectorized_elementwise_kernelILi8EZZZNS0_66_GLOBAL__N__a0cfb035_28_ActivationHardswishKernel_cu_9e10b42f_292525hardswish_backward_kernelERNS_14TensorIteratorEENKUlvE_clEvENKUlvE1_clEvEUlN3c104HalfES8_E_St5arrayIPcLm3EEEEviT0_T1_:
.text._ZN2at6native29vectorized_elementwise_kernelILi8EZZZNS0_66_GLOBAL__N__a0cfb035_28_ActivationHardswishKernel_cu_9e10b42f_292525hardswish_backward_kernelERNS_14TensorIteratorEENKUlvE_clEvENKUlvE1_clEvEUlN3c104HalfES8_E_St5arrayIPcLm3EEEEviT0_T1_:
        /* <DEDUP_REMOVED lines=15> */
[----:B------:R-:W-:Y:S02]  /*00f0*/  IMAD.WIDE.U32 R4, R12, 0x10, R2 ;  /* 0x000000100c047825 */ /* 0x000fe400078e0002 */
[----:B------:R-:W0:Y:S04]  /*0100*/  LDC.64 R2, c[0x0][0x230] ;  /* 0x00008c00ff027b82 */ /* 0x000e280000000a00 */
[----:B------:R-:W5:Y:S01]  /*0110*/  LDG.E.128 R4, desc[UR4][R4.64] ;  /* 0x0000000404047981 */ /* 0x000f62000c1e1d00 */
[----:B------:R-:W-:Y:S01]  /*0120*/  BSSY B0, `(.L_x_1934) ;  /* 0x0000013000007945 */ /* 0x000fe20003800000 */
[----:B--2---:R-:W-:Y:S02]  /*0130*/  HADD2.F32 R13, -RZ, R8.H0_H0 ;  /* 0x20000008ff0d7230 */ /* 0x004fe40000004100 */
[----:B------:R-:W-:-:S02]  /*0140*/  HADD2.F32 R15, -RZ, R9.H0_H0 ;  /* 0x20000009ff0f7230 */ /* 0x000fc40000004100 */
[----:B------:R-:W-:Y:S01]  /*0150*/  HADD2.F32 R16, -RZ, R9.H1_H1 ;  /* 0x30000009ff107230 */ /* 0x000fe20000004100 */
[----:B------:R-:W-:Y:S01]  /*0160*/  FSETP.GTU.FTZ.AND P0, PT, R13, -3, PT ;  /* 0xc04000000d00780b */ /* 0x000fe20003f1c000 */
[----:B------:R-:W-:Y:S02]  /*0170*/  HADD2.F32 R17, -RZ, R8.H1_H1 ;  /* 0x30000008ff117230 */ /* 0x000fe40000004100 */
[--C-:B------:R-:W-:Y:S02]  /*0180*/  HADD2.F32 R14, -RZ, R10.reuse.H0_H0 ;  /* 0x2000000aff0e7230 */ /* 0x100fe40000004100 */
[--C-:B------:R-:W-:Y:S02]  /*0190*/  HADD2.F32 R9, -RZ, R11.reuse.H0_H0 ;  /* 0x2000000bff097230 */ /* 0x100fe40000004100 */
[----:B------:R-:W-:Y:S02]  /*01a0*/  HADD2.F32 R10, -RZ, R10.H1_H1 ;  /* 0x3000000aff0a7230 */ /* 0x000fe40000004100 */
[----:B------:R-:W-:-:S04]  /*01b0*/  HADD2.F32 R11, -RZ, R11.H1_H1 ;  /* 0x3000000bff0b7230 */ /* 0x000fc80000004100 */
        /* <DEDUP_REMOVED lines=9> */
.L_x_1935:
[----:B------:R-:W-:Y:S05]  /*0250*/  BSYNC B0 ;  /* 0x0000000000007941 */ /* 0x000fea0003800000 */
.L_x_1934:
[----:B------:R-:W-:Y:S01]  /*0260*/  FSETP.GTU.FTZ.AND P6, PT, R17, -3, PT ;  /* 0xc04000001100780b */ /* 0x000fe20003fdc000 */
[----:B------:R-:W-:Y:S01]  /*0270*/  BSSY B0, `(.L_x_1936) ;  /* 0x0000010000007945 */ /* 0x000fe20003800000 */
[----:B------:R-:W-:Y:S02]  /*0280*/  FSETP.GTU.FTZ.AND P0, PT, R15, -3, PT ;  /* 0xc04000000f00780b */ /* 0x000fe40003f1c000 */
[----:B------:R-:W-:Y:S02]  /*0290*/  FSETP.GTU.FTZ.AND P1, PT, R16, -3, PT ;  /* 0xc04000001000780b */ /* 0x000fe40003f3c000 */
[----:B------:R-:W-:Y:S02]  /*02a0*/  FSETP.GTU.FTZ.AND P2, PT, R14, -3, PT ;  /* 0xc04000000e00780b */ /* 0x000fe40003f5c000 */
[----:B------:R-:W-:Y:S02]  /*02b0*/  FSETP.GTU.FTZ.AND P3, PT, R10, -3, PT ;  /* 0xc04000000a00780b */ /* 0x000fe40003f7c000 */
[----:B------:R-:W-:-:S02]  /*02c0*/  FSETP.GTU.FTZ.AND P4, PT, R9, -3, PT ;  /* 0xc04000000900780b */ /* 0x000fc40003f9c000 */
[----:B------:R-:W-:Y:S02]  /*02d0*/  FSETP.GTU.FTZ.AND P5, PT, R11, -3, PT ;  /* 0xc04000000b00780b */ /* 0x000fe40003fbc000 */
[----:B------:R-:W-:Y:S01]  /*02e0*/  @!P6 PRMT R13, RZ, 0x7610, R13 ;  /* 0x00007610ff0de816 */ /* 0x000fe2000000000d */
[----:B------:R-:W-:Y:S10]  /*02f0*/  @!P6 BRA `(.L_x_1937) ;  /* 0x00000000001ce947 */ /* 0x000ff40003800000 */
[----:B------:R-:W-:Y:S01]  /*0300*/  FSETP.GEU.FTZ.AND P6, PT, R17, 3, PT ;  /* 0x404000001100780b */ /* 0x000fe20003fde000 */
[----:B-----5:R-:W-:-:S12]  /*0310*/  HADD2.F32 R4, -RZ, R4.H1_H1 ;  /* 0x30000004ff047230 */ /* 0x020fd80000004100 */
[----:B------:R-:W-:Y:S01]  /*0320*/  @!P6 IMAD.MOV.U32 R18, RZ, RZ, 0x3eaaaaab ;  /* 0x3eaaaaabff12e424 */ /* 0x000fe200078e00ff */
[----:B------:R-:W-:-:S03]  /*0330*/  @P6 F2FP.F16.F32.PACK_AB R13, RZ, R4 ;  /* 0x00000004ff0d623e */ /* 0x000fc600000000ff */
[----:B------:R-:W-:-:S04]  /*0340*/  @!P6 FFMA.FTZ R17, R17, R18, 0.5 ;  /* 0x3f0000001111e423 */ /* 0x000fc80000010012 */
[----:B------:R-:W-:-:S05]  /*0350*/  @!P6 FMUL.FTZ R17, R17, R4 ;  /* 0x000000041111e220 */ /* 0x000fca0000410000 */
[----:B------:R-:W-:-:S07]  /*0360*/  @!P6 F2FP.F16.F32.PACK_AB R13, RZ, R17 ;  /* 0x00000011ff0de23e */ /* 0x000fce00000000ff */
.L_x_1937:
[----:B------:R-:W-:Y:S05]  /*0370*/  BSYNC B0 ;  /* 0x0000000000007941 */ /* 0x000fea0003800000 */
.L_x_1936:
[----:B------:R-:W-:Y:S01]  /*0380*/  BSSY B0, `(.L_x_1938) ;  /* 0x000000a000007945 */ /* 0x000fe20003800000 */
[----:B-----5:R-:W-:-:S03]  /*0390*/  @!P0 PRMT R4, RZ, 0x7610, R4 ;  /* 0x00007610ff048816 */ /* 0x020fc60000000004 */
        /* <DEDUP_REMOVED lines=8> */
.L_x_1939:
[----:B------:R-:W-:Y:S05]  /*0420*/  BSYNC B0 ;  /* 0x0000000000007941 */ /* 0x000fea0003800000 */
.L_x_1938:
        /* <DEDUP_REMOVED lines=10> */
.L_x_1941:
[----:B------:R-:W-:Y:S05]  /*04d0*/  BSYNC B0 ;  /* 0x0000000000007941 */ /* 0x000fea0003800000 */
.L_x_1940:
        /* <DEDUP_REMOVED lines=10> */
.L_x_1943:
[----:B------:R-:W-:Y:S05]  /*0580*/  BSYNC B0 ;  /* 0x0000000000007941 */ /* 0x000fea0003800000 */
.L_x_1942:
[----:B------:R-:W-:Y:S01]  /*0590*/  BSSY B0, `(.L_x_1944) ;  /* 0x000000b000007945 */ /* 0x000fe20003800000 */
[----:B------:R-:W-:Y:S01]  /*05a0*/  IMAD.WIDE.U32 R2, R0, 0x2, R2 ;  /* 0x0000000200027825 */ /* 0x000fe200078e0002 */
        /* <DEDUP_REMOVED lines=9> */
.L_x_1945:
[----:B------:R-:W-:Y:S05]  /*0640*/  BSYNC B0 ;  /* 0x0000000000007941 */ /* 0x000fea0003800000 */
.L_x_1944:
[----:B------:R-:W-:Y:S01]  /*0650*/  BSSY B0, `(.L_x_1946) ;  /* 0x000000c000007945 */ /* 0x000fe20003800000 */
[----:B------:R-:W-:Y:S01]  /*0660*/  IMAD.WIDE R2, R12, 0x10, R2 ;  /* 0x000000100c027825 */ /* 0x000fe200078e0202 */
[----:B------:R-:W-:Y:S02]  /*0670*/  @!P5 PRMT R10, RZ, 0x7610, R10 ;  /* 0x00007610ff0ad816 */ /* 0x000fe4000000000a */
[----:B------:R-:W-:Y:S01]  /*0680*/  @!P4 PRMT R6, RZ, 0x7610, R6 ;  /* 0x00007610ff06c816 */ /* 0x000fe20000000006 */
[----:B------:R-:W-:Y:S06]  /*0690*/  @!P4 BRA `(.L_x_1947) ;  /* 0x00000000001cc947 */ /* 0x000fec0003800000 */
[----:B------:R-:W-:Y:S01]  /*06a0*/  FSETP.GEU.FTZ.AND P0, PT, R9, 3, PT ;  /* 0x404000000900780b */ /* 0x000fe20003f1e000 */
[----:B------:R-:W-:-:S12]  /*06b0*/  HADD2.F32 R6, -RZ, R7.H0_H0 ;  /* 0x20000007ff067230 */ /* 0x000fd80000004100 */
[----:B------:R-:W-:-:S05]  /*06c0*/  @!P0 MOV R12, 0x3eaaaaab ;  /* 0x3eaaaaab000c8802 */ /* 0x000fca0000000f00 */
[----:B------:R-:W-:-:S04]  /*06d0*/  @!P0 FFMA.FTZ R9, R9, R12, 0.5 ;  /* 0x3f00000009098423 */ /* 0x000fc8000001000c */
[-C--:B------:R-:W-:Y:S01]  /*06e0*/  @!P0 FMUL.FTZ R9, R9, R6.reuse ;  /* 0x0000000609098220 */ /* 0x080fe20000410000 */
[----:B------:R-:W-:-:S04]  /*06f0*/  @P0 F2FP.F16.F32.PACK_AB R6, RZ, R6 ;  /* 0x00000006ff06023e */ /* 0x000fc800000000ff */
[----:B------:R-:W-:-:S07]  /*0700*/  @!P0 F2FP.F16.F32.PACK_AB R6, RZ, R9 ;  /* 0x00000009ff06823e */ /* 0x000fce00000000ff */
.L_x_1947:
[----:B------:R-:W-:Y:S05]  /*0710*/  BSYNC B0 ;  /* 0x0000000000007941 */ /* 0x000fea0003800000 */
.L_x_1946:
        /* <DEDUP_REMOVED lines=9> */
.L_x_1949:
[----:B------:R-:W-:Y:S05]  /*07b0*/  BSYNC B0 ;  /* 0x0000000000007941 */ /* 0x000fea0003800000 */
.L_x_1948:
[----:B------:R-:W-:Y:S02]  /*07c0*/  PRMT R7, R6, 0x5410, R10 ;  /* 0x0000541006077816 */ /* 0x000fe4000000000a */
[----:B------:R-:W-:Y:S02]  /*07d0*/  PRMT R6, R5, 0x5410, R0 ;  /* 0x0000541005067816 */ /* 0x000fe40000000000 */
[----:B------:R-:W-:Y:S02]  /*07e0*/  PRMT R5, R4, 0x5410, R15 ;  /* 0x0000541004057816 */ /* 0x000fe4000000000f */
[----:B------:R-:W-:-:S05]  /*07f0*/  PRMT R4, R8, 0x5410, R13 ;  /* 0x0000541008047816 */ /* 0x000fca000000000d */
[----:B------:R-:W-:Y:S01]  /*0800*/  STG.E.128 desc[UR4][R2.64], R4 ;  /* 0x0000000402007986 */ /* 0x000fe2000c101d04 */
[----:B------:R-:W-:Y:S05]  /*0810*/  EXIT ;  /* 0x000000000000794d */ /* 0x000fea0003800000 */
.L_x_1933:
        /* <DEDUP_REMOVED lines=104> */
.L_x_1951:
[----:B------:R-:W-:Y:S05]  /*0ea0*/  BSYNC B0 ;  /* 0x0000000000007941 */ /* 0x000fea0003800000 */
.L_x_1950:
        /* <DEDUP_REMOVED lines=13> */
.L_x_1953:
[----:B------:R-:W-:Y:S05]  /*0f80*/  BSYNC B0 ;  /* 0x0000000000007941 */ /* 0x000fea0003800000 */
.L_x_1952:
        /* <DEDUP_REMOVED lines=28> */
.L_x_1955:
[----:B------:R-:W-:Y:S05]  /*1150*/  BSYNC B0 ;  /* 0x0000000000007941 */ /* 0x000fea0003800000 */
.L_x_1954:
        /* <DEDUP_REMOVED lines=13> */
.L_x_1957:
[----:B------:R-:W-:Y:S05]  /*1230*/  BSYNC B0 ;  /* 0x0000000000007941 */ /* 0x000fea0003800000 */
.L_x_1956:
        /* <DEDUP_REMOVED lines=13> */
.L_x_1959:
[----:B------:R-:W-:Y:S05]  /*1310*/  BSYNC B0 ;  /* 0x0000000000007941 */ /* 0x000fea0003800000 */
.L_x_1958:
        /* <DEDUP_REMOVED lines=13> */
.L_x_1961:
[----:B------:R-:W-:Y:S05]  /*13f0*/  BSYNC B0 ;  /* 0x0000000000007941 */ /* 0x000fea0003800000 */
.L_x_1960:
        /* <DEDUP_REMOVED lines=13> */
.L_x_1963:
[----:B------:R-:W-:Y:S05]  /*14d0*/  BSYNC B0 ;  /* 0x0000000000007941 */ /* 0x000fea0003800000 */
.L_x_1962:
        /* <DEDUP_REMOVED lines=13> */
.L_x_1965:
[----:B------:R-:W-:Y:S05]  /*15b0*/  BSYNC B0 ;  /* 0x0000000000007941 */ /* 0x000fea0003800000 */
.L_x_1964:
        /* <DEDUP_REMOVED lines=18> */
.L_x_1968:
[----:B------:R-:W-:-:S13]  /*16e0*/  ISETP.GE.AND P0, PT, R3, R2, PT ;  /* 0x000000020300720c */ /* 0x000fda0003f06270 */
[----:B------:R-:W-:Y:S05]  /*16f0*/  @P0 BRA `(.L_x_1970) ;  /* 0x0000000000300947 */ /* 0x000fea0003800000 */
[----:B0-----:R-:W0:Y:S01]  /*1700*/  LDC.64 R4, c[0x0][0x230] ;  /* 0x00008c00ff047b82 */ /* 0x001e220000000a00 */
[----:B------:R-:W-:Y:S01]  /*1710*/  IMAD.IADD R7, R0, 0x1, R3 ;  /* 0x0000000100077824 */ /* 0x000fe200078e0203 */
[----:B------:R-:W-:-:S03]  /*1720*/  IADD3 R3, R3, 0x80, RZ ;  /* 0x0000008003037810 */ /* 0x000fc60007ffe0ff */
[----:B0-----:R-:W-:-:S05]  /*1730*/  IMAD.WIDE.U32 R4, R7, 0x2, R4 ;  /* 0x0000000207047825 */ /* 0x001fca00078e0004 */
[----:B------:R1:W-:Y:S02]  /*1740*/  STG.E.U16 desc[UR4][R4.64], R6 ;  /* 0x0000000604007986 */ /* 0x0003e4000c101504 */
.L_x_1969:
[----:B------:R-:W-:-:S13]  /*1750*/  ISETP.GE.AND P0, PT, R3, R2, PT ;  /* 0x000000020300720c */ /* 0x000fda0003f06270 */
[----:B------:R-:W-:Y:S05]  /*1760*/  @P0 BRA `(.L_x_1971) ;  /* 0x0000000000340947 */ /* 0x000fea0003800000 */
[----:B01----:R-:W0:Y:S01]  /*1770*/  LDC.64 R4, c[0x0][0x230] ;  /* 0x00008c00ff047b82 */ /* 0x003e220000000a00 */
[----:B------:R-:W-:Y:S02]  /*1780*/  IMAD.IADD R7, R0, 0x1, R3 ;  /* 0x0000000100077824 */ /* 0x000fe400078e0203 */
[----:B------:R-:W-:Y:S02]  /*1790*/  VIADD R3, R3, 0x80 ;  /* 0x0000008003037836 */ /* 0x000fe40000000000 */
[----:B0-----:R-:W-:-:S05]  /*17a0*/  IMAD.WIDE.U32 R4, R7, 0x2, R4 ;  /* 0x0000000207047825 */ /* 0x001fca00078e0004 */
[----:B------:R1:W-:Y:S02]  /*17b0*/  STG.E.U16 desc[UR4][R4.64], R8 ;  /* 0x0000000804007986 */ /* 0x0003e4000c101504 */
.L_x_1970:
        /* <DEDUP_REMOVED lines=8> */
.L_x_1971:
[----:B------:R-:W-:Y:S05]  /*1840*/  BSYNC B1 ;  /* 0x0000000000017941 */ /* 0x000fea0003800000 */
.L_x_1967:
[----:B------:R-:W-:-:S13]  /*1850*/  ISETP.GE.AND P0, PT, R3, R2, PT ;  /* 0x000000020300720c */ /* 0x000fda0003f06270 */
[----:B012---:R-:W0:Y:S01]  /*1860*/  @!P0 LDC.64 R4, c[0x0][0x230] ;  /* 0x00008c00ff048b82 */ /* 0x007e220000000a00 */
[----:B------:R-:W-:Y:S01]  /*1870*/  @!P0 IMAD.IADD R7, R0, 0x1, R3 ;  /* 0x0000000100078824 */ /* 0x000fe200078e0203 */
[----:B------:R-:W-:-:S03]  /*1880*/  @!P0 IADD3 R3, R3, 0x80, RZ ;  /* 0x0000008003038810 */ /* 0x000fc60007ffe0ff */
[----:B0-----:R-:W-:-:S05]  /*1890*/  @!P0 IMAD.WIDE.U32 R4, R7, 0x2, R4 ;  /* 0x0000000207048825 */ /* 0x001fca00078e0004 */
[----:B------:R2:W-:Y:S02]  /*18a0*/  @!P0 STG.E.U16 desc[UR4][R4.64], R10 ;  /* 0x0000000a04008986 */ /* 0x0005e4000c101504 */
.L_x_1972:
[----:B------:R-:W-:Y:S05]  /*18b0*/  BSYNC B0 ;  /* 0x0000000000007941 */ /* 0x000fea0003800000 */
.L_x_1966:
        /* <DEDUP_REMOVED lines=8> */
.L_x_1973:
        /* <DEDUP_REMOVED lines=12> */
.L_x_6617:


//--------------------- .text._ZN2at6native18elementwise_kernelILi128ELi4EZNS0_15gpu_kernel_implIZZZNS0_66_GLOBAL__N__a0cfb035_28_ActivationHardswishKernel_cu_9e10b42f_292525hardswish_backward_kernelERNS_14TensorIteratorEENKUlvE_clEvENKUlvE0_clEvEUlffE_EEvRNS_18TensorIteratorBaseERKT_EUliE_EEviT1_ --------------------------
	.section	.text._ZN2at6native18elementwise_kernelILi128ELi4EZNS0_15gpu_kernel_implIZZZNS0_66_GLOBAL__N__a0cfb035_28_ActivationHardswishKernel_cu_9e10b42f_292525hardswish_backward_kernelERNS_14TensorIteratorEENKUlvE_clEvENKUlvE0_clEvEUlffE_EEvRNS_18TensorIteratorBaseERKT_EUliE_EEviT1_,"ax",@progbits
	.align	128
        .global         _ZN2at6native18elementwise_kernelILi128ELi4EZNS0_15gpu_kernel_implIZZZNS0_66_GLOBAL__N__a0cfb035_28_ActivationHardswishKernel_cu_9e10b42f_292525hardswish_backward_kernelERNS_14TensorIteratorEENKUlvE_clEvENKUlvE0_clEvEUlffE_EEvRNS_18TensorIteratorBaseERKT_EUliE_EEviT1_
        .type           _ZN2at6native18elementwise_kernelILi128ELi4EZNS0_15gpu_kernel_implIZZZNS0_66_GLOBAL__N__a0cfb035_28_ActivationHardswishKernel_cu_9e10b42f_292525hardswish_backward_kernelERNS_14TensorIteratorEENKUlvE_clEvENKUlvE0_clEvEUlffE_EEvRNS_18TensorIteratorBaseERKT_EUliE_EEviT1_,@function
        .size           _ZN2at6native18elementwise_kernelILi128ELi4EZNS0_15gpu_kernel_implIZZZNS0_66_GLOBAL__N__a0cfb035_28_ActivationHardswishKernel_cu_9e10b42f_292525hardswish_backward_kernelERNS_14TensorIteratorEENKUlvE_clEvENKUlvE0_clEvEUlffE_EEvRNS_18TensorIteratorBaseERKT_EUliE_EEviT1_,(.L_x_6618 - _ZN2at6native18elementwise_kernelILi128ELi4EZNS0_15gpu_kernel_implIZZZNS0_66_GLOBAL__N__a0cfb035_28_ActivationHardswishKernel_cu_9e10b42f_292525hardswish_backward_kernelERNS_14TensorIteratorEENKUlvE_clEvENKUlvE0_clEvEUlffE_EEvRNS_18TensorIteratorBaseERKT_EUliE_EEviT1_)
        .other          _ZN2at6native18elementwise_kernelILi128ELi4EZNS0_15gpu_kernel_implIZZZNS0_66_GLOBAL__N__a0cfb035_28_ActivationHardswishKernel_cu_9e10b42f_292525hardswish_backward_kernelERNS_14TensorIteratorEENKUlvE_clEvENKUlvE0_clEvEUlffE_EEvRNS_18TensorIteratorBaseERKT_EUliE_EEviT1_,@"STO_CUDA_ENTRY STV_DEFAULT"
_ZN2at6native18elementwise_kernelILi128ELi4EZNS0_15gpu_kernel_implIZZZNS0_66_GLOBAL__N__a0cfb035_28_ActivationHardswishKernel_cu_9e10b42f_292525hardswish_backward_kernelERNS_14TensorIteratorEENKUlvE_clEvENKUlvE0_clEvEUlffE_EEvRNS_18TensorIteratorBaseERKT_EUliE_EEviT1_:
.text._ZN2at6native18elementwise_kernelILi128ELi4EZNS0_15gpu_kernel_implIZZZNS0_66_GLOBAL__N__a0cfb035_28_ActivationHardswishKernel_cu_9e10b42f_292525hardswish_backward_kernelERNS_14TensorIteratorEENKUlvE_clEvENKUlvE0_clEvEUlffE_EEvRNS_18TensorIteratorBaseERKT_EUliE_EEviT1_:
        /* <DEDUP_REMOVED lines=365> */
.L_x_1976:
[----:B------:R-:W0:Y:S01]  /*16d0*/  LDC.U8 R5, c[0x0][0x4a9] ;  /* 0x00012a40ff057b82 */ /* 0x000e220000000000 */
[----:B------:R-:W-:Y:S01]  /*16e0*/  ULDC.64 UR4, c[0x0][0x478] ;  /* 0x00011e0000047ab9 */ /* 0x000fe20000000a00 */
[----:B------:R-:W-:Y:S01]  /*16f0*/  ULDC.64 UR6, c[0x0][0x480] ;  /* 0x0001200000067ab9 */ /* 0x000fe20000000a00 */
[----:B------:R-:W-:Y:S01]  /*1700*/  IADD3 R16, P1, R16, UR4, RZ ;  /* 0x0000000410107c10 */ /* 0x000fe2000ff3e0ff */
[----:B------:R-:W-:Y:S01]  /*1710*/  BSSY B6, `(.L_x_1977) ;  /* 0x00000e0000067945 */ /* 0x000fe20003800000 */
        /* <DEDUP_REMOVED lines=15> */
[----:B--2---:R0:W1:Y:S01]  /*1810*/  I2F.S16 R19, R2 ;  /* 0x0000000200137306 */ /* 0x0040620000101400 */
[----:B------:R-:W-:Y:S05]  /*1820*/  BRA `(.L_x_1983) ;  /* 0x0000000c00387947 */ /* 0x000fea0003800000 */
.L_x_1981:
[----:B------:R-:W2:Y:S02]  /*1830*/  LDG.E.U8 R2, desc[UR36][R2.64] ;  /* 0x0000002402027981 */ /* 0x000ea4000c1e1100 */
[----:B--2---:R-:W-:Y:S01]  /*1840*/  I2FP.F32.U32 R19, R2 ;  /* 0x0000000200137245 */ /* 0x004fe20000201000 */
[----:B------:R-:W-:Y:S06]  /*1850*/  BRA `(.L_x_1983) ;  /* 0x0000000c002c7947 */ /* 0x000fec0003800000 */
.L_x_1980:
[----:B------:R-:W-:-:S13]  /*1860*/  ISETP.NE.AND P0, PT, R4, 0x2, PT ;  /* 0x000000020400780c */ /* 0x000fda0003f05270 */
[----:B------:R-:W-:Y:S05]  /*1870*/  @!P0 BRA `(.L_x_1984) ;  /* 0x0000000000288947 */ /* 0x000fea0003800000 */
[----:B------:R-:W-:-:S13]  /*1880*/  ISETP.NE.AND P0, PT, R4, 0x3, PT ;  /* 0x000000030400780c */ /* 0x000fda0003f05270 */
[----:B------:R-:W-:Y:S05]  /*1890*/  @!P0 BRA `(.L_x_1985) ;  /* 0x0000000000148947 */ /* 0x000fea0003800000 */
[----:B------:R-:W-:-:S13]  /*18a0*/  ISETP.NE.AND P0, PT, R4, 0x4, PT ;  /* 0x000000040400780c */ /* 0x000fda0003f05270 */
[----:B------:R-:W-:Y:S05]  /*18b0*/  @P0 BRA `(.L_x_1982) ;  /* 0x0000000800b80947 */ /* 0x000fea0003800000 */
[----:B------:R-:W2:Y:S02]  /*18c0*/  LDG.E.64 R2, desc[UR36][R2.64] ;  /* 0x0000002402027981 */ /* 0x000ea4000c1e1b00 */
[----:B--2---:R4:W0:Y:S01]  /*18d0*/  I2F.S64 R19, R2 ;  /* 0x0000000200137312 */ /* 0x0048220000301400 */
[----:B------:R-:W-:Y:S05]  /*18e0*/  BRA `(.L_x_1983) ;  /* 0x0000000c00087947 */ /* 0x000fea0003800000 */
.L_x_1985:
[----:B------:R-:W2:Y:S02]  /*18f0*/  LDG.E R2, desc[UR36][R2.64] ;  /* 0x0000002402027981 */ /* 0x000ea4000c1e1900 */
[----:B--2---:R-:W-:Y:S01]  /*1900*/  I2FP.F32.S32 R19, R2 ;  /* 0x0000000200137245 */ /* 0x004fe20000201400 */
[----:B------:R-:W-:Y:S06]  /*1910*/  BRA `(.L_x_1983) ;  /* 0x0000000800fc7947 */ /* 0x000fec0003800000 */
.L_x_1984:
[----:B------:R-:W2:Y:S02]  /*1920*/  LDG.E.U16 R2, desc[UR36][R2.64] ;  /* 0x0000002402027981 */ /* 0x000ea4000c1e1500 */
[----:B--2---:R0:W1:Y:S01]  /*1930*/  I2F.S16 R19, R2 ;  /* 0x0000000200137306 */ /* 0x0040620000101400 */
[----:B------:R-:W-:Y:S05]  /*1940*/  BRA `(.L_x_1983) ;  /* 0x0000000800f07947 */ /* 0x000fea0003800000 */
.L_x_1979:
[----:B------:R-:W-:-:S13]  /*1950*/  ISETP.GT.AND P0, PT, R4, 0x6, PT ;  /* 0x000000060400780c */ /* 0x000fda0003f04270 */
[----:B------:R-:W-:Y:S05]  /*1960*/  @P0 BRA `(.L_x_1986) ;  /* 0x0000000000240947 */ /* 0x000fea0003800000 */
[----:B------:R-:W-:-:S13]  /*1970*/  ISETP.NE.AND P0, PT, R4, 0x5, PT ;  /* 0x000000050400780c */ /* 0x000fda0003f05270 */
[----:B------:R-:W-:Y:S05]  /*1980*/  @!P0 BRA `(.L_x_1987) ;  /* 0x0000000000108947 */ /* 0x000fea0003800000 */
[----:B------:R-:W-:-:S13]  /*1990*/  ISETP.NE.AND P0, PT, R4, 0x6, PT ;  /* 0x000000060400780c */ /* 0x000fda0003f05270 */
[----:B------:R-:W-:Y:S05]  /*19a0*/  @P0 BRA `(.L_x_1982) ;  /* 0x00000008007c0947 */ /* 0x000fea0003800000 */
[----:B------:R2:W5:Y:S01]  /*19b0*/  LDG.E R19, desc[UR36][R2.64] ;  /* 0x0000002402137981 */ /* 0x000562000c1e1900 */
[----:B------:R-:W-:Y:S05]  /*19c0*/  BRA `(.L_x_1983) ;  /* 0x0000000800d07947 */ /* 0x000fea0003800000 */
.L_x_1987:
[----:B------:R-:W2:Y:S02]  /*19d0*/  LDG.E.U16 R2, desc[UR36][R2.64] ;  /* 0x0000002402027981 */ /* 0x000ea4000c1e1500 */
[----:B--2---:R-:W-:Y:S01]  /*19e0*/  HADD2.F32 R19, -RZ, R2.H0_H0 ;  /* 0x20000002ff137230 */ /* 0x004fe20000004100 */
[----:B------:R-:W-:Y:S06]  /*19f0*/  BRA `(.L_x_1983) ;  /* 0x0000000800c47947 */ /* 0x000fec0003800000 */
.L_x_1986:
[----:B------:R-:W-:-:S13]  /*1a00*/  ISETP.NE.AND P0, PT, R4, 0x7, PT ;  /* 0x000000070400780c */ /* 0x000fda0003f05270 */
[----:B------:R-:W-:Y:S05]  /*1a10*/  @!P0 BRA `(.L_x_1988) ;  /* 0x0000000000248947 */ /* 0x000fea0003800000 */
[----:B------:R-:W-:-:S13]  /*1a20*/  ISETP.NE.AND P0, PT, R4, 0x8, PT ;  /* 0x000000080400780c */ /* 0x000fda0003f05270 */
[----:B------:R-:W-:Y:S05]  /*1a30*/  @!P0 BRA `(.L_x_1989) ;  /* 0x0000000000108947 */ /* 0x000fea0003800000 */
[----:B------:R-:W-:-:S13]  /*1a40*/  ISETP.NE.AND P0, PT, R4, 0x9, PT ;  /* 0x000000090400780c */ /* 0x000fda0003f05270 */
[----:B------:R-:W-:Y:S05]  /*1a50*/  @P0 BRA `(.L_x_1982) ;  /* 0x0000000800500947 */ /* 0x000fea0003800000 */
[----:B------:R3:W5:Y:S01]  /*1a60*/  LDG.E R19, desc[UR36][R2.64] ;  /* 0x0000002402137981 */ /* 0x000762000c1e1900 */
[----:B------:R-:W-:Y:S05]  /*1a70*/  BRA `(.L_x_1983) ;  /* 0x0000000800a47947 */ /* 0x000fea0003800000 */
.L_x_1989:
[----:B------:R-:W2:Y:S02]  /*1a80*/  LDG.E.U16 R2, desc[UR36][R2.64] ;  /* 0x0000002402027981 */ /* 0x000ea4000c1e1500 */
[----:B--2---:R-:W-:Y:S01]  /*1a90*/  HADD2.F32 R19, -RZ, R2.H0_H0 ;  /* 0x20000002ff137230 */ /* 0x004fe20000004100 */
[----:B------:R-:W-:Y:S06]  /*1aa0*/  BRA `(.L_x_1983) ;  /* 0x0000000800987947 */ /* 0x000fec0003800000 */
.L_x_1988:
[----:B------:R-:W2:Y:S01]  /*1ab0*/  LDG.E.64 R2, desc[UR36][R2.64] ;  /* 0x0000002402027981 */ /* 0x000ea2000c1e1b00 */
[----:B------:R-:W-:Y:S01]  /*1ac0*/  UMOV UR4, 0xf0000000 ;  /* 0xf000000000047882 */ /* 0x000fe20000000000 */
[----:B------:R-:W-:Y:S01]  /*1ad0*/  UMOV UR5, 0x380fffff ;  /* 0x380fffff00057882 */ /* 0x000fe20000000000 */
[----:B--2---:R-:W0:Y:S01]  /*1ae0*/  F2F.F32.F64 R19, R2 ;  /* 0x0000000200137310 */ /* 0x004e220000301000 */
[----:B------:R-:W-:-:S14]  /*1af0*/  DSETP.GEU.AND P0, PT, |R2|, UR4, PT ;  /* 0x0000000402007e2a */ /* 0x000fdc000bf0e200 */
[----:B0-----:R-:W-:Y:S01]  /*1b00*/  @!P0 FMUL R19, R19, 1.175494350822287508e-38 ;  /* 0x0080000013138820 */ /* 0x001fe20000400000 */
[----:B------:R-:W-:Y:S06]  /*1b10*/  BRA `(.L_x_1983) ;  /* 0x00000008007c7947 */ /* 0x000fec0003800000 */
.L_x_1978:
        /* <DEDUP_REMOVED lines=10> */
[----:B------:R-:W-:Y:S01]  /*1bc0*/  FSEL R19, RZ, 1, !P0 ;  /* 0x3f800000ff137808 */ /* 0x000fe20004000000 */
[----:B------:R-:W-:Y:S08]  /*1bd0*/  BRA `(.L_x_1983) ;  /* 0x00000008004c7947 */ /* 0x000ff00003800000 */
.L_x_1992:
[----:B------:R-:W2:Y:S01]  /*1be0*/  LDG.E.64 R2, desc[UR36][R2.64] ;  /* 0x0000002402027981 */ /* 0x000ea2000c1e1b00 */
[----:B------:R-:W-:Y:S01]  /*1bf0*/  UMOV UR4, 0xf0000000 ;  /* 0xf000000000047882 */ /* 0x000fe20000000000 */
[----:B------:R-:W-:Y:S01]  /*1c00*/  UMOV UR5, 0x380fffff ;  /* 0x380fffff00057882 */ /* 0x000fe20000000000 */
[----:B--2---:R-:W0:Y:S01]  /*1c10*/  F2F.F32.F64 R19, R2 ;  /* 0x0000000200137310 */ /* 0x004e220000301000 */
[----:B------:R-:W-:-:S14]  /*1c20*/  DSETP.GEU.AND P0, PT, |R2|, UR4, PT ;  /* 0x0000000402007e2a */ /* 0x000fdc000bf0e200 */
[----:B0-----:R-:W-:Y:S01]  /*1c30*/  @!P0 FMUL R19, R19, 1.175494350822287508e-38 ;  /* 0x0080000013138820 */ /* 0x001fe20000400000 */
[----:B------:R-:W-:Y:S06]  /*1c40*/  BRA `(.L_x_1983) ;  /* 0x0000000800307947 */ /* 0x000fec0003800000 */
.L_x_1991:
        /* <DEDUP_REMOVED lines=11> */
[----:B------:R-:W-:-:S05]  /*1d00*/  VIADD R2, R0, 0xffffffff ;  /* 0xffffffff00027836 */ /* 0x000fca0000000000 */
[----:B------:R-:W-:Y:S02]  /*1d10*/  SHF.R.S32.HI R2, RZ, 0x1f, R2 ;  /* 0x0000001fff027819 */ /* 0x000fe40000011402 */
[----:B0-----:R-:W-:-:S04]  /*1d20*/  IADD3 R4, -R4, 0x1f, RZ ;  /* 0x0000001f04047810 */ /* 0x001fc80007ffe1ff */
[C---:B------:R-:W-:Y:S01]  /*1d30*/  ISETP.GT.U32.AND P0, PT, R4.reuse, 0x4, PT ;  /* 0x000000040400780c */ /* 0x040fe20003f04070 */
[----:B------:R-:W-:-:S05]  /*1d40*/  VIADD R4, R4, 0xfffffffc ;  /* 0xfffffffc04047836 */ /* 0x000fca0000000000 */
[----:B------:R-:W-:Y:S01]  /*1d50*/  SEL R5, R4, RZ, P0 ;  /* 0x000000ff04057207 */ /* 0x000fe20000000000 */
[----:B------:R-:W-:-:S04]  /*1d60*/  VIADD R4, R0, 0x1000000 ;  /* 0x0100000000047836 */ /* 0x000fc80000000000 */
[----:B------:R-:W-:Y:S01]  /*1d70*/  IMAD R6, R5, R6, 0x3c000000 ;  /* 0x3c00000005067424 */ /* 0x000fe200078e0206 */
[----:B------:R-:W-:Y:S02]  /*1d80*/  SHF.L.U32 R5, R0, R5, RZ ;  /* 0x0000000500057219 */ /* 0x000fe400000006ff */
[----:B------:R-:W-:Y:S02]  /*1d90*/  SHF.R.S32.HI R4, RZ, 0x8, R4 ;  /* 0x00000008ff047819 */ /* 0x000fe40000011404 */
[----:B------:R-:W-:-:S04]  /*1da0*/  LEA.HI R5, R5, R6, RZ, 0x1c ;  /* 0x0000000605057211 */ /* 0x000fc800078fe0ff */
[----:B------:R-:W-:-:S04]  /*1db0*/  LOP3.LUT R5, R5, 0x7f800000, R4, 0xf8, !PT ;  /* 0x7f80000005057812 */ /* 0x000fc800078ef804 */
[----:B------:R-:W-:-:S04]  /*1dc0*/  LOP3.LUT R2, R5, R2, RZ, 0x30, !PT ;  /* 0x0000000205027212 */ /* 0x000fc800078e30ff */
[----:B------:R-:W-:Y:S01]  /*1dd0*/  LOP3.LUT R19, R2, 0x80000000, R19, 0xf8, !PT ;  /* 0x8000000002137812 */ /* 0x000fe200078ef813 */
[----:B------:R-:W-:Y:S06]  /*1de0*/  BRA `(.L_x_1983) ;  /* 0x0000000400c87947 */ /* 0x000fec0003800000 */
.L_x_1994:
        /* <DEDUP_REMOVED lines=11> */
[----:B------:R-:W-:Y:S01]  /*1ea0*/  LOP3.LUT R19, R19, 0x80000000, R0, 0xf8, !PT ;  /* 0x8000000013137812 */ /* 0x000fe200078ef800 */
[----:B------:R-:W-:Y:S06]  /*1eb0*/  BRA `(.L_x_1983) ;  /* 0x0000000400947947 */ /* 0x000fec0003800000 */
.L_x_1993:
[----:B------:R-:W2:Y:S02]  /*1ec0*/  LDG.E.U16 R2, desc[UR36][R2.64] ;  /* 0x0000002402027981 */ /* 0x000ea4000c1e1500 */
[----:B--2---:R-:W-:Y:S01]  /*1ed0*/  IMAD.U32 R19, R2, 0x10000, RZ ;  /* 0x0001000002137824 */ /* 0x004fe200078e00ff */
[----:B------:R-:W-:Y:S06]  /*1ee0*/  BRA `(.L_x_1983) ;  /* 0x0000000400887947 */ /* 0x000fec0003800000 */
.L_x_1990:
        /* <DEDUP_REMOVED lines=9> */
[----:B--2---:R-:W-:Y:S01]  /*1f80*/  I2FP.F32.U32 R19, R2 ;  /* 0x0000000200137245 */ /* 0x004fe20000201000 */
[----:B------:R-:W-:Y:S06]  /*1f90*/  BRA `(.L_x_1983) ;  /* 0x00000004005c7947 */ /* 0x000fec0003800000 */
.L_x_1997:
[----:B------:R-:W2:Y:S01]  /*1fa0*/  LDG.E.U8 R2, desc[UR36][R2.64] ;  /* 0x0000002402027981 */ /* 0x000ea2000c1e1100 */
        /* <DEDUP_REMOVED lines=19> */
.L_x_1999:
[----:B------:R-:W-:Y:S05]  /*20e0*/  BSYNC B0 ;  /* 0x0000000000007941 */ /* 0x000fea0003800000 */
.L_x_1998:
[----:B------:R-:W-:Y:S01]  /*20f0*/  IMAD.SHL.U32 R2, R2, 0x100000, RZ ;  /* 0x0010000002027824 */ /* 0x000fe200078e00ff */
[----:B------:R-:W-:-:S04]  /*2100*/  LEA R0, R0, 0x3b800000, 0x17 ;  /* 0x3b80000000007811 */ /* 0x000fc800078eb8ff */
[----:B------:R-:W-:Y:S01]  /*2110*/  LOP3.LUT R19, R0, R2, R19, 0xfe, !PT ;  /* 0x0000000200137212 */ /* 0x000fe200078efe13 */
[----:B------:R-:W-:Y:S06]  /*2120*/  BRA `(.L_x_1983) ;  /* 0x0000000000f87947 */ /* 0x000fec0003800000 */
.L_x_1996:
        /* <DEDUP_REMOVED lines=20> */
.L_x_2001:
[----:B------:R-:W-:Y:S05]  /*2270*/  BSYNC B0 ;  /* 0x0000000000007941 */ /* 0x000fea0003800000 */
.L_x_2000:
[----:B------:R-:W-:Y:S01]  /*2280*/  IMAD.SHL.U32 R2, R2, 0x200000, RZ ;  /* 0x0020000002027824 */ /* 0x000fe200078e00ff */
[----:B------:R-:W-:-:S04]  /*2290*/  LEA R0, R0, 0x37800000, 0x17 ;  /* 0x3780000000007811 */ /* 0x000fc800078eb8ff */
[----:B------:R-:W-:Y:S01]  /*22a0*/  LOP3.LUT R19, R0, R2, R19, 0xfe, !PT ;  /* 0x0000000200137212 */ /* 0x000fe200078efe13 */
[----:B------:R-:W-:Y:S06]  /*22b0*/  BRA `(.L_x_1983) ;  /* 0x0000000000947947 */ /* 0x000fec0003800000 */
.L_x_1995:
[----:B------:R-:W-:-:S13]  /*22c0*/  ISETP.NE.AND P0, PT, R4, 0x1c, PT ;  /* 0x0000001c0400780c */ /* 0x000fda0003f05270 */
[----:B------:R-:W-:Y:S05]  /*22d0*/  @!P0 BRA `(.L_x_2002) ;  /* 0x0000000000848947 */ /* 0x000fea0003800000 */
[----:B------:R-:W-:-:S13]  /*22e0*/  ISETP.NE.AND P0, PT, R4, 0x1d, PT ;  /* 0x0000001d0400780c */ /* 0x000fda0003f05270 */
[----:B------:R-:W-:Y:S05]  /*22f0*/  @!P0 BRA `(.L_x_2003) ;  /* 0x0000000000708947 */ /* 0x000fea0003800000 */
[----:B------:R-:W-:-:S13]  /*2300*/  ISETP.NE.AND P0, PT, R4, 0x2c, PT ;  /* 0x0000002c0400780c */ /* 0x000fda0003f05270 */
[----:B------:R-:W-:Y:S05]  /*2310*/  @P0 BRA `(.L_x_1982) ;  /* 0x0000000000200947 */ /* 0x000fea0003800000 */
[----:B------:R-:W2:Y:S01]  /*2320*/  LDG.E.U8 R2, desc[UR36][R2.64] ;  /* 0x0000002402027981 */ /* 0x000ea2000c1e1100 */
[----:B------:R-:W-:Y:S01]  /*2330*/  IMAD.MOV.U32 R19, RZ, RZ, 0x400000 ;  /* 0x00400000ff137424 */ /* 0x000fe200078e00ff */
[----:B--2---:R-:W-:-:S13]  /*2340*/  ISETP.NE.AND P0, PT, R2, RZ, PT ;  /* 0x000000ff0200720c */ /* 0x004fda0003f05270 */
[----:B------:R-:W-:Y:S05]  /*2350*/  @!P0 BRA `(.L_x_1983) ;  /* 0x00000000006c8947 */ /* 0x000fea0003800000 */
[----:B------:R-:W-:-:S13]  /*2360*/  ISETP.NE.AND P0, PT, R2, 0xff, PT ;  /* 0x000000ff0200780c */ /* 0x000fda0003f05270 */
[----:B------:R-:W-:Y:S02]  /*2370*/  @!P0 IMAD.MOV.U32 R19, RZ, RZ, 0x7f800001 ;  /* 0x7f800001ff138424 */ /* 0x000fe400078e00ff */
[----:B------:R-:W-:Y:S01]  /*2380*/  @P0 IMAD.SHL.U32 R19, R2, 0x800000, RZ ;  /* 0x0080000002130824 */ /* 0x000fe200078e00ff */
[----:B------:R-:W-:Y:S06]  /*2390*/  BRA `(.L_x_1983) ;  /* 0x00000000005c7947 */ /* 0x000fec0003800000 */
.L_x_1982:
        /* <DEDUP_REMOVED lines=16> */
.L_x_2004:
[----:B------:R-:W-:Y:S01]  /*24a0*/  IMAD.MOV.U32 R19, RZ, RZ, RZ ;  /* 0x000000ffff137224 */ /* 0x000fe200078e00ff */
[----:B------:R-:W-:Y:S06]  /*24b0*/  BRA `(.L_x_1983) ;  /* 0x0000000000147947 */ /* 0x000fec0003800000 */
.L_x_2003:
[----:B------:R-:W2:Y:S02]  /*24c0*/  LDG.E.64 R2, desc[UR36][R2.64] ;  /* 0x0000002402027981 */ /* 0x000ea4000c1e1b00 */
[----:B--2---:R0:W1:Y:S01]  /*24d0*/  I2F.U64 R19, R2 ;  /* 0x0000000200137312 */ /* 0x0040620000301000 */
[----:B------:R-:W-:Y:S05]  /*24e0*/  BRA `(.L_x_1983) ;  /* 0x0000000000087947 */ /* 0x000fea0003800000 */
.L_x_2002:
[----:B------:R-:W2:Y:S02]  /*24f0*/  LDG.E R2, desc[UR36][R2.64] ;  /* 0x0000002402027981 */ /* 0x000ea4000c1e1900 */
[----:B--2---:R-:W-:-:S07]  /*2500*/  I2FP.F32.U32 R19, R2 ;  /* 0x0000000200137245 */ /* 0x004fce0000201000 */
.L_x_1983:
[----:B------:R-:W-:Y:S05]  /*2510*/  BSYNC B6 ;  /* 0x0000000000067941 */ /* 0x000fea0003800000 */
.L_x_1977:
[----:B------:R-:W1:Y:S01]  /*2520*/  LDC.U8 R4, c[0x0][0x4aa] ;  /* 0x00012a80ff047b82 */ /* 0x000e620000000000 */
[----:B------:R-:W-:Y:S01]  /*2530*/  ULDC.64 UR4, c[0x0][0x488] ;  /* 0x0001220000047ab9 */ /* 0x000fe20000000a00 */
[----:B------:R-:W-:Y:S01]  /*2540*/  BSSY B6, `(.L_x_2005) ;  /* 0x00000df000067945 */ /* 0x000fe20003800000 */
[----:B0-234-:R-:W-:-:S05]  /*2550*/  IADD3 R2, P1, R22, UR4, RZ ;  /* 0x0000000416027c10 */ /* 0x01dfca000ff3e0ff */
        /* <DEDUP_REMOVED lines=13> */
[----:B--2---:R-:W0:Y:S01]  /*2630*/  I2F.S16 R0, R0 ;  /* 0x0000000000007306 */ /* 0x004e220000101400 */
[----:B------:R-:W-:Y:S05]  /*2640*/  BRA `(.L_x_2011) ;  /* 0x0000000c00387947 */ /* 0x000fea0003800000 */
.L_x_2009:
[----:B------:R-:W2:Y:S02]  /*2650*/  LDG.E.U8 R0, desc[UR36][R2.64] ;  /* 0x0000002402007981 */ /* 0x000ea4000c1e1100 */
[----:B--2---:R-:W-:Y:S01]  /*2660*/  I2FP.F32.U32 R0, R0 ;  /* 0x0000000000007245 */ /* 0x004fe20000201000 */
[----:B------:R-:W-:Y:S06]  /*2670*/  BRA `(.L_x_2011) ;  /* 0x0000000c002c7947 */ /* 0x000fec0003800000 */
.L_x_2008:
[----:B------:R-:W-:-:S13]  /*2680*/  ISETP.NE.AND P0, PT, R0, 0x2, PT ;  /* 0x000000020000780c */ /* 0x000fda0003f05270 */
[----:B------:R-:W-:Y:S05]  /*2690*/  @!P0 BRA `(.L_x_2012) ;  /* 0x0000000000288947 */ /* 0x000fea0003800000 */
[----:B------:R-:W-:-:S13]  /*26a0*/  ISETP.NE.AND P0, PT, R0, 0x3, PT ;  /* 0x000000030000780c */ /* 0x000fda0003f05270 */
[----:B------:R-:W-:Y:S05]  /*26b0*/  @!P0 BRA `(.L_x_2013) ;  /* 0x0000000000148947 */ /* 0x000fea0003800000 */
[----:B------:R-:W-:-:S13]  /*26c0*/  ISETP.NE.AND P0, PT, R0, 0x4, PT ;  /* 0x000000040000780c */ /* 0x000fda0003f05270 */
[----:B------:R-:W-:Y:S05]  /*26d0*/  @P0 BRA `(.L_x_2010) ;  /* 0x0000000800b80947 */ /* 0x000fea0003800000 */
[----:B------:R-:W2:Y:S02]  /*26e0*/  LDG.E.64 R2, desc[UR36][R2.64] ;  /* 0x0000002402027981 */ /* 0x000ea4000c1e1b00 */
[----:B--2---:R0:W1:Y:S01]  /*26f0*/  I2F.S64 R0, R2 ;  /* 0x0000000200007312 */ /* 0x0040620000301400 */
[----:B------:R-:W-:Y:S05]  /*2700*/  BRA `(.L_x_2011) ;  /* 0x0000000c00087947 */ /* 0x000fea0003800000 */
.L_x_2013:
[----:B------:R-:W2:Y:S02]  /*2710*/  LDG.E R0, desc[UR36][R2.64] ;  /* 0x0000002402007981 */ /* 0x000ea4000c1e1900 */
[----:B--2---:R-:W-:Y:S01]  /*2720*/  I2FP.F32.S32 R0, R0 ;  /* 0x0000000000007245 */ /* 0x004fe20000201400 */
[----:B------:R-:W-:Y:S06]  /*2730*/  BRA `(.L_x_2011) ;  /* 0x0000000800fc7947 */ /* 0x000fec0003800000 */
.L_x_2012:
[----:B------:R-:W2:Y:S02]  /*2740*/  LDG.E.U16 R0, desc[UR36][R2.64] ;  /* 0x0000002402007981 */ /* 0x000ea4000c1e1500 */
[----:B--2---:R-:W4:Y:S01]  /*2750*/  I2F.S16 R0, R0 ;  /* 0x0000000000007306 */ /* 0x004f220000101400 */
[----:B------:R-:W-:Y:S05]  /*2760*/  BRA `(.L_x_2011) ;  /* 0x0000000800f07947 */ /* 0x000fea0003800000 */
.L_x_2007:
        /* <DEDUP_REMOVED lines=8> */
.L_x_2015:
[----:B------:R-:W2:Y:S02]  /*27f0*/  LDG.E.U16 R0, desc[UR36][R2.64] ;  /* 0x0000002402007981 */ /* 0x000ea4000c1e1500 */
[----:B--2---:R-:W-:Y:S01]  /*2800*/  HADD2.F32 R0, -RZ, R0.H0_H0 ;  /* 0x20000000ff007230 */ /* 0x004fe20000004100 */
[----:B------:R-:W-:Y:S06]  /*2810*/  BRA `(.L_x_2011) ;  /* 0x0000000800c47947 */ /* 0x000fec0003800000 */
.L_x_2014:
        /* <DEDUP_REMOVED lines=8> */
.L_x_2017:
[----:B------:R-:W2:Y:S02]  /*28a0*/  LDG.E.U16 R0, desc[UR36][R2.64] ;  /* 0x0000002402007981 */ /* 0x000ea4000c1e1500 */
[----:B--2---:R-:W-:Y:S01]  /*28b0*/  HADD2.F32 R0, -RZ, R0.H0_H0 ;  /* 0x20000000ff007230 */ /* 0x004fe20000004100 */
[----:B------:R-:W-:Y:S06]  /*28c0*/  BRA `(.L_x_2011) ;  /* 0x0000000800987947 */ /* 0x000fec0003800000 */
.L_x_2016:
[----:B------:R-:W2:Y:S01]  /*28d0*/  LDG.E.64 R2, desc[UR36][R2.64] ;  /* 0x0000002402027981 */ /* 0x000ea2000c1e1b00 */
[----:B------:R-:W-:Y:S01]  /*28e0*/  UMOV UR4, 0xf0000000 ;  /* 0xf000000000047882 */ /* 0x000fe20000000000 */
[----:B------:R-:W-:Y:S01]  /*28f0*/  UMOV UR5, 0x380fffff ;  /* 0x380fffff00057882 */ /* 0x000fe20000000000 */
[----:B--2---:R-:W0:Y:S01]  /*2900*/  F2F.F32.F64 R0, R2 ;  /* 0x0000000200007310 */ /* 0x004e220000301000 */
[----:B------:R-:W-:-:S14]  /*2910*/  DSETP.GEU.AND P0, PT, |R2|, UR4, PT ;  /* 0x0000000402007e2a */ /* 0x000fdc000bf0e200 */
[----:B0-----:R-:W-:Y:S01]  /*2920*/  @!P0 FMUL R0, R0, 1.175494350822287508e-38 ;  /* 0x0080000000008820 */ /* 0x001fe20000400000 */
[----:B------:R-:W-:Y:S06]  /*2930*/  BRA `(.L_x_2011) ;  /* 0x00000008007c7947 */ /* 0x000fec0003800000 */
.L_x_2006:
        /* <DEDUP_REMOVED lines=12> */
.L_x_2020:
[----:B------:R-:W2:Y:S01]  /*2a00*/  LDG.E.64 R2, desc[UR36][R2.64] ;  /* 0x0000002402027981 */ /* 0x000ea2000c1e1b00 */
[----:B------:R-:W-:Y:S01]  /*2a10*/  UMOV UR4, 0xf0000000 ;  /* 0xf000000000047882 */ /* 0x000fe20000000000 */
[----:B------:R-:W-:Y:S01]  /*2a20*/  UMOV UR5, 0x380fffff ;  /* 0x380fffff00057882 */ /* 0x000fe20000000000 */
[----:B--2---:R-:W0:Y:S01]  /*2a30*/  F2F.F32.F64 R0, R2 ;  /* 0x0000000200007310 */ /* 0x004e220000301000 */
[----:B------:R-:W-:-:S14]  /*2a40*/  DSETP.GEU.AND P0, PT, |R2|, UR4, PT ;  /* 0x0000000402007e2a */ /* 0x000fdc000bf0e200 */
[----:B0-----:R-:W-:Y:S01]  /*2a50*/  @!P0 FMUL R0, R0, 1.175494350822287508e-38 ;  /* 0x0080000000008820 */ /* 0x001fe20000400000 */
[----:B------:R-:W-:Y:S06]  /*2a60*/  BRA `(.L_x_2011) ;  /* 0x0000000800307947 */ /* 0x000fec0003800000 */
.L_x_2019:
        /* <DEDUP_REMOVED lines=24> */
[----:B------:R-:W-:Y:S01]  /*2bf0*/  LOP3.LUT R0, R5, 0x80000000, R0, 0xf8, !PT ;  /* 0x8000000005007812 */ /* 0x000fe200078ef800 */
[----:B------:R-:W-:Y:S06]  /*2c00*/  BRA `(.L_x_2011) ;  /* 0x0000000400c87947 */ /* 0x000fec0003800000 */
.L_x_2022:
        /* <DEDUP_REMOVED lines=11> */
[----:B------:R-:W-:Y:S01]  /*2cc0*/  LOP3.LUT R0, R4, 0x80000000, R5, 0xf8, !PT ;  /* 0x8000000004007812 */ /* 0x000fe200078ef805 */
[----:B------:R-:W-:Y:S06]  /*2cd0*/  BRA `(.L_x_2011) ;  /* 0x0000000400947947 */ /* 0x000fec0003800000 */
.L_x_2021:
[----:B------:R-:W2:Y:S02]  /*2ce0*/  LDG.E.U16 R0, desc[UR36][R2.64] ;  /* 0x0000002402007981 */ /* 0x000ea4000c1e1500 */
[----:B--2---:R-:W-:Y:S01]  /*2cf0*/  IMAD.U32 R0, R0, 0x10000, RZ ;  /* 0x0001000000007824 */ /* 0x004fe200078e00ff */
[----:B------:R-:W-:Y:S06]  /*2d00*/  BRA `(.L_x_2011) ;  /* 0x0000000400887947 */ /* 0x000fec0003800000 */
.L_x_2018:
        /* <DEDUP_REMOVED lines=11> */
.L_x_2025:
        /* <DEDUP_REMOVED lines=20> */
.L_x_2027:
[----:B------:R-:W-:Y:S05]  /*2f00*/  BSYNC B0 ;  /* 0x0000000000007941 */ /* 0x000fea0003800000 */
.L_x_2026:
[----:B------:R-:W-:Y:S01]  /*2f10*/  LEA R3, R0, 0x3b800000, 0x17 ;  /* 0x3b80000000037811 */ /* 0x000fe200078eb8ff */
[----:B------:R-:W-:-:S05]  /*2f20*/  IMAD.SHL.U32 R0, R2, 0x100000, RZ ;  /* 0x0010000002007824 */ /* 0x000fca00078e00ff */
[----:B------:R-:W-:Y:S01]  /*2f30*/  LOP3.LUT R0, R3, R0, R4, 0xfe, !PT ;  /* 0x0000000003007212 */ /* 0x000fe200078efe04 */
[----:B------:R-:W-:Y:S06]  /*2f40*/  BRA `(.L_x_2011) ;  /* 0x0000000000f87947 */ /* 0x000fec0003800000 */
.L_x_2024:
        /* <DEDUP_REMOVED lines=20> */
.L_x_2029:
[----:B------:R-:W-:Y:S05]  /*3090*/  BSYNC B0 ;  /* 0x0000000000007941 */ /* 0x000fea0003800000 */
.L_x_2028:
[----:B------:R-:W-:Y:S01]  /*30a0*/  LEA R3, R0, 0x37800000, 0x17 ;  /* 0x3780000000037811 */ /* 0x000fe200078eb8ff */
[----:B------:R-:W-:-:S05]  /*30b0*/  IMAD.SHL.U32 R0, R2, 0x200000, RZ ;  /* 0x0020000002007824 */ /* 0x000fca00078e00ff */
[----:B------:R-:W-:Y:S01]  /*30c0*/  LOP3.LUT R0, R3, R0, R4, 0xfe, !PT ;  /* 0x0000000003007212 */ /* 0x000fe200078efe04 */
[----:B------:R-:W-:Y:S06]  /*30d0*/  BRA `(.L_x_2011) ;  /* 0x0000000000947947 */ /* 0x000fec0003800000 */
.L_x_2023:
        /* <DEDUP_REMOVED lines=14> */
.L_x_2010:
        /* <DEDUP_REMOVED lines=16> */
.L_x_2032:
[----:B------:R-:W-:Y:S01]  /*32c0*/  IMAD.MOV.U32 R0, RZ, RZ, RZ ;  /* 0x000000ffff007224 */ /* 0x000fe200078e00ff */
[----:B------:R-:W-:Y:S06]  /*32d0*/  BRA `(.L_x_2011) ;  /* 0x0000000000147947 */ /* 0x000fec0003800000 */
.L_x_2031:
[----:B------:R-:W2:Y:S02]  /*32e0*/  LDG.E.64 R2, desc[UR36][R2.64] ;  /* 0x0000002402027981 */ /* 0x000ea4000c1e1b00 */
[----:B--2---:R0:W1:Y:S01]  /*32f0*/  I2F.U64 R0, R2 ;  /* 0x0000000200007312 */ /* 0x0040620000301000 */
[----:B------:R-:W-:Y:S05]  /*3300*/  BRA `(.L_x_2011) ;  /* 0x0000000000087947 */ /* 0x000fea0003800000 */
.L_x_2030:
[----:B------:R-:W2:Y:S02]  /*3310*/  LDG.E R0, desc[UR36][R2.64] ;  /* 0x0000002402007981 */ /* 0x000ea4000c1e1900 */
[----:B--2---:R-:W-:-:S07]  /*3320*/  I2FP.F32.U32 R0, R0 ;  /* 0x0000000000007245 */ /* 0x004fce0000201000 */
.L_x_2011:
[----:B------:R-:W-:Y:S05]  /*3330*/  BSYNC B6 ;  /* 0x0000000000067941 */ /* 0x000fea0003800000 */
.L_x_2005:
[----:B------:R-:W2:Y:S01]  /*3340*/  LDC.U8 R4, c[0x0][0x4a8] ;  /* 0x00012a00ff047b82 */ /* 0x000ea20000000000 */
[----:B01--45:R-:W-:Y:S01]  /*3350*/  FSETP.GTU.FTZ.AND P0, PT, R0, -3, PT ;  /* 0xc04000000000780b */ /* 0x033fe20003f1c000 */
[----:B------:R-:W-:Y:S01]  /*3360*/  BSSY B0, `(.L_x_2033) ;  /* 0x000000a000007945 */ /* 0x000fe20003800000 */
[----:B--23--:R-:W-:Y:S01]  /*3370*/  IMAD.MOV.U32 R2, RZ, RZ, RZ ;  /* 0x000000ffff027224 */ /* 0x00cfe200078e00ff */
[----:B------:R-:W-:-:S04]  /*3380*/  PRMT R3, R4, 0x9910, RZ ;  /* 0x0000991004037816 */ /* 0x000fc800000000ff */
[----:B------:R-:W-:-:S06]  /*3390*/  ISETP.GT.AND P1, PT, R3, 0x9, PT ;  /* 0x000000090300780c */ /* 0x000fcc0003f24270 */
[----:B------:R-:W-:Y:S07]  /*33a0*/  @!P0 BRA `(.L_x_2034) ;  /* 0x0000000000148947 */ /* 0x000fee0003800000 */
[----:B------:R-:W-:Y:S01]  /*33b0*/  FSETP.GEU.FTZ.AND P0, PT, R0, 3, PT ;  /* 0x404000000000780b */ /* 0x000fe20003f1e000 */
[----:B------:R-:W-:-:S12]  /*33c0*/  IMAD.MOV.U32 R2, RZ, RZ, R19 ;  /* 0x000000ffff027224 */ /* 0x000fd800078e0013 */
[----:B------:R-:W-:-:S04]  /*33d0*/  @!P0 IMAD.MOV.U32 R5, RZ, RZ, 0x3eaaaaab ;  /* 0x3eaaaaabff058424 */ /* 0x000fc800078e00ff */
[----:B------:R-:W-:-:S04]  /*33e0*/  @!P0 FFMA.FTZ R0, R0, R5, 0.5 ;  /* 0x3f00000000008423 */ /* 0x000fc80000010005 */
[----:B------:R-:W-:-:S07]  /*33f0*/  @!P0 FMUL.FTZ R2, R0, R19 ;  /* 0x0000001300028220 */ /* 0x000fce0000410000 */
.L_x_2034:
[----:B------:R-:W-:Y:S05]  /*3400*/  BSYNC B0 ;  /* 0x0000000000007941 */ /* 0x000fea0003800000 */
.L_x_2033:
        /* <DEDUP_REMOVED lines=9> */
[----:B------:R-:W0:Y:S02]  /*34a0*/  F2I.FTZ.TRUNC.NTZ R3, R2 ;  /* 0x0000000200037305 */ /* 0x000e24000021f100 */
[----:B0-----:R0:W-:Y:S01]  /*34b0*/  STG.E.U8 desc[UR36][R16.64], R3 ;  /* 0x0000000310007986 */ /* 0x0011e2000c101124 */
[----:B------:R-:W-:Y:S05]  /*34c0*/  BRA `(.L_x_2040) ;  /* 0x0000000c00507947 */ /* 0x000fea0003800000 */
.L_x_2038:
[----:B------:R-:W0:Y:S02]  /*34d0*/  F2I.S64.TRUNC R2, R2 ;  /* 0x0000000200027311 */ /* 0x000e24000020d900 */
[----:B0-----:R-:W-:-:S05]  /*34e0*/  IMAD.MOV.U32 R5, RZ, RZ, R2 ;  /* 0x000000ffff057224 */ /* 0x001fca00078e0002 */
[----:B------:R0:W-:Y:S01]  /*34f0*/  STG.E.U8 desc[UR36][R16.64], R5 ;  /* 0x0000000510007986 */ /* 0x0001e2000c101124 */
[----:B------:R-:W-:Y:S05]  /*3500*/  BRA `(.L_x_2040) ;  /* 0x0000000c00407947 */ /* 0x000fea0003800000 */
.L_x_2037:
[----:B------:R-:W-:-:S13]  /*3510*/  ISETP.NE.AND P0, PT, R3, 0x2, PT ;  /* 0x000000020300780c */ /* 0x000fda0003f05270 */
[----:B------:R-:W-:Y:S05]  /*3520*/  @!P0 BRA `(.L_x_2041) ;  /* 0x0000000000288947 */ /* 0x000fea0003800000 */
[----:B------:R-:W-:-:S13]  /*3530*/  ISETP.NE.AND P0, PT, R3, 0x3, PT ;  /* 0x000000030300780c */ /* 0x000fda0003f05270 */
[----:B------:R-:W-:Y:S05]  /*3540*/  @!P0 BRA `(.L_x_2042) ;  /* 0x0000000000148947 */ /* 0x000fea0003800000 */
[----:B------:R-:W-:-:S13]  /*3550*/  ISETP.NE.AND P0, PT, R3, 0x4, PT ;  /* 0x000000040300780c */ /* 0x000fda0003f05270 */
[----:B------:R-:W-:Y:S05]  /*3560*/  @P0 BRA `(.L_x_2039) ;  /* 0x0000000800d00947 */ /* 0x000fea0003800000 */
[----:B------:R-:W0:Y:S02]  /*3570*/  F2I.S64.TRUNC R2, R2 ;  /* 0x0000000200027311 */ /* 0x000e24000020d900 */
[----:B0-----:R0:W-:Y:S01]  /*3580*/  STG.E.64 desc[UR36][R16.64], R2 ;  /* 0x0000000210007986 */ /* 0x0011e2000c101b24 */
[----:B------:R-:W-:Y:S05]  /*3590*/  BRA `(.L_x_2040) ;  /* 0x0000000c001c7947 */ /* 0x000fea0003800000 */
.L_x_2042:
[----:B------:R-:W0:Y:S02]  /*35a0*/  F2I.FTZ.TRUNC.NTZ R3, R2 ;  /* 0x0000000200037305 */ /* 0x000e24000021f100 */
[----:B0-----:R0:W-:Y:S01]  /*35b0*/  STG.E desc[UR36][R16.64], R3 ;  /* 0x0000000310007986 */ /* 0x0011e2000c101924 */
[----:B------:R-:W-:Y:S05]  /*35c0*/  BRA `(.L_x_2040) ;  /* 0x0000000c00107947 */ /* 0x000fea0003800000 */
.L_x_2041:
[----:B------:R-:W0:Y:S02]  /*35d0*/  F2I.FTZ.TRUNC.NTZ R3, R2 ;  /* 0x0000000200037305 */ /* 0x000e24000021f100 */
[----:B0-----:R0:W-:Y:S01]  /*35e0*/  STG.E.U16 desc[UR36][R16.64], R3 ;  /* 0x0000000310007986 */ /* 0x0011e2000c101524 */
[----:B------:R-:W-:Y:S05]  /*35f0*/  BRA `(.L_x_2040) ;  /* 0x0000000c00047947 */ /* 0x000fea0003800000 */
.L_x_2036:
[----:B------:R-:W-:-:S13]  /*3600*/  ISETP.GT.AND P0, PT, R3, 0x6, PT ;  /* 0x000000060300780c */ /* 0x000fda0003f04270 */
[----:B------:R-:W-:Y:S05]  /*3610*/  @P0 BRA `(.L_x_2043) ;  /* 0x0000000000240947 */ /* 0x000fea0003800000 */
[----:B------:R-:W-:-:S13]  /*3620*/  ISETP.NE.AND P0, PT, R3, 0x5, PT ;  /* 0x000000050300780c */ /* 0x000fda0003f05270 */
[----:B------:R-:W-:Y:S05]  /*3630*/  @!P0 BRA `(.L_x_2044) ;  /* 0x0000000000108947 */ /* 0x000fea0003800000 */
[----:B------:R-:W-:-:S13]  /*3640*/  ISETP.NE.AND P0, PT, R3, 0x6, PT ;  /* 0x000000060300780c */ /* 0x000fda0003f05270 */
[----:B------:R-:W-:Y:S05]  /*3650*/  @P0 BRA `(.L_x_2039) ;  /* 0x0000000800940947 */ /* 0x000fea0003800000 */
[----:B------:R0:W-:Y:S01]  /*3660*/  STG.E desc[UR36][R16.64], R2 ;  /* 0x0000000210007986 */ /* 0x0001e2000c101924 */
[----:B------:R-:W-:Y:S05]  /*3670*/  BRA `(.L_x_2040) ;  /* 0x0000000800e47947 */ /* 0x000fea0003800000 */
.L_x_2044:
[----:B------:R-:W-:-:S05]  /*3680*/  F2FP.F16.F32.PACK_AB R2, RZ, R2 ;  /* 0x00000002ff02723e */ /* 0x000fca00000000ff */
[----:B------:R0:W-:Y:S01]  /*3690*/  STG.E.U16 desc[UR36][R16.64], R2 ;  /* 0x0000000210007986 */ /* 0x0001e2000c101524 */
[----:B------:R-:W-:Y:S05]  /*36a0*/  BRA `(.L_x_2040) ;  /* 0x0000000800d87947 */ /* 0x000fea0003800000 */
.L_x_2043:
[----:B------:R-:W-:-:S13]  /*36b0*/  ISETP.NE.AND P0, PT, R3, 0x7, PT ;  /* 0x000000070300780c */ /* 0x000fda0003f05270 */
[----:B------:R-:W-:Y:S05]  /*36c0*/  @!P0 BRA `(.L_x_2045) ;  /* 0x00000000002c8947 */ /* 0x000fea0003800000 */
[----:B------:R-:W-:-:S13]  /*36d0*/  ISETP.NE.AND P0, PT, R3, 0x8, PT ;  /* 0x000000080300780c */ /* 0x000fda0003f05270 */
[----:B------:R-:W-:Y:S05]  /*36e0*/  @!P0 BRA `(.L_x_2046) ;  /* 0x0000000000148947 */ /* 0x000fea0003800000 */
[----:B------:R-:W-:-:S13]  /*36f0*/  ISETP.NE.AND P0, PT, R3, 0x9, PT ;  /* 0x000000090300780c */ /* 0x000fda0003f05270 */
[----:B------:R-:W-:Y:S05]  /*3700*/  @P0 BRA `(.L_x_2039) ;  /* 0x0000000800680947 */ /* 0x000fea0003800000 */
[----:B------:R-:W-:-:S05]  /*3710*/  IMAD.MOV.U32 R3, RZ, RZ, RZ ;  /* 0x000000ffff037224 */ /* 0x000fca00078e00ff */
[----:B------:R0:W-:Y:S01]  /*3720*/  STG.E.64 desc[UR36][R16.64], R2 ;  /* 0x0000000210007986 */ /* 0x0001e2000c101b24 */
[----:B------:R-:W-:Y:S05]  /*3730*/  BRA `(.L_x_2040) ;  /* 0x0000000800b47947 */ /* 0x000fea0003800000 */
.L_x_2046:
[----:B------:R-:W-:-:S04]  /*3740*/  F2FP.F16.F32.PACK_AB R3, RZ, R2 ;  /* 0x00000002ff03723e */ /* 0x000fc800000000ff */
[----:B------:R-:W-:-:S05]  /*3750*/  PRMT R3, R3, 0x5410, RZ ;  /* 0x0000541003037816 */ /* 0x000fca00000000ff */
[----:B------:R0:W-:Y:S01]  /*3760*/  STG.E desc[UR36][R16.64], R3 ;  /* 0x0000000310007986 */ /* 0x0001e2000c101924 */
[----:B------:R-:W-:Y:S05]  /*3770*/  BRA `(.L_x_2040) ;  /* 0x0000000800a47947 */ /* 0x000fea0003800000 */
.L_x_2045:
[----:B------:R-:W-:-:S06]  /*3780*/  FMUL.FTZ R2, R2, 1 ;  /* 0x3f80000002027820 */ /* 0x000fcc0000410000 */
[----:B------:R-:W0:Y:S02]  /*3790*/  F2F.F64.F32 R2, R2 ;  /* 0x0000000200027310 */ /* 0x000e240000201800 */
[----:B0-----:R0:W-:Y:S01]  /*37a0*/  STG.E.64 desc[UR36][R16.64], R2 ;  /* 0x0000000210007986 */ /* 0x0011e2000c101b24 */
[----:B------:R-:W-:Y:S05]  /*37b0*/  BRA `(.L_x_2040) ;  /* 0x0000000800947947 */ /* 0x000fea0003800000 */
.L_x_2035:
        /* <DEDUP_REMOVED lines=8> */
[----:B------:R-:W-:-:S04]  /*3840*/  FSETP.NEU.FTZ.AND P0, PT, R2, RZ, PT ;  /* 0x000000ff0200720b */ /* 0x000fc80003f1d000 */
[----:B------:R-:W-:-:S05]  /*3850*/  SEL R3, RZ, 0x1, !P0 ;  /* 0x00000001ff037807 */ /* 0x000fca0004000000 */
[----:B------:R0:W-:Y:S01]  /*3860*/  STG.E.U8 desc[UR36][R16.64], R3 ;  /* 0x0000000310007986 */ /* 0x0001e2000c101124 */
[----:B------:R-:W-:Y:S05]  /*3870*/  BRA `(.L_x_2040) ;  /* 0x0000000800647947 */ /* 0x000fea0003800000 */
.L_x_2049:
[----:B------:R-:W-:Y:S01]  /*3880*/  FMUL.FTZ R4, R2, 1 ;  /* 0x3f80000002047820 */ /* 0x000fe20000410000 */
[----:B------:R-:W-:-:S05]  /*3890*/  CS2R R6, SRZ ;  /* 0x0000000000067805 */ /* 0x000fca000001ff00 */
[----:B------:R-:W0:Y:S02]  /*38a0*/  F2F.F64.F32 R4, R4 ;  /* 0x0000000400047310 */ /* 0x000e240000201800 */
[----:B0-----:R0:W-:Y:S01]  /*38b0*/  STG.E.128 desc[UR36][R16.64], R4 ;  /* 0x0000000410007986 */ /* 0x0011e2000c101d24 */
[----:B------:R-:W-:Y:S05]  /*38c0*/  BRA `(.L_x_2040) ;  /* 0x0000000800507947 */ /* 0x000fea0003800000 */
.L_x_2048:
[----:B------:R-:W-:-:S13]  /*38d0*/  ISETP.NE.AND P0, PT, R3, 0xf, PT ;  /* 0x0000000f0300780c */ /* 0x000fda0003f05270 */
[----:B------:R-:W-:Y:S05]  /*38e0*/  @!P0 BRA `(.L_x_2050) ;  /* 0x0000000000ac8947 */ /* 0x000fea0003800000 */
[----:B------:R-:W-:-:S13]  /*38f0*/  ISETP.NE.AND P0, PT, R3, 0x17, PT ;  /* 0x000000170300780c */ /* 0x000fda0003f05270 */
[----:B------:R-:W-:Y:S05]  /*3900*/  @!P0 BRA `(.L_x_2051) ;  /* 0x0000000000508947 */ /* 0x000fea0003800000 */
[----:B------:R-:W-:-:S13]  /*3910*/  ISETP.NE.AND P0, PT, R3, 0x18, PT ;  /* 0x000000180300780c */ /* 0x000fda0003f05270 */
[----:B------:R-:W-:Y:S05]  /*3920*/  @P0 BRA `(.L_x_2039) ;  /* 0x0000000400e00947 */ /* 0x000fea0003800000 */
[C---:B------:R-:W-:Y:S01]  /*3930*/  LOP3.LUT R4, R2.reuse, 0x7fffffff, RZ, 0xc0, !PT ;  /* 0x7fffffff02047812 */ /* 0x040fe200078ec0ff */
[----:B------:R-:W-:Y:S01]  /*3940*/  BSSY B0, `(.L_x_2052) ;  /* 0x000000d000007945 */ /* 0x000fe20003800000 */
[----:B------:R-:W-:Y:S02]  /*3950*/  LOP3.LUT R0, R2, 0x80000000, RZ, 0xc0, !PT ;  /* 0x8000000002007812 */ /* 0x000fe400078ec0ff */
[----:B------:R-:W-:Y:S02]  /*3960*/  ISETP.GT.U32.AND P0, PT, R4, 0x43efffff, PT ;  /* 0x43efffff0400780c */ /* 0x000fe40003f04070 */
[----:B------:R-:W-:Y:S01]  /*3970*/  SHF.R.U32.HI R5, RZ, 0x18, R0 ;  /* 0x00000018ff057819 */ /* 0x000fe20000011600 */
[----:B------:R-:W-:-:S10]  /*3980*/  IMAD.MOV.U32 R0, RZ, RZ, 0x7f ;  /* 0x0000007fff007424 */ /* 0x000fd400078e00ff */
[----:B------:R-:W-:Y:S05]  /*3990*/  @P0 BRA `(.L_x_2053) ;  /* 0x00000000001c0947 */ /* 0x000fea0003800000 */
[----:B------:R-:W-:-:S13]  /*39a0*/  ISETP.GE.U32.AND P0, PT, R4, 0x3c800000, PT ;  /* 0x3c8000000400780c */ /* 0x000fda0003f06070 */
[----:B------:R-:W-:-:S04]  /*39b0*/  @P0 SHF.R.U32.HI R0, RZ, 0x14, R2 ;  /* 0x00000014ff000819 */ /* 0x000fc80000011602 */
[----:B------:R-:W-:-:S04]  /*39c0*/  @P0 LOP3.LUT R3, R0, 0x1, RZ, 0xc0, !PT ;  /* 0x0000000100030812 */ /* 0x000fc800078ec0ff */
[----:B------:R-:W-:Y:S01]  /*39d0*/  @P0 IADD3 R3, R2, 0x407ffff, R3 ;  /* 0x0407ffff02030810 */ /* 0x000fe20007ffe003 */
[----:B------:R-:W-:-:S03]  /*39e0*/  @!P0 FADD.FTZ R2, R4, 16384 ;  /* 0x4680000004028421 */ /* 0x000fc60000010000 */
[----:B------:R-:W-:Y:S01]  /*39f0*/  @P0 SHF.R.U32.HI R0, RZ, 0x14, R3 ;  /* 0x00000014ff000819 */ /* 0x000fe20000011603 */
[----:B------:R-:W-:-:S07]  /*3a00*/  @!P0 VIADD R0, R2, 0xb9800000 ;  /* 0xb980000002008836 */ /* 0x000fce0000000000 */
.L_x_2053:
[----:B------:R-:W-:Y:S05]  /*3a10*/  BSYNC B0 ;  /* 0x0000000000007941 */ /* 0x000fea0003800000 */
.L_x_2052:
[----:B------:R-:W-:-:S05]  /*3a20*/  LOP3.LUT R5, R0, R5, RZ, 0xfc, !PT ;  /* 0x0000000500057212 */ /* 0x000fca00078efcff */
[----:B------:R0:W-:Y:S01]  /*3a30*/  STG.E.U8 desc[UR36][R16.64], R5 ;  /* 0x0000000510007986 */ /* 0x0001e2000c101124 */
[----:B------:R-:W-:Y:S05]  /*3a40*/  BRA `(.L_x_2040) ;  /* 0x0000000400f07947 */ /* 0x000fea0003800000 */
.L_x_2051:
[----:B------:R-:W-:Y:S01]  /*3a50*/  LOP3.LUT R4, R2, 0x7fffffff, RZ, 0xc0, !PT ;  /* 0x7fffffff02047812 */ /* 0x000fe200078ec0ff */
[----:B------:R-:W-:Y:S03]  /*3a60*/  BSSY B0, `(.L_x_2054) ;  /* 0x000000e000007945 */ /* 0x000fe60003800000 */
[----:B------:R-:W-:-:S13]  /*3a70*/  ISETP.GT.U32.AND P0, PT, R4, 0x477fffff, PT ;  /* 0x477fffff0400780c */ /* 0x000fda0003f04070 */
[----:B------:R-:W-:Y:S05]  /*3a80*/  @P0 BRA `(.L_x_2055) ;  /* 0x0000000000200947 */ /* 0x000fea0003800000 */
[----:B------:R-:W-:-:S13]  /*3a90*/  ISETP.GE.U32.AND P0, PT, R4, 0x38800000, PT ;  /* 0x388000000400780c */ /* 0x000fda0003f06070 */
[----:B------:R-:W-:-:S04]  /*3aa0*/  @P0 SHF.R.U32.HI R0, RZ, 0x15, R2 ;  /* 0x00000015ff000819 */ /* 0x000fc80000011602 */
[----:B------:R-:W-:-:S04]  /*3ab0*/  @P0 LOP3.LUT R3, R0, 0x1, RZ, 0xc0, !PT ;  /* 0x0000000100030812 */ /* 0x000fc800078ec0ff */
[----:B------:R-:W-:Y:S01]  /*3ac0*/  @P0 IADD3 R0, R2, 0x80fffff, R3 ;  /* 0x080fffff02000810 */ /* 0x000fe20007ffe003 */
[----:B------:R-:W-:-:S03]  /*3ad0*/  @!P0 FADD.FTZ R3, R4, 128 ;  /* 0x4300000004038421 */ /* 0x000fc60000010000 */
[----:B------:R-:W-:Y:S01]  /*3ae0*/  @P0 SHF.R.U32.HI R0, RZ, 0x15, R0 ;  /* 0x00000015ff000819 */ /* 0x000fe20000011600 */
[----:B------:R-:W-:Y:S01]  /*3af0*/  @!P0 VIADD R0, R3, 0xbd000000 ;  /* 0xbd00000003008836 */ /* 0x000fe20000000000 */
[----:B------:R-:W-:Y:S06]  /*3b00*/  BRA `(.L_x_2056) ;  /* 0x00000000000c7947 */ /* 0x000fec0003800000 */
.L_x_2055:
[----:B------:R-:W-:Y:S01]  /*3b10*/  IMAD.MOV.U32 R0, RZ, RZ, 0x7f ;  /* 0x0000007fff007424 */ /* 0x000fe200078e00ff */
[----:B------:R-:W-:-:S04]  /*3b20*/  ISETP.GT.U32.AND P0, PT, R4, 0x7f800000, PT ;  /* 0x7f8000000400780c */ /* 0x000fc80003f04070 */
[----:B------:R-:W-:-:S09]  /*3b30*/  SEL R0, R0, 0x7c, P0 ;  /* 0x0000007c00007807 */ /* 0x000fd20000000000 */
.L_x_2056:
[----:B------:R-:W-:Y:S05]  /*3b40*/  BSYNC B0 ;  /* 0x0000000000007941 */ /* 0x000fea0003800000 */
.L_x_2054:
[----:B------:R-:W-:-:S04]  /*3b50*/  LOP3.LUT R2, R2, 0x80000000, RZ, 0xc0, !PT ;  /* 0x8000000002027812 */ /* 0x000fc800078ec0ff */
[----:B------:R-:W-:-:S04]  /*3b60*/  SHF.R.U32.HI R3, RZ, 0x18, R2 ;  /* 0x00000018ff037819 */ /* 0x000fc80000011602 */
[----:B------:R-:W-:-:S05]  /*3b70*/  LOP3.LUT R3, R0, R3, RZ, 0xfc, !PT ;  /* 0x0000000300037212 */ /* 0x000fca00078efcff */
[----:B------:R0:W-:Y:S01]  /*3b80*/  STG.E.U8 desc[UR36][R16.64], R3 ;  /* 0x0000000310007986 */ /* 0x0001e2000c101124 */
[----:B------:R-:W-:Y:S05]  /*3b90*/  BRA `(.L_x_2040) ;  /* 0x00000004009c7947 */ /* 0x000fea0003800000 */
.L_x_2050:
[----:B------:R-:W-:-:S05]  /*3ba0*/  F2FP.BF16.F32.PACK_AB R2, RZ, R2 ;  /* 0x00000002ff02723e */ /* 0x000fca00000010ff */
[----:B------:R0:W-:Y:S01]  /*3bb0*/  STG.E.U16 desc[UR36][R16.64], R2 ;  /* 0x0000000210007986 */ /* 0x0001e2000c101524 */
[----:B------:R-:W-:Y:S05]  /*3bc0*/  BRA `(.L_x_2040) ;  /* 0x0000000400907947 */ /* 0x000fea0003800000 */
.L_x_2047:
        /* <DEDUP_REMOVED lines=8> */
[----:B------:R-:W0:Y:S02]  /*3c50*/  F2I.FTZ.U32.TRUNC.NTZ R3, R2 ;  /* 0x0000000200037305 */ /* 0x000e24000021f000 */
[----:B0-----:R0:W-:Y:S01]  /*3c60*/  STG.E.U16 desc[UR36][R16.64], R3 ;  /* 0x0000000310007986 */ /* 0x0011e2000c101524 */
[----:B------:R-:W-:Y:S05]  /*3c70*/  BRA `(.L_x_2040) ;  /* 0x0000000400647947 */ /* 0x000fea0003800000 */
.L_x_2059:
[----:B------:R-:W-:Y:S01]  /*3c80*/  LOP3.LUT R3, R2, 0x7fffffff, RZ, 0xc0, !PT ;  /* 0x7fffffff02037812 */ /* 0x000fe200078ec0ff */
[----:B------:R-:W-:Y:S01]  /*3c90*/  BSSY B0, `(.L_x_2060) ;  /* 0x0000013000007945 */ /* 0x000fe20003800000 */
[----:B------:R-:W-:Y:S02]  /*3ca0*/  IMAD.MOV.U32 R8, RZ, RZ, 0x80 ;  /* 0x00000080ff087424 */ /* 0x000fe400078e00ff */
        /* <DEDUP_REMOVED lines=13> */
.L_x_2062:
[----:B------:R-:W-:-:S04]  /*3d80*/  LOP3.LUT R2, R2, 0x80000000, RZ, 0xc0, !PT ;  /* 0x8000000002027812 */ /* 0x000fc800078ec0ff */
[----:B------:R-:W-:-:S04]  /*3d90*/  SHF.R.U32.HI R3, RZ, 0x18, R2 ;  /* 0x00000018ff037819 */ /* 0x000fc80000011602 */
[----:B------:R-:W-:-:S04]  /*3da0*/  LOP3.LUT R0, R0, R3, RZ, 0xfc, !PT ;  /* 0x0000000300007212 */ /* 0x000fc800078efcff */
[----:B------:R-:W-:-:S07]  /*3db0*/  PRMT R8, R0, 0x7610, R8 ;  /* 0x0000761000087816 */ /* 0x000fce0000000008 */
.L_x_2061:
[----:B------:R-:W-:Y:S05]  /*3dc0*/  BSYNC B0 ;  /* 0x0000000000007941 */ /* 0x000fea0003800000 */
.L_x_2060:
[----:B------:R4:W-:Y:S01]  /*3dd0*/  STG.E.U8 desc[UR36][R16.64], R8 ;  /* 0x0000000810007986 */ /* 0x0009e2000c101124 */
[----:B------:R-:W-:Y:S05]  /*3de0*/  BRA `(.L_x_2040) ;  /* 0x0000000400087947 */ /* 0x000fea0003800000 */
.L_x_2058:
        /* <DEDUP_REMOVED lines=16> */
.L_x_2065:
[----:B------:R-:W-:-:S04]  /*3ef0*/  LOP3.LUT R2, R2, 0x80000000, RZ, 0xc0, !PT ;  /* 0x8000000002027812 */ /* 0x000fc800078ec0ff */
[----:B------:R-:W-:-:S04]  /*3f00*/  SHF.R.U32.HI R3, RZ, 0x18, R2 ;  /* 0x00000018ff037819 */ /* 0x000fc80000011602 */
[----:B------:R-:W-:-:S04]  /*3f10*/  LOP3.LUT R0, R0, R3, RZ, 0xfc, !PT ;  /* 0x0000000300007212 */ /* 0x000fc800078efcff */
[----:B------:R-:W-:-:S07]  /*3f20*/  PRMT R8, R0, 0x7610, R8 ;  /* 0x0000761000087816 */ /* 0x000fce0000000008 */
.L_x_2064:
[----:B------:R-:W-:Y:S05]  /*3f30*/  BSYNC B0 ;  /* 0x0000000000007941 */ /* 0x000fea0003800000 */
.L_x_2063:
[----:B------:R3:W-:Y:S01]  /*3f40*/  STG.E.U8 desc[UR36][R16.64], R8 ;  /* 0x0000000810007986 */ /* 0x0007e2000c101124 */
[----:B------:R-:W-:Y:S05]  /*3f50*/  BRA `(.L_x_2040) ;  /* 0x0000000000ac7947 */ /* 0x000fea0003800000 */
.L_x_2057:
[----:B------:R-:W-:-:S13]  /*3f60*/  ISETP.NE.AND P0, PT, R3, 0x1c, PT ;  /* 0x0000001c0300780c */ /* 0x000fda0003f05270 */
[----:B------:R-:W-:Y:S05]  /*3f70*/  @!P0 BRA `(.L_x_2066) ;  /* 0x00000000009c8947 */ /* 0x000fea0003800000 */
[----:B------:R-:W-:-:S13]  /*3f80*/  ISETP.NE.AND P0, PT, R3, 0x1d, PT ;  /* 0x0000001d0300780c */ /* 0x000fda0003f05270 */
[----:B------:R-:W-:Y:S05]  /*3f90*/  @!P0 BRA `(.L_x_2067) ;  /* 0x0000000000888947 */ /* 0x000fea0003800000 */
[----:B------:R-:W-:-:S13]  /*3fa0*/  ISETP.NE.AND P0, PT, R3, 0x2c, PT ;  /* 0x0000002c0300780c */ /* 0x000fda0003f05270 */
[----:B------:R-:W-:Y:S05]  /*3fb0*/  @P0 BRA `(.L_x_2039) ;  /* 0x00000000003c0947 */ /* 0x000fea0003800000 */
        /* <DEDUP_REMOVED lines=15> */
.L_x_2039:
        /* <DEDUP_REMOVED lines=16> */
.L_x_2068:
[----:B------:R-:W-:Y:S05]  /*41b0*/  BRA `(.L_x_2040) ;  /* 0x0000000000147947 */ /* 0x000fea0003800000 */
.L_x_2067:
[----:B------:R-:W0:Y:S02]  /*41c0*/  F2I.U64.TRUNC R2, R2 ;  /* 0x0000000200027311 */ /* 0x000e24000020d800 */
[----:B0-----:R2:W-:Y:S01]  /*41d0*/  STG.E.64 desc[UR36][R16.64], R2 ;  /* 0x0000000210007986 */ /* 0x0015e2000c101b24 */
[----:B------:R-:W-:Y:S05]  /*41e0*/  BRA `(.L_x_2040) ;  /* 0x0000000000087947 */ /* 0x000fea0003800000 */
.L_x_2066:
[----:B------:R-:W0:Y:S02]  /*41f0*/  F2I.FTZ.U32.TRUNC.NTZ R3, R2 ;  /* 0x0000000200037305 */ /* 0x000e24000021f000 */
[----:B0-----:R0:W-:Y:S02]  /*4200*/  STG.E desc[UR36][R16.64], R3 ;  /* 0x0000000310007986 */ /* 0x0011e4000c101924 */
.L_x_2040:
[----:B------:R-:W-:-:S04]  /*4210*/  IMAD R18, R18, 0x200, R23 ;  /* 0x0000020012127824 */ /* 0x000fc800078e0217 */
[----:B------:R-:W-:-:S07]  /*4220*/  VIADD R19, R18, 0x80 ;  /* 0x0000008012137836 */ /* 0x000fce0000000000 */
.L_x_1975:
[----:B------:R-:W-:Y:S05]  /*4230*/  BSYNC B7 ;  /* 0x0000000000077941 */ /* 0x000fea0003800000 */
.L_x_1974:
[----:B------:R-:W-:Y:S01]  /*4240*/  ULDC UR4, c[0x0][0x210] ;  /* 0x0000840000047ab9 */ /* 0x000fe20000000800 */
[----:B------:R-:W-:Y:S01]  /*4250*/  BSSY B7, `(.L_x_2069) ;  /* 0x000041a000077945 */ /* 0x000fe20003800000 */
[----:B------:R-:W-:-:S13]  /*4260*/  ISETP.GE.AND P0, PT, R19, UR4, PT ;  /* 0x0000000413007c0c */ /* 0x000fda000bf06270 */
[----:B------:R-:W-:Y:S05]  /*4270*/  @P0 BRA `(.L_x_2070) ;  /* 0x00000040005c0947 */ /* 0x000fea0003800000 */
[----:B0-----:R-:W0:Y:S01]  /*4280*/  LDC R6, c[0x0][0x218] ;  /* 0x00008600ff067b82 */ /* 0x001e220000000800 */
[----:B------:R-:W-:Y:S02]  /*4290*/  IMAD.MOV.U32 R18, RZ, RZ, RZ ;  /* 0x000000ffff127224 */ /* 0x000fe400078e00ff */
[----:B------:R-:W-:Y:S02]  /*42a0*/  IMAD.MOV.U32 R0, RZ, RZ, RZ ;  /* 0x000000ffff007224 */ /* 0x000fe400078e00ff */
[----:B-1234-:R-:W-:Y:S01]  /*42b0*/  IMAD.MOV.U32 R16, RZ, RZ, RZ ;  /* 0x000000ffff107224 */ /* 0x01efe200078e00ff */
        /* <DEDUP_REMOVED lines=350> */
.L_x_2071:
        /* <DEDUP_REMOVED lines=20> */
[----:B--2---:R4:W0:Y:S01]  /*59e0*/  I2F.S16 R22, R2 ;  /* 0x0000000200167306 */ /* 0x0048220000101400 */
[----:B------:R-:W-:Y:S05]  /*59f0*/  BRA `(.L_x_2078) ;  /* 0x0000000c00387947 */ /* 0x000fea0003800000 */
.L_x_2076:
[----:B------:R-:W2:Y:S02]  /*5a00*/  LDG.E.U8 R2, desc[UR36][R2.64] ;  /* 0x0000002402027981 */ /* 0x000ea4000c1e1100 */
[----:B--2---:R-:W-:Y:S01]  /*5a10*/  I2FP.F32.U32 R22, R2 ;  /* 0x0000000200167245 */ /* 0x004fe20000201000 */
[----:B------:R-:W-:Y:S06]  /*5a20*/  BRA `(.L_x_2078) ;  /* 0x0000000c002c7947 */ /* 0x000fec0003800000 */
.L_x_2075:
[----:B------:R-:W-:-:S13]  /*5a30*/  ISETP.NE.AND P0, PT, R4, 0x2, PT ;  /* 0x000000020400780c */ /* 0x000fda0003f05270 */
[----:B------:R-:W-:Y:S05]  /*5a40*/  @!P0 BRA `(.L_x_2079) ;  /* 0x0000000000288947 */ /* 0x000fea0003800000 */
[----:B------:R-:W-:-:S13]  /*5a50*/  ISETP.NE.AND P0, PT, R4, 0x3, PT ;  /* 0x000000030400780c */ /* 0x000fda0003f05270 */
[----:B------:R-:W-:Y:S05]  /*5a60*/  @!P0 BRA `(.L_x_2080) ;  /* 0x0000000000148947 */ /* 0x000fea0003800000 */
[----:B------:R-:W-:-:S13]  /*5a70*/  ISETP.NE.AND P0, PT, R4, 0x4, PT ;  /* 0x000000040400780c */ /* 0x000fda0003f05270 */
[----:B------:R-:W-:Y:S05]  /*5a80*/  @P0 BRA `(.L_x_2077) ;  /* 0x0000000800b80947 */ /* 0x000fea0003800000 */
[----:B------:R-:W2:Y:S02]  /*5a90*/  LDG.E.64 R22, desc[UR36][R2.64] ;  /* 0x0000002402167981 */ /* 0x000ea4000c1e1b00 */
[----:B--2---:R2:W3:Y:S01]  /*5aa0*/  I2F.S64 R22, R22 ;  /* 0x0000001600167312 */ /* 0x0044e20000301400 */
[----:B------:R-:W-:Y:S05]  /*5ab0*/  BRA `(.L_x_2078) ;  /* 0x0000000c00087947 */ /* 0x000fea0003800000 */
.L_x_2080:
[----:B------:R-:W2:Y:S02]  /*5ac0*/  LDG.E R2, desc[UR36][R2.64] ;  /* 0x0000002402027981 */ /* 0x000ea4000c1e1900 */
[----:B--2---:R-:W-:Y:S01]  /*5ad0*/  I2FP.F32.S32 R22, R2 ;  /* 0x0000000200167245 */ /* 0x004fe20000201400 */
[----:B------:R-:W-:Y:S06]  /*5ae0*/  BRA `(.L_x_2078) ;  /* 0x0000000800fc7947 */ /* 0x000fec0003800000 */
.L_x_2079:
[----:B------:R-:W2:Y:S02]  /*5af0*/  LDG.E.U16 R2, desc[UR36][R2.64] ;  /* 0x0000002402027981 */ /* 0x000ea4000c1e1500 */
[----:B--2---:R0:W1:Y:S01]  /*5b00*/  I2F.S16 R22, R2 ;  /* 0x0000000200167306 */ /* 0x0040620000101400 */
[----:B------:R-:W-:Y:S05]  /*5b10*/  BRA `(.L_x_2078) ;  /* 0x0000000800f07947 */ /* 0x000fea0003800000 */
.L_x_2074:
        /* <DEDUP_REMOVED lines=8> */
.L_x_2082:
[----:B------:R-:W2:Y:S02]  /*5ba0*/  LDG.E.U16 R2, desc[UR36][R2.64] ;  /* 0x0000002402027981 */ /* 0x000ea4000c1e1500 */
[----:B--2---:R-:W-:Y:S01]  /*5bb0*/  HADD2.F32 R22, -RZ, R2.H0_H0 ;  /* 0x20000002ff167230 */ /* 0x004fe20000004100 */
[----:B------:R-:W-:Y:S06]  /*5bc0*/  BRA `(.L_x_2078) ;  /* 0x0000000800c47947 */ /* 0x000fec0003800000 */
.L_x_2081:
        /* <DEDUP_REMOVED lines=8> */
.L_x_2084:
[----:B------:R-:W2:Y:S02]  /*5c50*/  LDG.E.U16 R2, desc[UR36][R2.64] ;  /* 0x0000002402027981 */ /* 0x000ea4000c1e1500 */
[----:B--2---:R-:W-:Y:S01]  /*5c60*/  HADD2.F32 R22, -RZ, R2.H0_H0 ;  /* 0x20000002ff167230 */ /* 0x004fe20000004100 */
[----:B------:R-:W-:Y:S06]  /*5c70*/  BRA `(.L_x_2078) ;  /* 0x0000000800987947 */ /* 0x000fec0003800000 */
.L_x_2083:
[----:B------:R-:W2:Y:S01]  /*5c80*/  LDG.E.64 R2, desc[UR36][R2.64] ;  /* 0x0000002402027981 */ /* 0x000ea2000c1e1b00 */
[----:B------:R-:W-:Y:S01]  /*5c90*/  UMOV UR4, 0xf0000000 ;  /* 0xf000000000047882 */ /* 0x000fe20000000000 */
[----:B------:R-:W-:Y:S01]  /*5ca0*/  UMOV UR5, 0x380fffff ;  /* 0x380fffff00057882 */ /* 0x000fe20000000000 */
[----:B--2---:R-:W0:Y:S01]  /*5cb0*/  F2F.F32.F64 R22, R2 ;  /* 0x0000000200167310 */ /* 0x004e220000301000 */
[----:B------:R-:W-:-:S14]  /*5cc0*/  DSETP.GEU.AND P0, PT, |R2|, UR4, PT ;  /* 0x0000000402007e2a */ /* 0x000fdc000bf0e200 */
[----:B0-----:R-:W-:Y:S01]  /*5cd0*/  @!P0 FMUL R22, R22, 1.175494350822287508e-38 ;  /* 0x0080000016168820 */ /* 0x001fe20000400000 */
[----:B------:R-:W-:Y:S06]  /*5ce0*/  BRA `(.L_x_2078) ;  /* 0x00000008007c7947 */ /* 0x000fec0003800000 */
.L_x_2073:
        /* <DEDUP_REMOVED lines=12> */
.L_x_2087:
[----:B------:R-:W2:Y:S01]  /*5db0*/  LDG.E.64 R2, desc[UR36][R2.64] ;  /* 0x0000002402027981 */ /* 0x000ea2000c1e1b00 */
[----:B------:R-:W-:Y:S01]  /*5dc0*/  UMOV UR4, 0xf0000000 ;  /* 0xf000000000047882 */ /* 0x000fe20000000000 */
[----:B------:R-:W-:Y:S01]  /*5dd0*/  UMOV UR5, 0x380fffff ;  /* 0x380fffff00057882 */ /* 0x000fe20000000000 */
[----:B--2---:R-:W0:Y:S01]  /*5de0*/  F2F.F32.F64 R22, R2 ;  /* 0x0000000200167310 */ /* 0x004e220000301000 */
[----:B------:R-:W-:-:S14]  /*5df0*/  DSETP.GEU.AND P0, PT, |R2|, UR4, PT ;  /* 0x0000000402007e2a */ /* 0x000fdc000bf0e200 */
[----:B0-----:R-:W-:Y:S01]  /*5e00*/  @!P0 FMUL R22, R22, 1.175494350822287508e-38 ;  /* 0x0080000016168820 */ /* 0x001fe20000400000 */
[----:B------:R-:W-:Y:S06]  /*5e10*/  BRA `(.L_x_2078) ;  /* 0x0000000800307947 */ /* 0x000fec0003800000 */
.L_x_2086:
        /* <DEDUP_REMOVED lines=26> */
.L_x_2089:
        /* <DEDUP_REMOVED lines=13> */
.L_x_2088:
[----:B------:R-:W2:Y:S02]  /*6090*/  LDG.E.U16 R2, desc[UR36][R2.64] ;  /* 0x0000002402027981 */ /* 0x000ea4000c1e1500 */
[----:B--2---:R-:W-:Y:S01]  /*60a0*/  IMAD.U32 R22, R2, 0x10000, RZ ;  /* 0x0001000002167824 */ /* 0x004fe200078e00ff */
[----:B------:R-:W-:Y:S06]  /*60b0*/  BRA `(.L_x_2078) ;  /* 0x0000000400887947 */ /* 0x000fec0003800000 */
.L_x_2085:
        /* <DEDUP_REMOVED lines=11> */
.L_x_2092:
        /* <DEDUP_REMOVED lines=20> */
.L_x_2094:
[----:B------:R-:W-:Y:S05]  /*62b0*/  BSYNC B0 ;  /* 0x0000000000007941 */ /* 0x000fea0003800000 */
.L_x_2093:
[----:B------:R-:W-:Y:S01]  /*62c0*/  IMAD.SHL.U32 R2, R2, 0x100000, RZ ;  /* 0x0010000002027824 */ /* 0x000fe200078e00ff */
[----:B------:R-:W-:-:S04]  /*62d0*/  LEA R3, R0, 0x3b800000, 0x17 ;  /* 0x3b80000000037811 */ /* 0x000fc800078eb8ff */
[----:B------:R-:W-:Y:S01]  /*62e0*/  LOP3.LUT R22, R3, R2, R22, 0xfe, !PT ;  /* 0x0000000203167212 */ /* 0x000fe200078efe16 */
[----:B------:R-:W-:Y:S06]  /*62f0*/  BRA `(.L_x_2078) ;  /* 0x0000000000f87947 */ /* 0x000fec0003800000 */
.L_x_2091:
        /* <DEDUP_REMOVED lines=20> */
.L_x_2096:
[----:B------:R-:W-:Y:S05]  /*6440*/  BSYNC B0 ;  /* 0x0000000000007941 */ /* 0x000fea0003800000 */
.L_x_2095:
[----:B------:R-:W-:Y:S01]  /*6450*/  IMAD.SHL.U32 R2, R2, 0x200000, RZ ;  /* 0x0020000002027824 */ /* 0x000fe200078e00ff */
[----:B------:R-:W-:-:S04]  /*6460*/  LEA R3, R0, 0x37800000, 0x17 ;  /* 0x3780000000037811 */ /* 0x000fc800078eb8ff */
[----:B------:R-:W-:Y:S01]  /*6470*/  LOP3.LUT R22, R3, R2, R22, 0xfe, !PT ;  /* 0x0000000203167212 */ /* 0x000fe200078efe16 */
[----:B------:R-:W-:Y:S06]  /*6480*/  BRA `(.L_x_2078) ;  /* 0x0000000000947947 */ /* 0x000fec0003800000 */
.L_x_2090:
        /* <DEDUP_REMOVED lines=14> */
.L_x_2077:
        /* <DEDUP_REMOVED lines=16> */
.L_x_2099:
[----:B------:R-:W-:Y:S01]  /*6670*/  IMAD.MOV.U32 R22, RZ, RZ, RZ ;  /* 0x000000ffff167224 */ /* 0x000fe200078e00ff */
[----:B------:R-:W-:Y:S06]  /*6680*/  BRA `(.L_x_2078) ;  /* 0x0000000000147947 */ /* 0x000fec0003800000 */
.L_x_2098:
[----:B------:R-:W2:Y:S02]  /*6690*/  LDG.E.64 R22, desc[UR36][R2.64] ;  /* 0x0000002402167981 */ /* 0x000ea4000c1e1b00 */
[----:B--2---:R0:W1:Y:S01]  /*66a0*/  I2F.U64 R22, R22 ;  /* 0x0000001600167312 */ /* 0x0040620000301000 */
[----:B------:R-:W-:Y:S05]  /*66b0*/  BRA `(.L_x_2078) ;  /* 0x0000000000087947 */ /* 0x000fea0003800000 */
.L_x_2097:
[----:B------:R-:W2:Y:S02]  /*66c0*/  LDG.E R2, desc[UR36][R2.64] ;  /* 0x0000002402027981 */ /* 0x000ea4000c1e1900 */
[----:B--2---:R-:W-:-:S07]  /*66d0*/  I2FP.F32.U32 R22, R2 ;  /* 0x0000000200167245 */ /* 0x004fce0000201000 */
.L_x_2078:
[----:B------:R-:W-:Y:S05]  /*66e0*/  BSYNC B6 ;  /* 0x0000000000067941 */ /* 0x000fea0003800000 */
.L_x_2072:
[----:B------:R-:W2:Y:S01]  /*66f0*/  LDC.U8 R4, c[0x0][0x4aa] ;  /* 0x00012a80ff047b82 */ /* 0x000ea20000000000 */
[----:B------:R-:W-:Y:S01]  /*6700*/  ULDC.64 UR4, c[0x0][0x488] ;  /* 0x0001220000047ab9 */ /* 0x000fe20000000a00 */
[----:B------:R-:W-:Y:S01]  /*6710*/  BSSY B6, `(.L_x_2100) ;  /* 0x00000df000067945 */ /* 0x000fe20003800000 */
[----:B0---4-:R-:W-:-:S05]  /*6720*/  IADD3 R2, P0, R18, UR4, RZ ;  /* 0x0000000412027c10 */ /* 0x011fca000ff1e0ff */
        /* <DEDUP_REMOVED lines=15> */
.L_x_2104:
[----:B------:R-:W2:Y:S02]  /*6820*/  LDG.E.U8 R0, desc[UR36][R2.64] ;  /* 0x0000002402007981 */ /* 0x000ea4000c1e1100 */
[----:B--2---:R-:W-:Y:S01]  /*6830*/  I2FP.F32.U32 R0, R0 ;  /* 0x0000000000007245 */ /* 0x004fe20000201000 */
[----:B------:R-:W-:Y:S06]  /*6840*/  BRA `(.L_x_2106) ;  /* 0x0000000c002c7947 */ /* 0x000fec0003800000 */
.L_x_2103:
[----:B------:R-:W-:-:S13]  /*6850*/  ISETP.NE.AND P0, PT, R0, 0x2, PT ;  /* 0x000000020000780c */ /* 0x000fda0003f05270 */
[----:B------:R-:W-:Y:S05]  /*6860*/  @!P0 BRA `(.L_x_2107) ;  /* 0x0000000000288947 */ /* 0x000fea0003800000 */
[----:B------:R-:W-:-:S13]  /*6870*/  ISETP.NE.AND P0, PT, R0, 0x3, PT ;  /* 0x000000030000780c */ /* 0x000fda0003f05270 */
[----:B------:R-:W-:Y:S05]  /*6880*/  @!P0 BRA `(.L_x_2108) ;  /* 0x0000000000148947 */ /* 0x000fea0003800000 */
[----:B------:R-:W-:-:S13]  /*6890*/  ISETP.NE.AND P0, PT, R0, 0x4, PT ;  /* 0x000000040000780c */ /* 0x000fda0003f05270 */
[----:B------:R-:W-:Y:S05]  /*68a0*/  @P0 BRA `(.L_x_2105) ;  /* 0x0000000800b80947 */ /* 0x000fea0003800000 */
[----:B------:R-:W2:Y:S02]  /*68b0*/  LDG.E.64 R2, desc[UR36][R2.64] ;  /* 0x0000002402027981 */ /* 0x000ea4000c1e1b00 */
[----:B--2---:R0:W2:Y:S01]  /*68c0*/  I2F.S64 R0, R2 ;  /* 0x0000000200007312 */ /* 0x0040a20000301400 */
[----:B------:R-:W-:Y:S05]  /*68d0*/  BRA `(.L_x_2106) ;  /* 0x0000000c00087947 */ /* 0x000fea0003800000 */
.L_x_2108:
[----:B------:R-:W2:Y:S02]  /*68e0*/  LDG.E R0, desc[UR36][R2.64] ;  /* 0x0000002402007981 */ /* 0x000ea4000c1e1900 */
[----:B--2---:R-:W-:Y:S01]  /*68f0*/  I2FP.F32.S32 R0, R0 ;  /* 0x0000000000007245 */ /* 0x004fe20000201400 */
[----:B------:R-:W-:Y:S06]  /*6900*/  BRA `(.L_x_2106) ;  /* 0x0000000800fc7947 */ /* 0x000fec0003800000 */
.L_x_2107:
[----:B------:R-:W2:Y:S02]  /*6910*/  LDG.E.U16 R0, desc[UR36][R2.64] ;  /* 0x0000002402007981 */ /* 0x000ea4000c1e1500 */
[----:B--2---:R-:W0:Y:S01]  /*6920*/  I2F.S16 R0, R0 ;  /* 0x0000000000007306 */ /* 0x004e220000101400 */
[----:B------:R-:W-:Y:S05]  /*6930*/  BRA `(.L_x_2106) ;  /* 0x0000000800f07947 */ /* 0x000fea0003800000 */
.L_x_2102:
        /* <DEDUP_REMOVED lines=8> */
.L_x_2110:
[----:B------:R-:W2:Y:S02]  /*69c0*/  LDG.E.U16 R0, desc[UR36][R2.64] ;  /* 0x0000002402007981 */ /* 0x000ea4000c1e1500 */
[----:B--2---:R-:W-:Y:S01]  /*69d0*/  HADD2.F32 R0, -RZ, R0.H0_H0 ;  /* 0x20000000ff007230 */ /* 0x004fe20000004100 */
[----:B------:R-:W-:Y:S06]  /*69e0*/  BRA `(.L_x_2106) ;  /* 0x0000000800c47947 */ /* 0x000fec0003800000 */
.L_x_2109:
        /* <DEDUP_REMOVED lines=8> */
.L_x_2112:
[----:B------:R-:W2:Y:S02]  /*6a70*/  LDG.E.U16 R0, desc[UR36][R2.64] ;  /* 0x0000002402007981 */ /* 0x000ea4000c1e1500 */
[----:B--2---:R-:W-:Y:S01]  /*6a80*/  HADD2.F32 R0, -RZ, R0.H0_H0 ;  /* 0x20000000ff007230 */ /* 0x004fe20000004100 */
[----:B------:R-:W-:Y:S06]  /*6a90*/  BRA `(.L_x_2106) ;  /* 0x0000000800987947 */ /* 0x000fec0003800000 */
.L_x_2111:
[----:B------:R-:W2:Y:S01]  /*6aa0*/  LDG.E.64 R2, desc[UR36][R2.64] ;  /* 0x0000002402027981 */ /* 0x000ea2000c1e1b00 */
[----:B------:R-:W-:Y:S01]  /*6ab0*/  UMOV UR4, 0xf0000000 ;  /* 0xf000000000047882 */ /* 0x000fe20000000000 */
[----:B------:R-:W-:Y:S01]  /*6ac0*/  UMOV UR5, 0x380fffff ;  /* 0x380fffff00057882 */ /* 0x000fe20000000000 */
[----:B--2---:R-:W0:Y:S01]  /*6ad0*/  F2F.F32.F64 R0, R2 ;  /* 0x0000000200007310 */ /* 0x004e220000301000 */
[----:B------:R-:W-:-:S14]  /*6ae0*/  DSETP.GEU.AND P0, PT, |R2|, UR4, PT ;  /* 0x0000000402007e2a */ /* 0x000fdc000bf0e200 */
[----:B0-----:R-:W-:Y:S01]  /*6af0*/  @!P0 FMUL R0, R0, 1.175494350822287508e-38 ;  /* 0x0080000000008820 */ /* 0x001fe20000400000 */
[----:B------:R-:W-:Y:S06]  /*6b00*/  BRA `(.L_x_2106) ;  /* 0x00000008007c7947 */ /* 0x000fec0003800000 */
.L_x_2101:
        /* <DEDUP_REMOVED lines=12> */
.L_x_2115:
[----:B------:R-:W2:Y:S01]  /*6bd0*/  LDG.E.64 R2, desc[UR36][R2.64] ;  /* 0x0000002402027981 */ /* 0x000ea2000c1e1b00 */
[----:B------:R-:W-:Y:S01]  /*6be0*/  UMOV UR4, 0xf0000000 ;  /* 0xf000000000047882 */ /* 0x000fe20000000000 */
[----:B------:R-:W-:Y:S01]  /*6bf0*/  UMOV UR5, 0x380fffff ;  /* 0x380fffff00057882 */ /* 0x000fe20000000000 */
[----:B--2---:R-:W0:Y:S01]  /*6c00*/  F2F.F32.F64 R0, R2 ;  /* 0x0000000200007310 */ /* 0x004e220000301000 */
[----:B------:R-:W-:-:S14]  /*6c10*/  DSETP.GEU.AND P0, PT, |R2|, UR4, PT ;  /* 0x0000000402007e2a */ /* 0x000fdc000bf0e200 */
[----:B0-----:R-:W-:Y:S01]  /*6c20*/  @!P0 FMUL R0, R0, 1.175494350822287508e-38 ;  /* 0x0080000000008820 */ /* 0x001fe20000400000 */
[----:B------:R-:W-:Y:S06]  /*6c30*/  BRA `(.L_x_2106) ;  /* 0x0000000800307947 */ /* 0x000fec0003800000 */
.L_x_2114:
        /* <DEDUP_REMOVED lines=26> */
.L_x_2117:
        /* <DEDUP_REMOVED lines=13> */
.L_x_2116:
[----:B------:R-:W2:Y:S02]  /*6eb0*/  LDG.E.U16 R0, desc[UR36][R2.64] ;  /* 0x0000002402007981 */ /* 0x000ea4000c1e1500 */
[----:B--2---:R-:W-:Y:S01]  /*6ec0*/  IMAD.U32 R0, R0, 0x10000, RZ ;  /* 0x0001000000007824 */ /* 0x004fe200078e00ff */
[----:B------:R-:W-:Y:S06]  /*6ed0*/  BRA `(.L_x_2106) ;  /* 0x0000000400887947 */ /* 0x000fec0003800000 */
.L_x_2113:
        /* <DEDUP_REMOVED lines=11> */
.L_x_2120:
        /* <DEDUP_REMOVED lines=20> */
.L_x_2122:
[----:B------:R-:W-:Y:S05]  /*70d0*/  BSYNC B0 ;  /* 0x0000000000007941 */ /* 0x000fea0003800000 */
.L_x_2121:
[----:B------:R-:W-:Y:S01]  /*70e0*/  LEA R3, R0, 0x3b800000, 0x17 ;  /* 0x3b80000000037811 */ /* 0x000fe200078eb8ff */
[----:B------:R-:W-:-:S05]  /*70f0*/  IMAD.SHL.U32 R0, R2, 0x100000, RZ ;  /* 0x0010000002007824 */ /* 0x000fca00078e00ff */
[----:B------:R-:W-:Y:S01]  /*7100*/  LOP3.LUT R0, R3, R0, R4, 0xfe, !PT ;  /* 0x0000000003007212 */ /* 0x000fe200078efe04 */
[----:B------:R-:W-:Y:S06]  /*7110*/  BRA `(.L_x_2106) ;  /* 0x0000000000f87947 */ /* 0x000fec0003800000 */
.L_x_2119:
        /* <DEDUP_REMOVED lines=20> */
.L_x_2124:
[----:B------:R-:W-:Y:S05]  /*7260*/  BSYNC B0 ;  /* 0x0000000000007941 */ /* 0x000fea0003800000 */
.L_x_2123:
[----:B------:R-:W-:Y:S01]  /*7270*/  LEA R3, R0, 0x37800000, 0x17 ;  /* 0x3780000000037811 */ /* 0x000fe200078eb8ff */
[----:B------:R-:W-:-:S05]  /*7280*/  IMAD.SHL.U32 R0, R2, 0x200000, RZ ;  /* 0x0020000002007824 */ /* 0x000fca00078e00ff */
[----:B------:R-:W-:Y:S01]  /*7290*/  LOP3.LUT R0, R3, R0, R4, 0xfe, !PT ;  /* 0x0000000003007212 */ /* 0x000fe200078efe04 */
[----:B------:R-:W-:Y:S06]  /*72a0*/  BRA `(.L_x_2106) ;  /* 0x0000000000947947 */ /* 0x000fec0003800000 */
.L_x_2118:
        /* <DEDUP_REMOVED lines=14> */
.L_x_2105:
        /* <DEDUP_REMOVED lines=15> */
[----:B01-3-5:R-:W-:Y:S05]  /*7480*/  CALL.ABS.NOINC R2 ;  /* 0x0000000002007343 */ /* 0x02bfea0003c00000 */
.L_x_2127:
[----:B------:R-:W-:Y:S01]  /*7490*/  IMAD.MOV.U32 R0, RZ, RZ, RZ ;  /* 0x000000ffff007224 */ /* 0x000fe200078e00ff */
[----:B------:R-:W-:Y:S06]  /*74a0*/  BRA `(.L_x_2106) ;  /* 0x0000000000147947 */ /* 0x000fec0003800000 */
.L_x_2126:
[----:B------:R-:W2:Y:S02]  /*74b0*/  LDG.E.64 R2, desc[UR36][R2.64] ;  /* 0x0000002402027981 */ /* 0x000ea4000c1e1b00 */
[----:B--2---:R0:W2:Y:S01]  /*74c0*/  I2F.U64 R0, R2 ;  /* 0x0000000200007312 */ /* 0x0040a20000301000 */
[----:B------:R-:W-:Y:S05]  /*74d0*/  BRA `(.L_x_2106) ;  /* 0x0000000000087947 */ /* 0x000fea0003800000 */
.L_x_2125:
[----:B------:R-:W2:Y:S02]  /*74e0*/  LDG.E R0, desc[UR36][R2.64] ;  /* 0x0000002402007981 */ /* 0x000ea4000c1e1900 */
[----:B--2---:R-:W-:-:S07]  /*74f0*/  I2FP.F32.U32 R0, R0 ;  /* 0x0000000000007245 */ /* 0x004fce0000201000 */
.L_x_2106:
[----:B------:R-:W-:Y:S05]  /*7500*/  BSYNC B6 ;  /* 0x0000000000067941 */ /* 0x000fea0003800000 */
.L_x_2100:
[----:B------:R-:W1:Y:S01]  /*7510*/  LDC.U8 R5, c[0x0][0x4a8] ;  /* 0x00012a00ff057b82 */ /* 0x000e620000000000 */
[----:B0-2--5:R-:W-:Y:S01]  /*7520*/  FSETP.GTU.FTZ.AND P0, PT, R0, -3, PT ;  /* 0xc04000000000780b */ /* 0x025fe20003f1c000 */
[----:B------:R-:W-:Y:S01]  /*7530*/  BSSY B0, `(.L_x_2128) ;  /* 0x000000a000007945 */ /* 0x000fe20003800000 */
[----:B----4-:R-:W-:Y:S01]  /*7540*/  IMAD.MOV.U32 R2, RZ, RZ, RZ ;  /* 0x000000ffff027224 */ /* 0x010fe200078e00ff */
[----:B-1----:R-:W-:-:S04]  /*7550*/  PRMT R4, R5, 0x9910, RZ ;  /* 0x0000991005047816 */ /* 0x002fc800000000ff */
[----:B------:R-:W-:-:S06]  /*7560*/  ISETP.GT.AND P1, PT, R4, 0x9, PT ;  /* 0x000000090400780c */ /* 0x000fcc0003f24270 */
[----:B------:R-:W-:Y:S07]  /*7570*/  @!P0 BRA `(.L_x_2129) ;  /* 0x0000000000148947 */ /* 0x000fee0003800000 */
[----:B------:R-:W-:Y:S01]  /*7580*/  FSETP.GEU.FTZ.AND P0, PT, R0, 3, PT ;  /* 0x404000000000780b */ /* 0x000fe20003f1e000 */
[----:B---3--:R-:W-:-:S12]  /*7590*/  IMAD.MOV.U32 R2, RZ, RZ, R22 ;  /* 0x000000ffff027224 */ /* 0x008fd800078e0016 */
[----:B------:R-:W-:-:S04]  /*75a0*/  @!P0 IMAD.MOV.U32 R3, RZ, RZ, 0x3eaaaaab ;  /* 0x3eaaaaabff038424 */ /* 0x000fc800078e00ff */
[----:B------:R-:W-:-:S04]  /*75b0*/  @!P0 FFMA.FTZ R3, R0, R3, 0.5 ;  /* 0x3f00000000038423 */ /* 0x000fc80000010003 */
[----:B------:R-:W-:-:S07]  /*75c0*/  @!P0 FMUL.FTZ R2, R3, R22 ;  /* 0x0000001603028220 */ /* 0x000fce0000410000 */
.L_x_2129:
[----:B------:R-:W-:Y:S05]  /*75d0*/  BSYNC B0 ;  /* 0x0000000000007941 */ /* 0x000fea0003800000 */
.L_x_2128:
        /* <DEDUP_REMOVED lines=12> */
.L_x_2133:
[----:B------:R-:W0:Y:S02]  /*76a0*/  F2I.S64.TRUNC R2, R2 ;  /* 0x0000000200027311 */ /* 0x000e24000020d900 */
[----:B0-----:R-:W-:-:S05]  /*76b0*/  IMAD.MOV.U32 R5, RZ, RZ, R2 ;  /* 0x000000ffff057224 */ /* 0x001fca00078e0002 */
[----:B------:R0:W-:Y:S01]  /*76c0*/  STG.E.U8 desc[UR36][R16.64], R5 ;  /* 0x0000000510007986 */ /* 0x0001e2000c101124 */
[----:B------:R-:W-:Y:S05]  /*76d0*/  BRA `(.L_x_2135) ;  /* 0x0000000c00407947 */ /* 0x000fea0003800000 */
.L_x_2132:
        /* <DEDUP_REMOVED lines=9> */
.L_x_2137:
[----:B------:R-:W0:Y:S02]  /*7770*/  F2I.FTZ.TRUNC.NTZ R3, R2 ;  /* 0x0000000200037305 */ /* 0x000e24000021f100 */
[----:B0-----:R2:W-:Y:S01]  /*7780*/  STG.E desc[UR36][R16.64], R3 ;  /* 0x0000000310007986 */ /* 0x0015e2000c101924 */
[----:B------:R-:W-:Y:S05]  /*7790*/  BRA `(.L_x_2135) ;  /* 0x0000000c00107947 */ /* 0x000fea0003800000 */
.L_x_2136:
[----:B------:R-:W0:Y:S02]  /*77a0*/  F2I.FTZ.TRUNC.NTZ R3, R2 ;  /* 0x0000000200037305 */ /* 0x000e24000021f100 */
[----:B0-----:R0:W-:Y:S01]  /*77b0*/  STG.E.U16 desc[UR36][R16.64], R3 ;  /* 0x0000000310007986 */ /* 0x0011e2000c101524 */
[----:B------:R-:W-:Y:S05]  /*77c0*/  BRA `(.L_x_2135) ;  /* 0x0000000c00047947 */ /* 0x000fea0003800000 */
.L_x_2131:
        /* <DEDUP_REMOVED lines=8> */
.L_x_2139:
[----:B------:R-:W-:-:S05]  /*7850*/  F2FP.F16.F32.PACK_AB R2, RZ, R2 ;  /* 0x00000002ff02723e */ /* 0x000fca00000000ff */
[----:B------:R0:W-:Y:S01]  /*7860*/  STG.E.U16 desc[UR36][R16.64], R2 ;  /* 0x0000000210007986 */ /* 0x0001e2000c101524 */
[----:B------:R-:W-:Y:S05]  /*7870*/  BRA `(.L_x_2135) ;  /* 0x0000000800d87947 */ /* 0x000fea0003800000 */
.L_x_2138:
        /* <DEDUP_REMOVED lines=9> */
.L_x_2141:
[----:B------:R-:W-:-:S04]  /*7910*/  F2FP.F16.F32.PACK_AB R3, RZ, R2 ;  /* 0x00000002ff03723e */ /* 0x000fc800000000ff */
[----:B------:R-:W-:-:S05]  /*7920*/  PRMT R3, R3, 0x5410, RZ ;  /* 0x0000541003037816 */ /* 0x000fca00000000ff */
[----:B------:R0:W-:Y:S01]  /*7930*/  STG.E desc[UR36][R16.64], R3 ;  /* 0x0000000310007986 */ /* 0x0001e2000c101924 */
[----:B------:R-:W-:Y:S05]  /*7940*/  BRA `(.L_x_2135) ;  /* 0x0000000800a47947 */ /* 0x000fea0003800000 */
.L_x_2140:
[----:B------:R-:W-:-:S06]  /*7950*/  FMUL.FTZ R2, R2, 1 ;  /* 0x3f80000002027820 */ /* 0x000fcc0000410000 */
[----:B------:R-:W0:Y:S02]  /*7960*/  F2F.F64.F32 R2, R2 ;  /* 0x0000000200027310 */ /* 0x000e240000201800 */
[----:B0-----:R0:W-:Y:S01]  /*7970*/  STG.E.64 desc[UR36][R16.64], R2 ;  /* 0x0000000210007986 */ /* 0x0011e2000c101b24 */
[----:B------:R-:W-:Y:S05]  /*7980*/  BRA `(.L_x_2135) ;  /* 0x0000000800947947 */ /* 0x000fea0003800000 */
.L_x_2130:
        /* <DEDUP_REMOVED lines=12> */
.L_x_2144:
[----:B------:R-:W-:Y:S01]  /*7a50*/  FMUL.FTZ R4, R2, 1 ;  /* 0x3f80000002047820 */ /* 0x000fe20000410000 */
[----:B------:R-:W-:-:S05]  /*7a60*/  CS2R R6, SRZ ;  /* 0x0000000000067805 */ /* 0x000fca000001ff00 */
[----:B------:R-:W0:Y:S02]  /*7a70*/  F2F.F64.F32 R4, R4 ;  /* 0x0000000400047310 */ /* 0x000e240000201800 */
[----:B0-----:R0:W-:Y:S01]  /*7a80*/  STG.E.128 desc[UR36][R16.64], R4 ;  /* 0x0000000410007986 */ /* 0x0011e2000c101d24 */
[----:B------:R-:W-:Y:S05]  /*7a90*/  BRA `(.L_x_2135) ;  /* 0x0000000800507947 */ /* 0x000fea0003800000 */
.L_x_2143:
        /* <DEDUP_REMOVED lines=20> */
.L_x_2148:
[----:B------:R-:W-:Y:S05]  /*7be0*/  BSYNC B0 ;  /* 0x0000000000007941 */ /* 0x000fea0003800000 */
.L_x_2147:
[----:B------:R-:W-:-:S05]  /*7bf0*/  LOP3.LUT R5, R0, R5, RZ, 0xfc, !PT ;  /* 0x0000000500057212 */ /* 0x000fca00078efcff */
[----:B------:R0:W-:Y:S01]  /*7c00*/  STG.E.U8 desc[UR36][R16.64], R5 ;  /* 0x0000000510007986 */ /* 0x0001e2000c101124 */
[----:B------:R-:W-:Y:S05]  /*7c10*/  BRA `(.L_x_2135) ;  /* 0x0000000400f07947 */ /* 0x000fea0003800000 */
.L_x_2146:
        /* <DEDUP_REMOVED lines=12> */
.L_x_2150:
[----:B------:R-:W-:Y:S01]  /*7ce0*/  IMAD.MOV.U32 R0, RZ, RZ, 0x7f ;  /* 0x0000007fff007424 */ /* 0x000fe200078e00ff */
[----:B------:R-:W-:-:S04]  /*7cf0*/  ISETP.GT.U32.AND P0, PT, R4, 0x7f800000, PT ;  /* 0x7f8000000400780c */ /* 0x000fc80003f04070 */
[----:B------:R-:W-:-:S09]  /*7d00*/  SEL R0, R0, 0x7c, P0 ;  /* 0x0000007c00007807 */ /* 0x000fd20000000000 */
.L_x_2151:
[----:B------:R-:W-:Y:S05]  /*7d10*/  BSYNC B0 ;  /* 0x0000000000007941 */ /* 0x000fea0003800000 */
.L_x_2149:
[----:B------:R-:W-:-:S04]  /*7d20*/  LOP3.LUT R2, R2, 0x80000000, RZ, 0xc0, !PT ;  /* 0x8000000002027812 */ /* 0x000fc800078ec0ff */
[----:B------:R-:W-:-:S04]  /*7d30*/  SHF.R.U32.HI R3, RZ, 0x18, R2 ;  /* 0x00000018ff037819 */ /* 0x000fc80000011602 */
[----:B------:R-:W-:-:S05]  /*7d40*/  LOP3.LUT R3, R0, R3, RZ, 0xfc, !PT ;  /* 0x0000000300037212 */ /* 0x000fca00078efcff */
[----:B------:R0:W-:Y:S01]  /*7d50*/  STG.E.U8 desc[UR36][R16.64], R3 ;  /* 0x0000000310007986 */ /* 0x0001e2000c101124 */
[----:B------:R-:W-:Y:S05]  /*7d60*/  BRA `(.L_x_2135) ;  /* 0x00000004009c7947 */ /* 0x000fea0003800000 */
.L_x_2145:
[----:B------:R-:W-:-:S05]  /*7d70*/  F2FP.BF16.F32.PACK_AB R2, RZ, R2 ;  /* 0x00000002ff02723e */ /* 0x000fca00000010ff */
[----:B------:R0:W-:Y:S01]  /*7d80*/  STG.E.U16 desc[UR36][R16.64], R2 ;  /* 0x0000000210007986 */ /* 0x0001e2000c101524 */
[----:B------:R-:W-:Y:S05]  /*7d90*/  BRA `(.L_x_2135) ;  /* 0x0000000400907947 */ /* 0x000fea0003800000 */
.L_x_2142:
        /* <DEDUP_REMOVED lines=11> */
.L_x_2154:
        /* <DEDUP_REMOVED lines=16> */
.L_x_2157:
[----:B------:R-:W-:-:S04]  /*7f50*/  LOP3.LUT R2, R2, 0x80000000, RZ, 0xc0, !PT ;  /* 0x8000000002027812 */ /* 0x000fc800078ec0ff */
[----:B------:R-:W-:-:S04]  /*7f60*/  SHF.R.U32.HI R3, RZ, 0x18, R2 ;  /* 0x00000018ff037819 */ /* 0x000fc80000011602 */
[----:B------:R-:W-:-:S04]  /*7f70*/  LOP3.LUT R0, R0, R3, RZ, 0xfc, !PT ;  /* 0x0000000300007212 */ /* 0x000fc800078efcff */
[----:B------:R-:W-:-:S07]  /*7f80*/  PRMT R8, R0, 0x7610, R8 ;  /* 0x0000761000087816 */ /* 0x000fce0000000008 */
.L_x_2156:
[----:B------:R-:W-:Y:S05]  /*7f90*/  BSYNC B0 ;  /* 0x0000000000007941 */ /* 0x000fea0003800000 */
.L_x_2155:
[----:B------:R0:W-:Y:S01]  /*7fa0*/  STG.E.U8 desc[UR36][R16.64], R8 ;  /* 0x0000000810007986 */ /* 0x0001e2000c101124 */
[----:B------:R-:W-:Y:S05]  /*7fb0*/  BRA `(.L_x_2135) ;  /* 0x0000000400087947 */ /* 0x000fea0003800000 */
.L_x_2153:
        /* <DEDUP_REMOVED lines=16> */
.L_x_2160:
[----:B------:R-:W-:-:S04]  /*80c0*/  LOP3.LUT R2, R2, 0x80000000, RZ, 0xc0, !PT ;  /* 0x8000000002027812 */ /* 0x000fc800078ec0ff */
[----:B------:R-:W-:-:S04]  /*80d0*/  SHF.R.U32.HI R3, RZ, 0x18, R2 ;  /* 0x00000018ff037819 */ /* 0x000fc80000011602 */
[----:B------:R-:W-:-:S04]  /*80e0*/  LOP3.LUT R0, R0, R3, RZ, 0xfc, !PT ;  /* 0x0000000300007212 */ /* 0x000fc800078efcff */
[----:B------:R-:W-:-:S07]  /*80f0*/  PRMT R8, R0, 0x7610, R8 ;  /* 0x0000761000087816 */ /* 0x000fce0000000008 */
.L_x_2159:
[----:B------:R-:W-:Y:S05]  /*8100*/  BSYNC B0 ;  /* 0x0000000000007941 */ /* 0x000fea0003800000 */
.L_x_2158:
[----:B------:R0:W-:Y:S01]  /*8110*/  STG.E.U8 desc[UR36][R16.64], R8 ;  /* 0x0000000810007986 */ /* 0x0001e2000c101124 */
[----:B------:R-:W-:Y:S05]  /*8120*/  BRA `(.L_x_2135) ;  /* 0x0000000000ac7947 */ /* 0x000fea0003800000 */
.L_x_2152:
        /* <DEDUP_REMOVED lines=21> */
.L_x_2134:
        /* <DEDUP_REMOVED lines=15> */
[----:B-1-3--:R-:W-:Y:S05]  /*8370*/  CALL.ABS.NOINC R2 ;  /* 0x0000000002007343 */ /* 0x00afea0003c00000 */
.L_x_2163:
[----:B------:R-:W-:Y:S05]  /*8380*/  BRA `(.L_x_2135) ;  /* 0x0000000000147947 */ /* 0x000fea0003800000 */
.L_x_2162:
[----:B------:R-:W0:Y:S02]  /*8390*/  F2I.U64.TRUNC R2, R2 ;  /* 0x0000000200027311 */ /* 0x000e24000020d800 */
[----:B0-----:R0:W-:Y:S01]  /*83a0*/  STG.E.64 desc[UR36][R16.64], R2 ;  /* 0x0000000210007986 */ /* 0x0011e2000c101b24 */
[----:B------:R-:W-:Y:S05]  /*83b0*/  BRA `(.L_x_2135) ;  /* 0x0000000000087947 */ /* 0x000fea0003800000 */
.L_x_2161:
[----:B------:R-:W0:Y:S02]  /*83c0*/  F2I.FTZ.U32.TRUNC.NTZ R3, R2 ;  /* 0x0000000200037305 */ /* 0x000e24000021f000 */
[----:B0-----:R0:W-:Y:S02]  /*83d0*/  STG.E desc[UR36][R16.64], R3 ;  /* 0x0000000310007986 */ /* 0x0011e4000c101924 */
.L_x_2135:
[----:B------:R-:W-:-:S07]  /*83e0*/  VIADD R19, R19, 0x80 ;  /* 0x0000008013137836 */ /* 0x000fce0000000000 */
.L_x_2070:
[----:B------:R-:W-:Y:S05]  /*83f0*/  BSYNC B7 ;  /* 0x0000000000077941 */ /* 0x000fea0003800000 */
.L_x_2069:
        /* <DEDUP_REMOVED lines=358> */
.L_x_2166:
        /* <DEDUP_REMOVED lines=22> */
.L_x_2171:
[----:B------:R-:W2:Y:S02]  /*9bc0*/  LDG.E.U8 R2, desc[UR36][R2.64] ;  /* 0x0000002402027981 */ /* 0x000ea4000c1e1100 */
[----:B--2---:R-:W-:Y:S01]  /*9bd0*/  I2FP.F32.U32 R22, R2 ;  /* 0x0000000200167245 */ /* 0x004fe20000201000 */
[----:B------:R-:W-:Y:S06]  /*9be0*/  BRA `(.L_x_2173) ;  /* 0x0000000c002c7947 */ /* 0x000fec0003800000 */
.L_x_2170:
        /* <DEDUP_REMOVED lines=9> */
.L_x_2175:
[----:B------:R-:W2:Y:S02]  /*9c80*/  LDG.E R2, desc[UR36][R2.64] ;  /* 0x0000002402027981 */ /* 0x000ea4000c1e1900 */
[----:B--2---:R-:W-:Y:S01]  /*9c90*/  I2FP.F32.S32 R22, R2 ;  /* 0x0000000200167245 */ /* 0x004fe20000201400 */
[----:B------:R-:W-:Y:S06]  /*9ca0*/  BRA `(.L_x_2173) ;  /* 0x0000000800fc7947 */ /* 0x000fec0003800000 */
.L_x_2174:
[----:B------:R-:W2:Y:S02]  /*9cb0*/  LDG.E.U16 R2, desc[UR36][R2.64] ;  /* 0x0000002402027981 */ /* 0x000ea4000c1e1500 */
[----:B--2---:R0:W1:Y:S01]  /*9cc0*/  I2F.S16 R22, R2 ;  /* 0x0000000200167306 */ /* 0x0040620000101400 */
[----:B------:R-:W-:Y:S05]  /*9cd0*/  BRA `(.L_x_2173) ;  /* 0x0000000800f07947 */ /* 0x000fea0003800000 */
.L_x_2169:
        /* <DEDUP_REMOVED lines=8> */
.L_x_2177:
[----:B------:R-:W2:Y:S02]  /*9d60*/  LDG.E.U16 R2, desc[UR36][R2.64] ;  /* 0x0000002402027981 */ /* 0x000ea4000c1e1500 */
[----:B--2---:R-:W-:Y:S01]  /*9d70*/  HADD2.F32 R22, -RZ, R2.H0_H0 ;  /* 0x20000002ff167230 */ /* 0x004fe20000004100 */
[----:B------:R-:W-:Y:S06]  /*9d80*/  BRA `(.L_x_2173) ;  /* 0x0000000800c47947 */ /* 0x000fec0003800000 */
.L_x_2176:
        /* <DEDUP_REMOVED lines=8> */
.L_x_2179:
[----:B------:R-:W2:Y:S02]  /*9e10*/  LDG.E.U16 R2, desc[UR36][R2.64] ;  /* 0x0000002402027981 */ /* 0x000ea4000c1e1500 */
[----:B--2---:R-:W-:Y:S01]  /*9e20*/  HADD2.F32 R22, -RZ, R2.H0_H0 ;  /* 0x20000002ff167230 */ /* 0x004fe20000004100 */
[----:B------:R-:W-:Y:S06]  /*9e30*/  BRA `(.L_x_2173) ;  /* 0x0000000800987947 */ /* 0x000fec0003800000 */
.L_x_2178:
[----:B------:R-:W2:Y:S01]  /*9e40*/  LDG.E.64 R2, desc[UR36][R2.64] ;  /* 0x0000002402027981 */ /* 0x000ea2000c1e1b00 */
[----:B------:R-:W-:Y:S01]  /*9e50*/  UMOV UR4, 0xf0000000 ;  /* 0xf000000000047882 */ /* 0x000fe20000000000 */
[----:B------:R-:W-:Y:S01]  /*9e60*/  UMOV UR5, 0x380fffff ;  /* 0x380fffff00057882 */ /* 0x000fe20000000000 */
[----:B--2---:R-:W0:Y:S01]  /*9e70*/  F2F.F32.F64 R22, R2 ;  /* 0x0000000200167310 */ /* 0x004e220000301000 */
[----:B------:R-:W-:-:S14]  /*9e80*/  DSETP.GEU.AND P0, PT, |R2|, UR4, PT ;  /* 0x0000000402007e2a */ /* 0x000fdc000bf0e200 */
[----:B0-----:R-:W-:Y:S01]  /*9e90*/  @!P0 FMUL R22, R22, 1.175494350822287508e-38 ;  /* 0x0080000016168820 */ /* 0x001fe20000400000 */
[----:B------:R-:W-:Y:S06]  /*9ea0*/  BRA `(.L_x_2173) ;  /* 0x00000008007c7947 */ /* 0x000fec0003800000 */
.L_x_2168:
        /* <DEDUP_REMOVED lines=12> */
.L_x_2182:
[----:B------:R-:W2:Y:S01]  /*9f70*/  LDG.E.64 R2, desc[UR36][R2.64] ;  /* 0x0000002402027981 */ /* 0x000ea2000c1e1b00 */
[----:B------:R-:W-:Y:S01]  /*9f80*/  UMOV UR4, 0xf0000000 ;  /* 0xf000000000047882 */ /* 0x000fe20000000000 */
[----:B------:R-:W-:Y:S01]  /*9f90*/  UMOV UR5, 0x380fffff ;  /* 0x380fffff00057882 */ /* 0x000fe20000000000 */
[----:B--2---:R-:W0:Y:S01]  /*9fa0*/  F2F.F32.F64 R22, R2 ;  /* 0x0000000200167310 */ /* 0x004e220000301000 */
[----:B------:R-:W-:-:S14]  /*9fb0*/  DSETP.GEU.AND P0, PT, |R2|, UR4, PT ;  /* 0x0000000402007e2a */ /* 0x000fdc000bf0e200 */
[----:B0-----:R-:W-:Y:S01]  /*9fc0*/  @!P0 FMUL R22, R22, 1.175494350822287508e-38 ;  /* 0x0080000016168820 */ /* 0x001fe20000400000 */
[----:B------:R-:W-:Y:S06]  /*9fd0*/  BRA `(.L_x_2173) ;  /* 0x0000000800307947 */ /* 0x000fec0003800000 */
.L_x_2181:
        /* <DEDUP_REMOVED lines=26> */
.L_x_2184:
        /* <DEDUP_REMOVED lines=13> */
.L_x_2183:
[----:B------:R-:W2:Y:S02]  /*a250*/  LDG.E.U16 R2, desc[UR36][R2.64] ;  /* 0x0000002402027981 */ /* 0x000ea4000c1e1500 */
[----:B--2---:R-:W-:Y:S01]  /*a260*/  IMAD.U32 R22, R2, 0x10000, RZ ;  /* 0x0001000002167824 */ /* 0x004fe200078e00ff */
[----:B------:R-:W-:Y:S06]  /*a270*/  BRA `(.L_x_2173) ;  /* 0x0000000400887947 */ /* 0x000fec0003800000 */
.L_x_2180:
        /* <DEDUP_REMOVED lines=11> */
.L_x_2187:
        /* <DEDUP_REMOVED lines=20> */
.L_x_2189:
[----:B------:R-:W-:Y:S05]  /*a470*/  BSYNC B0 ;  /* 0x0000000000007941 */ /* 0x000fea0003800000 */
.L_x_2188:
[----:B------:R-:W-:Y:S01]  /*a480*/  IMAD.SHL.U32 R2, R2, 0x100000, RZ ;  /* 0x0010000002027824 */ /* 0x000fe200078e00ff */
[----:B------:R-:W-:-:S04]  /*a490*/  LEA R3, R0, 0x3b800000, 0x17 ;  /* 0x3b80000000037811 */ /* 0x000fc800078eb8ff */
[----:B------:R-:W-:Y:S01]  /*a4a0*/  LOP3.LUT R22, R3, R2, R22, 0xfe, !PT ;  /* 0x0000000203167212 */ /* 0x000fe200078efe16 */
[----:B------:R-:W-:Y:S06]  /*a4b0*/  BRA `(.L_x_2173) ;  /* 0x0000000000f87947 */ /* 0x000fec0003800000 */
.L_x_2186:
        /* <DEDUP_REMOVED lines=20> */
.L_x_2191:
[----:B------:R-:W-:Y:S05]  /*a600*/  BSYNC B0 ;  /* 0x0000000000007941 */ /* 0x000fea0003800000 */
.L_x_2190:
[----:B------:R-:W-:Y:S01]  /*a610*/  IMAD.SHL.U32 R2, R2, 0x200000, RZ ;  /* 0x0020000002027824 */ /* 0x000fe200078e00ff */
[----:B------:R-:W-:-:S04]  /*a620*/  LEA R3, R0, 0x37800000, 0x17 ;  /* 0x3780000000037811 */ /* 0x000fc800078eb8ff */
[----:B------:R-:W-:Y:S01]  /*a630*/  LOP3.LUT R22, R3, R2, R22, 0xfe, !PT ;  /* 0x0000000203167212 */ /* 0x000fe200078efe16 */
[----:B------:R-:W-:Y:S06]  /*a640*/  BRA `(.L_x_2173) ;  /* 0x0000000000947947 */ /* 0x000fec0003800000 */
.L_x_2185:
        /* <DEDUP_REMOVED lines=14> */
.L_x_2172:
        /* <DEDUP_REMOVED lines=16> */
.L_x_2194:
[----:B------:R-:W-:Y:S01]  /*a830*/  IMAD.MOV.U32 R22, RZ, RZ, RZ ;  /* 0x000000ffff167224 */ /* 0x000fe200078e00ff */
[----:B------:R-:W-:Y:S06]  /*a840*/  BRA `(.L_x_2173) ;  /* 0x0000000000147947 */ /* 0x000fec0003800000 */
.L_x_2193:
[----:B------:R-:W2:Y:S02]  /*a850*/  LDG.E.64 R22, desc[UR36][R2.64] ;  /* 0x0000002402167981 */ /* 0x000ea4000c1e1b00 */
[----:B--2---:R0:W1:Y:S01]  /*a860*/  I2F.U64 R22, R22 ;  /* 0x0000001600167312 */ /* 0x0040620000301000 */
[----:B------:R-:W-:Y:S05]  /*a870*/  BRA `(.L_x_2173) ;  /* 0x0000000000087947 */ /* 0x000fea0003800000 */
.L_x_2192:
[----:B------:R-:W2:Y:S02]  /*a880*/  LDG.E R2, desc[UR36][R2.64] ;  /* 0x0000002402027981 */ /* 0x000ea4000c1e1900 */
[----:B--2---:R-:W-:-:S07]  /*a890*/  I2FP.F32.U32 R22, R2 ;  /* 0x0000000200167245 */ /* 0x004fce0000201000 */
.L_x_2173:
[----:B------:R-:W-:Y:S05]  /*a8a0*/  BSYNC B6 ;  /* 0x0000000000067941 */ /* 0x000fea0003800000 */
.L_x_2167:
        /* <DEDUP_REMOVED lines=17> */
[----:B--2---:R-:W4:Y:S01]  /*a9c0*/  I2F.S16 R0, R0 ;  /* 0x0000000000007306 */ /* 0x004f220000101400 */
[----:B------:R-:W-:Y:S05]  /*a9d0*/  BRA `(.L_x_2201) ;  /* 0x0000000c00387947 */ /* 0x000fea0003800000 */
.L_x_2199:
[----:B------:R-:W2:Y:S02]  /*a9e0*/  LDG.E.U8 R0, desc[UR36][R2.64] ;  /* 0x0000002402007981 */ /* 0x000ea4000c1e1100 */
[----:B--2---:R-:W-:Y:S01]  /*a9f0*/  I2FP.F32.U32 R0, R0 ;  /* 0x0000000000007245 */ /* 0x004fe20000201000 */
[----:B------:R-:W-:Y:S06]  /*aa00*/  BRA `(.L_x_2201) ;  /* 0x0000000c002c7947 */ /* 0x000fec0003800000 */
.L_x_2198:
        /* <DEDUP_REMOVED lines=9> */
.L_x_2203:
[----:B------:R-:W2:Y:S02]  /*aaa0*/  LDG.E R0, desc[UR36][R2.64] ;  /* 0x0000002402007981 */ /* 0x000ea4000c1e1900 */
[----:B--2---:R-:W-:Y:S01]  /*aab0*/  I2FP.F32.S32 R0, R0 ;  /* 0x0000000000007245 */ /* 0x004fe20000201400 */
[----:B------:R-:W-:Y:S06]  /*aac0*/  BRA `(.L_x_2201) ;  /* 0x0000000800fc7947 */ /* 0x000fec0003800000 */
.L_x_2202:
[----:B------:R-:W2:Y:S02]  /*aad0*/  LDG.E.U16 R0, desc[UR36][R2.64] ;  /* 0x0000002402007981 */ /* 0x000ea4000c1e1500 */
[----:B--2---:R-:W0:Y:S01]  /*aae0*/  I2F.S16 R0, R0 ;  /* 0x0000000000007306 */ /* 0x004e220000101400 */
[----:B------:R-:W-:Y:S05]  /*aaf0*/  BRA `(.L_x_2201) ;  /* 0x0000000800f07947 */ /* 0x000fea0003800000 */
.L_x_2197:
        /* <DEDUP_REMOVED lines=8> */
.L_x_2205:
[----:B------:R-:W2:Y:S02]  /*ab80*/  LDG.E.U16 R0, desc[UR36][R2.64] ;  /* 0x0000002402007981 */ /* 0x000ea4000c1e1500 */
[----:B--2---:R-:W-:Y:S01]  /*ab90*/  HADD2.F32 R0, -RZ, R0.H0_H0 ;  /* 0x20000000ff007230 */ /* 0x004fe20000004100 */
[----:B------:R-:W-:Y:S06]  /*aba0*/  BRA `(.L_x_2201) ;  /* 0x0000000800c47947 */ /* 0x000fec0003800000 */
.L_x_2204:
        /* <DEDUP_REMOVED lines=8> */
.L_x_2207:
[----:B------:R-:W2:Y:S02]  /*ac30*/  LDG.E.U16 R0, desc[UR36][R2.64] ;  /* 0x0000002402007981 */ /* 0x000ea4000c1e1500 */
[----:B--2---:R-:W-:Y:S01]  /*ac40*/  HADD2.F32 R0, -RZ, R0.H0_H0 ;  /* 0x20000000ff007230 */ /* 0x004fe20000004100 */
[----:B------:R-:W-:Y:S06]  /*ac50*/  BRA `(.L_x_2201) ;  /* 0x0000000800987947 */ /* 0x000fec0003800000 */
.L_x_2206:
[----:B------:R-:W2:Y:S01]  /*ac60*/  LDG.E.64 R2, desc[UR36][R2.64] ;  /* 0x0000002402027981 */ /* 0x000ea2000c1e1b00 */
[----:B------:R-:W-:Y:S01]  /*ac70*/  UMOV UR4, 0xf0000000 ;  /* 0xf000000000047882 */ /* 0x000fe20000000000 */
[----:B------:R-:W-:Y:S01]  /*ac80*/  UMOV UR5, 0x380fffff ;  /* 0x380fffff00057882 */ /* 0x000fe20000000000 */
[----:B--2---:R-:W0:Y:S01]  /*ac90*/  F2F.F32.F64 R0, R2 ;  /* 0x0000000200007310 */ /* 0x004e220000301000 */
[----:B------:R-:W-:-:S14]  /*aca0*/  DSETP.GEU.AND P0, PT, |R2|, UR4, PT ;  /* 0x0000000402007e2a */ /* 0x000fdc000bf0e200 */
[----:B0-----:R-:W-:Y:S01]  /*acb0*/  @!P0 FMUL R0, R0, 1.175494350822287508e-38 ;  /* 0x0080000000008820 */ /* 0x001fe20000400000 */
[----:B------:R-:W-:Y:S06]  /*acc0*/  BRA `(.L_x_2201) ;  /* 0x00000008007c7947 */ /* 0x000fec0003800000 */
.L_x_2196:
        /* <DEDUP_REMOVED lines=12> */
.L_x_2210:
[----:B------:R-:W2:Y:S01]  /*ad90*/  LDG.E.64 R2, desc[UR36][R2.64] ;  /* 0x0000002402027981 */ /* 0x000ea2000c1e1b00 */
[----:B------:R-:W-:Y:S01]  /*ada0*/  UMOV UR4, 0xf0000000 ;  /* 0xf000000000047882 */ /* 0x000fe20000000000 */
[----:B------:R-:W-:Y:S01]  /*adb0*/  UMOV UR5, 0x380fffff ;  /* 0x380fffff00057882 */ /* 0x000fe20000000000 */
[----:B--2---:R-:W0:Y:S01]  /*adc0*/  F2F.F32.F64 R0, R2 ;  /* 0x0000000200007310 */ /* 0x004e220000301000 */
[----:B------:R-:W-:-:S14]  /*add0*/  DSETP.GEU.AND P0, PT, |R2|, UR4, PT ;  /* 0x0000000402007e2a */ /* 0x000fdc000bf0e200 */
[----:B0-----:R-:W-:Y:S01]  /*ade0*/  @!P0 FMUL R0, R0, 1.175494350822287508e-38 ;  /* 0x0080000000008820 */ /* 0x001fe20000400000 */
[----:B------:R-:W-:Y:S06]  /*adf0*/  BRA `(.L_x_2201) ;  /* 0x0000000800307947 */ /* 0x000fec0003800000 */
.L_x_2209:
        /* <DEDUP_REMOVED lines=26> */
.L_x_2212:
        /* <DEDUP_REMOVED lines=13> */
.L_x_2211:
[----:B------:R-:W2:Y:S02]  /*b070*/  LDG.E.U16 R0, desc[UR36][R2.64] ;  /* 0x0000002402007981 */ /* 0x000ea4000c1e1500 */
[----:B--2---:R-:W-:Y:S01]  /*b080*/  IMAD.U32 R0, R0, 0x10000, RZ ;  /* 0x0001000000007824 */ /* 0x004fe200078e00ff */
[----:B------:R-:W-:Y:S06]  /*b090*/  BRA `(.L_x_2201) ;  /* 0x0000000400887947 */ /* 0x000fec0003800000 */
.L_x_2208:
        /* <DEDUP_REMOVED lines=11> */
.L_x_2215:
        /* <DEDUP_REMOVED lines=20> */
.L_x_2217:
[----:B------:R-:W-:Y:S05]  /*b290*/  BSYNC B0 ;  /* 0x0000000000007941 */ /* 0x000fea0003800000 */
.L_x_2216:
[----:B------:R-:W-:Y:S01]  /*b2a0*/  LEA R3, R0, 0x3b800000, 0x17 ;  /* 0x3b80000000037811 */ /* 0x000fe200078eb8ff */
[----:B------:R-:W-:-:S05]  /*b2b0*/  IMAD.SHL.U32 R0, R2, 0x100000, RZ ;  /* 0x0010000002007824 */ /* 0x000fca00078e00ff */
[----:B------:R-:W-:Y:S01]  /*b2c0*/  LOP3.LUT R0, R3, R0, R4, 0xfe, !PT ;  /* 0x0000000003007212 */ /* 0x000fe200078efe04 */
[----:B------:R-:W-:Y:S06]  /*b2d0*/  BRA `(.L_x_2201) ;  /* 0x0000000000f87947 */ /* 0x000fec0003800000 */
.L_x_2214:
        /* <DEDUP_REMOVED lines=20> */
.L_x_2219:
[----:B------:R-:W-:Y:S05]  /*b420*/  BSYNC B0 ;  /* 0x0000000000007941 */ /* 0x000fea0003800000 */
.L_x_2218:
[----:B------:R-:W-:Y:S01]  /*b430*/  LEA R3, R0, 0x37800000, 0x17 ;  /* 0x3780000000037811 */ /* 0x000fe200078eb8ff */
[----:B------:R-:W-:-:S05]  /*b440*/  IMAD.SHL.U32 R0, R2, 0x200000, RZ ;  /* 0x0020000002007824 */ /* 0x000fca00078e00ff */
[----:B------:R-:W-:Y:S01]  /*b450*/  LOP3.LUT R0, R3, R0, R4, 0xfe, !PT ;  /* 0x0000000003007212 */ /* 0x000fe200078efe04 */
[----:B------:R-:W-:Y:S06]  /*b460*/  BRA `(.L_x_2201) ;  /* 0x0000000000947947 */ /* 0x000fec0003800000 */
.L_x_2213:
        /* <DEDUP_REMOVED lines=14> */
.L_x_2200:
        /* <DEDUP_REMOVED lines=16> */
.L_x_2222:
[----:B------:R-:W-:Y:S01]  /*b650*/  IMAD.MOV.U32 R0, RZ, RZ, RZ ;  /* 0x000000ffff007224 */ /* 0x000fe200078e00ff */
[----:B------:R-:W-:Y:S06]  /*b660*/  BRA `(.L_x_2201) ;  /* 0x0000000000147947 */ /* 0x000fec0003800000 */
.L_x_2221:
[----:B------:R-:W2:Y:S02]  /*b670*/  LDG.E.64 R2, desc[UR36][R2.64] ;  /* 0x0000002402027981 */ /* 0x000ea4000c1e1b00 */
[----:B--2---:R0:W2:Y:S01]  /*b680*/  I2F.U64 R0, R2 ;  /* 0x0000000200007312 */ /* 0x0040a20000301000 */
[----:B------:R-:W-:Y:S05]  /*b690*/  BRA `(.L_x_2201) ;  /* 0x0000000000087947 */ /* 0x000fea0003800000 */
.L_x_2220:
[----:B------:R-:W2:Y:S02]  /*b6a0*/  LDG.E R0, desc[UR36][R2.64] ;  /* 0x0000002402007981 */ /* 0x000ea4000c1e1900 */
[----:B--2---:R-:W-:-:S07]  /*b6b0*/  I2FP.F32.U32 R0, R0 ;  /* 0x0000000000007245 */ /* 0x004fce0000201000 */
.L_x_2201:
[----:B------:R-:W-:Y:S05]  /*b6c0*/  BSYNC B6 ;  /* 0x0000000000067941 */ /* 0x000fea0003800000 */
.L_x_2195:
[----:B------:R-:W1:Y:S01]  /*b6d0*/  LDC.U8 R5, c[0x0][0x4a8] ;  /* 0x00012a00ff057b82 */ /* 0x000e620000000000 */
[----:B0-2-45:R-:W-:Y:S01]  /*b6e0*/  FSETP.GTU.FTZ.AND P0, PT, R0, -3, PT ;  /* 0xc04000000000780b */ /* 0x035fe20003f1c000 */
[----:B------:R-:W-:Y:S01]  /*b6f0*/  BSSY B0, `(.L_x_2223) ;  /* 0x000000a000007945 */ /* 0x000fe20003800000 */
[----:B------:R-:W-:Y:S01]  /*b700*/  IMAD.MOV.U32 R2, RZ, RZ, RZ ;  /* 0x000000ffff027224 */ /* 0x000fe200078e00ff */
        /* <DEDUP_REMOVED lines=8> */
.L_x_2224:
[----:B------:R-:W-:Y:S05]  /*b790*/  BSYNC B0 ;  /* 0x0000000000007941 */ /* 0x000fea0003800000 */
.L_x_2223:
        /* <DEDUP_REMOVED lines=12> */
.L_x_2228:
[----:B------:R-:W0:Y:S02]  /*b860*/  F2I.S64.TRUNC R2, R2 ;  /* 0x0000000200027311 */ /* 0x000e24000020d900 */
[----:B0-----:R-:W-:-:S05]  /*b870*/  IMAD.MOV.U32 R5, RZ, RZ, R2 ;  /* 0x000000ffff057224 */ /* 0x001fca00078e0002 */
[----:B------:R0:W-:Y:S01]  /*b880*/  STG.E.U8 desc[UR36][R16.64], R5 ;  /* 0x0000000510007986 */ /* 0x0001e2000c101124 */
[----:B------:R-:W-:Y:S05]  /*b890*/  BRA `(.L_x_2230) ;  /* 0x0000000c00407947 */ /* 0x000fea0003800000 */
.L_x_2227:
        /* <DEDUP_REMOVED lines=9> */
.L_x_2232:
[----:B------:R-:W0:Y:S02]  /*b930*/  F2I.FTZ.TRUNC.NTZ R3, R2 ;  /* 0x0000000200037305 */ /* 0x000e24000021f100 */
[----:B0-----:R0:W-:Y:S01]  /*b940*/  STG.E desc[UR36][R16.64], R3 ;  /* 0x0000000310007986 */ /* 0x0011e2000c101924 */
[----:B------:R-:W-:Y:S05]  /*b950*/  BRA `(.L_x_2230) ;  /* 0x0000000c00107947 */ /* 0x000fea0003800000 */
.L_x_2231:
[----:B------:R-:W0:Y:S02]  /*b960*/  F2I.FTZ.TRUNC.NTZ R3, R2 ;  /* 0x0000000200037305 */ /* 0x000e24000021f100 */
[----:B0-----:R0:W-:Y:S01]  /*b970*/  STG.E.U16 desc[UR36][R16.64], R3 ;  /* 0x0000000310007986 */ /* 0x0011e2000c101524 */
[----:B------:R-:W-:Y:S05]  /*b980*/  BRA `(.L_x_2230) ;  /* 0x0000000c00047947 */ /* 0x000fea0003800000 */
.L_x_2226:
        /* <DEDUP_REMOVED lines=8> */
.L_x_2234:
[----:B------:R-:W-:-:S05]  /*ba10*/  F2FP.F16.F32.PACK_AB R2, RZ, R2 ;  /* 0x00000002ff02723e */ /* 0x000fca00000000ff */
[----:B------:R0:W-:Y:S01]  /*ba20*/  STG.E.U16 desc[UR36][R16.64], R2 ;  /* 0x0000000210007986 */ /* 0x0001e2000c101524 */
[----:B------:R-:W-:Y:S05]  /*ba30*/  BRA `(.L_x_2230) ;  /* 0x0000000800d87947 */ /* 0x000fea0003800000 */
.L_x_2233:
        /* <DEDUP_REMOVED lines=9> */
.L_x_2236:
[----:B------:R-:W-:-:S04]  /*bad0*/  F2FP.F16.F32.PACK_AB R3, RZ, R2 ;  /* 0x00000002ff03723e */ /* 0x000fc800000000ff */
[----:B------:R-:W-:-:S05]  /*bae0*/  PRMT R3, R3, 0x5410, RZ ;  /* 0x0000541003037816 */ /* 0x000fca00000000ff */
[----:B------:R0:W-:Y:S01]  /*baf0*/  STG.E desc[UR36][R16.64], R3 ;  /* 0x0000000310007986 */ /* 0x0001e2000c101924 */
[----:B------:R-:W-:Y:S05]  /*bb00*/  BRA `(.L_x_2230) ;  /* 0x0000000800a47947 */ /* 0x000fea0003800000 */
.L_x_2235:
[----:B------:R-:W-:-:S06]  /*bb10*/  FMUL.FTZ R2, R2, 1 ;  /* 0x3f80000002027820 */ /* 0x000fcc0000410000 */
[----:B------:R-:W0:Y:S02]  /*bb20*/  F2F.F64.F32 R2, R2 ;  /* 0x0000000200027310 */ /* 0x000e240000201800 */
[----:B0-----:R0:W-:Y:S01]  /*bb30*/  STG.E.64 desc[UR36][R16.64], R2 ;  /* 0x0000000210007986 */ /* 0x0011e2000c101b24 */
[----:B------:R-:W-:Y:S05]  /*bb40*/  BRA `(.L_x_2230) ;  /* 0x0000000800947947 */ /* 0x000fea0003800000 */
.L_x_2225:
        /* <DEDUP_REMOVED lines=12> */
.L_x_2239:
[----:B------:R-:W-:Y:S01]  /*bc10*/  FMUL.FTZ R4, R2, 1 ;  /* 0x3f80000002047820 */ /* 0x000fe20000410000 */
[----:B------:R-:W-:-:S05]  /*bc20*/  CS2R R6, SRZ ;  /* 0x0000000000067805 */ /* 0x000fca000001ff00 */
[----:B------:R-:W0:Y:S02]  /*bc30*/  F2F.F64.F32 R4, R4 ;  /* 0x0000000400047310 */ /* 0x000e240000201800 */
[----:B0-----:R0:W-:Y:S01]  /*bc40*/  STG.E.128 desc[UR36][R16.64], R4 ;  /* 0x0000000410007986 */ /* 0x0011e2000c101d24 */
[----:B------:R-:W-:Y:S05]  /*bc50*/  BRA `(.L_x_2230) ;  /* 0x0000000800507947 */ /* 0x000fea0003800000 */
.L_x_2238:
        /* <DEDUP_REMOVED lines=20> */
.L_x_2243:
[----:B------:R-:W-:Y:S05]  /*bda0*/  BSYNC B0 ;  /* 0x0000000000007941 */ /* 0x000fea0003800000 */
.L_x_2242:
[----:B------:R-:W-:-:S05]  /*bdb0*/  LOP3.LUT R5, R0, R5, RZ, 0xfc, !PT ;  /* 0x0000000500057212 */ /* 0x000fca00078efcff */
[----:B------:R4:W-:Y:S01]  /*bdc0*/  STG.E.U8 desc[UR36][R16.64], R5 ;  /* 0x0000000510007986 */ /* 0x0009e2000c101124 */
[----:B------:R-:W-:Y:S05]  /*bdd0*/  BRA `(.L_x_2230) ;  /* 0x0000000400f07947 */ /* 0x000fea0003800000 */
.L_x_2241:
        /* <DEDUP_REMOVED lines=12> */
.L_x_2245:
[----:B------:R-:W-:Y:S01]  /*bea0*/  IMAD.MOV.U32 R0, RZ, RZ, 0x7f ;  /* 0x0000007fff007424 */ /* 0x000fe200078e00ff */
[----:B------:R-:W-:-:S04]  /*beb0*/  ISETP.GT.U32.AND P0, PT, R4, 0x7f800000, PT ;  /* 0x7f8000000400780c */ /* 0x000fc80003f04070 */
[----:B------:R-:W-:-:S09]  /*bec0*/  SEL R0, R0, 0x7c, P0 ;  /* 0x0000007c00007807 */ /* 0x000fd20000000000 */
.L_x_2246:
[----:B------:R-:W-:Y:S05]  /*bed0*/  BSYNC B0 ;  /* 0x0000000000007941 */ /* 0x000fea0003800000 */
.L_x_2244:
[----:B------:R-:W-:-:S04]  /*bee0*/  LOP3.LUT R2, R2, 0x80000000, RZ, 0xc0, !PT ;  /* 0x8000000002027812 */ /* 0x000fc800078ec0ff */
[----:B------:R-:W-:-:S04]  /*bef0*/  SHF.R.U32.HI R3, RZ, 0x18, R2 ;  /* 0x00000018ff037819 */ /* 0x000fc80000011602 */
[----:B------:R-:W-:-:S05]  /*bf00*/  LOP3.LUT R3, R0, R3, RZ, 0xfc, !PT ;  /* 0x0000000300037212 */ /* 0x000fca00078efcff */
[----:B------:R0:W-:Y:S01]  /*bf10*/  STG.E.U8 desc[UR36][R16.64], R3 ;  /* 0x0000000310007986 */ /* 0x0001e2000c101124 */
[----:B------:R-:W-:Y:S05]  /*bf20*/  BRA `(.L_x_2230) ;  /* 0x00000004009c7947 */ /* 0x000fea0003800000 */
.L_x_2240:
[----:B------:R-:W-:-:S05]  /*bf30*/  F2FP.BF16.F32.PACK_AB R2, RZ, R2 ;  /* 0x00000002ff02723e */ /* 0x000fca00000010ff */
[----:B------:R2:W-:Y:S01]  /*bf40*/  STG.E.U16 desc[UR36][R16.64], R2 ;  /* 0x0000000210007986 */ /* 0x0005e2000c101524 */
[----:B------:R-:W-:Y:S05]  /*bf50*/  BRA `(.L_x_2230) ;  /* 0x0000000400907947 */ /* 0x000fea0003800000 */
.L_x_2237:
        /* <DEDUP_REMOVED lines=11> */
.L_x_2249:
        /* <DEDUP_REMOVED lines=16> */
.L_x_2252:
[----:B------:R-:W-:-:S04]  /*c110*/  LOP3.LUT R2, R2, 0x80000000, RZ, 0xc0, !PT ;  /* 0x8000000002027812 */ /* 0x000fc800078ec0ff */
[----:B------:R-:W-:-:S04]  /*c120*/  SHF.R.U32.HI R3, RZ, 0x18, R2 ;  /* 0x00000018ff037819 */ /* 0x000fc80000011602 */
[----:B------:R-:W-:-:S04]  /*c130*/  LOP3.LUT R0, R0, R3, RZ, 0xfc, !PT ;  /* 0x0000000300007212 */ /* 0x000fc800078efcff */
[----:B------:R-:W-:-:S07]  /*c140*/  PRMT R8, R0, 0x7610, R8 ;  /* 0x0000761000087816 */ /* 0x000fce0000000008 */
.L_x_2251:
[----:B------:R-:W-:Y:S05]  /*c150*/  BSYNC B0 ;  /* 0x0000000000007941 */ /* 0x000fea0003800000 */
.L_x_2250:
[----:B------:R0:W-:Y:S01]  /*c160*/  STG.E.U8 desc[UR36][R16.64], R8 ;  /* 0x0000000810007986 */ /* 0x0001e2000c101124 */
[----:B------:R-:W-:Y:S05]  /*c170*/  BRA `(.L_x_2230) ;  /* 0x0000000400087947 */ /* 0x000fea0003800000 */
.L_x_2248:
        /* <DEDUP_REMOVED lines=16> */
.L_x_2255:
[----:B------:R-:W-:-:S04]  /*c280*/  LOP3.LUT R2, R2, 0x80000000, RZ, 0xc0, !PT ;  /* 0x8000000002027812 */ /* 0x000fc800078ec0ff */
[----:B------:R-:W-:-:S04]  /*c290*/  SHF.R.U32.HI R3, RZ, 0x18, R2 ;  /* 0x00000018ff037819 */ /* 0x000fc80000011602 */
[----:B------:R-:W-:-:S04]  /*c2a0*/  LOP3.LUT R0, R0, R3, RZ, 0xfc, !PT ;  /* 0x0000000300007212 */ /* 0x000fc800078efcff */
[----:B------:R-:W-:-:S07]  /*c2b0*/  PRMT R8, R0, 0x7610, R8 ;  /* 0x0000761000087816 */ /* 0x000fce0000000008 */
.L_x_2254:
[----:B------:R-:W-:Y:S05]  /*c2c0*/  BSYNC B0 ;  /* 0x0000000000007941 */ /* 0x000fea0003800000 */
.L_x_2253:
[----:B------:R0:W-:Y:S01]  /*c2d0*/  STG.E.U8 desc[UR36][R16.64], R8 ;  /* 0x0000000810007986 */ /* 0x0001e2000c101124 */
[----:B------:R-:W-:Y:S05]  /*c2e0*/  BRA `(.L_x_2230) ;  /* 0x0000000000ac7947 */ /* 0x000fea0003800000 */
.L_x_2247:
        /* <DEDUP_REMOVED lines=21> */
.L_x_2229:
        /* <DEDUP_REMOVED lines=16> */
.L_x_2258:
[----:B------:R-:W-:Y:S05]  /*c540*/  BRA `(.L_x_2230) ;  /* 0x0000000000147947 */ /* 0x000fea0003800000 */
.L_x_2257:
[----:B------:R-:W0:Y:S02]  /*c550*/  F2I.U64.TRUNC R2, R2 ;  /* 0x0000000200027311 */ /* 0x000e24000020d800 */
[----:B0-----:R0:W-:Y:S01]  /*c560*/  STG.E.64 desc[UR36][R16.64], R2 ;  /* 0x0000000210007986 */ /* 0x0011e2000c101b24 */
[----:B------:R-:W-:Y:S05]  /*c570*/  BRA `(.L_x_2230) ;  /* 0x0000000000087947 */ /* 0x000fea0003800000 */
.L_x_2256:
[----:B------:R-:W0:Y:S02]  /*c580*/  F2I.FTZ.U32.TRUNC.NTZ R3, R2 ;  /* 0x0000000200037305 */ /* 0x000e24000021f000 */
[----:B0-----:R0:W-:Y:S02]  /*c590*/  STG.E desc[UR36][R16.64], R3 ;  /* 0x0000000310007986 */ /* 0x0011e4000c101924 */
.L_x_2230:
[----:B------:R-:W-:-:S07]  /*c5a0*/  VIADD R19, R19, 0x80 ;  /* 0x0000008013137836 */ /* 0x000fce0000000000 */
.L_x_2165:
[----:B------:R-:W-:Y:S05]  /*c5b0*/  BSYNC B7 ;  /* 0x0000000000077941 */ /* 0x000fea0003800000 */
.L_x_2164:
[----:B------:R-:W-:Y:S02]  /*c5c0*/  ULDC UR4, c[0x0][0x210] ;  /* 0x0000840000047ab9 */ /* 0x000fe40000000800 */
[----:B------:R-:W-:-:S13]  /*c5d0*/  ISETP.GE.AND P0, PT, R19, UR4, PT ;  /* 0x0000000413007c0c */ /* 0x000fda000bf06270 */
[----:B------:R-:W-:Y:S05]  /*c5e0*/  @P0 EXIT ;  /* 0x000000000000094d */ /* 0x000fea0003800000 */
        /* <DEDUP_REMOVED lines=354> */
.L_x_2259:
        /* <DEDUP_REMOVED lines=22> */
.L_x_2264:
[----:B------:R-:W2:Y:S02]  /*dd70*/  LDG.E.U8 R2, desc[UR36][R2.64] ;  /* 0x0000002402027981 */ /* 0x000ea4000c1e1100 */
[----:B--2---:R-:W-:Y:S01]  /*dd80*/  I2FP.F32.U32 R19, R2 ;  /* 0x0000000200137245 */ /* 0x004fe20000201000 */
[----:B------:R-:W-:Y:S06]  /*dd90*/  BRA `(.L_x_2266) ;  /* 0x0000000c002c7947 */ /* 0x000fec0003800000 */
.L_x_2263:
        /* <DEDUP_REMOVED lines=9> */
.L_x_2268:
[----:B------:R-:W2:Y:S02]  /*de30*/  LDG.E R2, desc[UR36][R2.64] ;  /* 0x0000002402027981 */ /* 0x000ea4000c1e1900 */
[----:B--2---:R-:W-:Y:S01]  /*de40*/  I2FP.F32.S32 R19, R2 ;  /* 0x0000000200137245 */ /* 0x004fe20000201400 */
[----:B------:R-:W-:Y:S06]  /*de50*/  BRA `(.L_x_2266) ;  /* 0x0000000800fc7947 */ /* 0x000fec0003800000 */
.L_x_2267:
[----:B------:R-:W2:Y:S02]  /*de60*/  LDG.E.U16 R2, desc[UR36][R2.64] ;  /* 0x0000002402027981 */ /* 0x000ea4000c1e1500 */
[----:B--2---:R2:W3:Y:S01]  /*de70*/  I2F.S16 R19, R2 ;  /* 0x0000000200137306 */ /* 0x0044e20000101400 */
[----:B------:R-:W-:Y:S05]  /*de80*/  BRA `(.L_x_2266) ;  /* 0x0000000800f07947 */ /* 0x000fea0003800000 */
.L_x_2262:
        /* <DEDUP_REMOVED lines=8> */
.L_x_2270:
[----:B------:R-:W2:Y:S02]  /*df10*/  LDG.E.U16 R2, desc[UR36][R2.64] ;  /* 0x0000002402027981 */ /* 0x000ea4000c1e1500 */
[----:B--2---:R-:W-:Y:S01]  /*df20*/  HADD2.F32 R19, -RZ, R2.H0_H0 ;  /* 0x20000002ff137230 */ /* 0x004fe20000004100 */
[----:B------:R-:W-:Y:S06]  /*df30*/  BRA `(.L_x_2266) ;  /* 0x0000000800c47947 */ /* 0x000fec0003800000 */
.L_x_2269:
        /* <DEDUP_REMOVED lines=8> */
.L_x_2272:
[----:B------:R-:W2:Y:S02]  /*dfc0*/  LDG.E.U16 R2, desc[UR36][R2.64] ;  /* 0x0000002402027981 */ /* 0x000ea4000c1e1500 */
[----:B--2---:R-:W-:Y:S01]  /*dfd0*/  HADD2.F32 R19, -RZ, R2.H0_H0 ;  /* 0x20000002ff137230 */ /* 0x004fe20000004100 */
[----:B------:R-:W-:Y:S06]  /*dfe0*/  BRA `(.L_x_2266) ;  /* 0x0000000800987947 */ /* 0x000fec0003800000 */
.L_x_2271:
[----:B------:R-:W2:Y:S01]  /*dff0*/  LDG.E.64 R2, desc[UR36][R2.64] ;  /* 0x0000002402027981 */ /* 0x000ea2000c1e1b00 */
[----:B------:R-:W-:Y:S01]  /*e000*/  UMOV UR4, 0xf0000000 ;  /* 0xf000000000047882 */ /* 0x000fe20000000000 */
[----:B------:R-:W-:Y:S01]  /*e010*/  UMOV UR5, 0x380fffff ;  /* 0x380fffff00057882 */ /* 0x000fe20000000000 */
[----:B--2---:R-:W0:Y:S01]  /*e020*/  F2F.F32.F64 R19, R2 ;  /* 0x0000000200137310 */ /* 0x004e220000301000 */
[----:B------:R-:W-:-:S14]  /*e030*/  DSETP.GEU.AND P0, PT, |R2|, UR4, PT ;  /* 0x0000000402007e2a */ /* 0x000fdc000bf0e200 */
[----:B0-----:R-:W-:Y:S01]  /*e040*/  @!P0 FMUL R19, R19, 1.175494350822287508e-38 ;  /* 0x0080000013138820 */ /* 0x001fe20000400000 */
[----:B------:R-:W-:Y:S06]  /*e050*/  BRA `(.L_x_2266) ;  /* 0x00000008007c7947 */ /* 0x000fec0003800000 */
.L_x_2261:
        /* <DEDUP_REMOVED lines=12> */
.L_x_2275:
[----:B------:R-:W2:Y:S01]  /*e120*/  LDG.E.64 R2, desc[UR36][R2.64] ;  /* 0x0000002402027981 */ /* 0x000ea2000c1e1b00 */
[----:B------:R-:W-:Y:S01]  /*e130*/  UMOV UR4, 0xf0000000 ;  /* 0xf000000000047882 */ /* 0x000fe20000000000 */
[----:B------:R-:W-:Y:S01]  /*e140*/  UMOV UR5, 0x380fffff ;  /* 0x380fffff00057882 */ /* 0x000fe20000000000 */
[----:B--2---:R-:W0:Y:S01]  /*e150*/  F2F.F32.F64 R19, R2 ;  /* 0x0000000200137310 */ /* 0x004e220000301000 */
[----:B------:R-:W-:-:S14]  /*e160*/  DSETP.GEU.AND P0, PT, |R2|, UR4, PT ;  /* 0x0000000402007e2a */ /* 0x000fdc000bf0e200 */
[----:B0-----:R-:W-:Y:S01]  /*e170*/  @!P0 FMUL R19, R19, 1.175494350822287508e-38 ;  /* 0x0080000013138820 */ /* 0x001fe20000400000 */
[----:B------:R-:W-:Y:S06]  /*e180*/  BRA `(.L_x_2266) ;  /* 0x0000000800307947 */ /* 0x000fec0003800000 */
.L_x_2274:
        /* <DEDUP_REMOVED lines=26> */
.L_x_2277:
        /* <DEDUP_REMOVED lines=13> */
.L_x_2276:
[----:B------:R-:W2:Y:S02]  /*e400*/  LDG.E.U16 R2, desc[UR36][R2.64] ;  /* 0x0000002402027981 */ /* 0x000ea4000c1e1500 */
[----:B--2---:R-:W-:Y:S01]  /*e410*/  IMAD.U32 R19, R2, 0x10000, RZ ;  /* 0x0001000002137824 */ /* 0x004fe200078e00ff */
[----:B------:R-:W-:Y:S06]  /*e420*/  BRA `(.L_x_2266) ;  /* 0x0000000400887947 */ /* 0x000fec0003800000 */
.L_x_2273:
        /* <DEDUP_REMOVED lines=11> */
.L_x_2280:
        /* <DEDUP_REMOVED lines=20> */
.L_x_2282:
[----:B------:R-:W-:Y:S05]  /*e620*/  BSYNC B0 ;  /* 0x0000000000007941 */ /* 0x000fea0003800000 */
.L_x_2281:
[----:B------:R-:W-:Y:S01]  /*e630*/  IMAD.SHL.U32 R2, R2, 0x100000, RZ ;  /* 0x0010000002027824 */ /* 0x000fe200078e00ff */
[----:B------:R-:W-:-:S04]  /*e640*/  LEA R0, R0, 0x3b800000, 0x17 ;  /* 0x3b80000000007811 */ /* 0x000fc800078eb8ff */
[----:B------:R-:W-:Y:S01]  /*e650*/  LOP3.LUT R19, R0, R2, R19, 0xfe, !PT ;  /* 0x0000000200137212 */ /* 0x000fe200078efe13 */
[----:B------:R-:W-:Y:S06]  /*e660*/  BRA `(.L_x_2266) ;  /* 0x0000000000f87947 */ /* 0x000fec0003800000 */
.L_x_2279:
        /* <DEDUP_REMOVED lines=20> */
.L_x_2284:
[----:B------:R-:W-:Y:S05]  /*e7b0*/  BSYNC B0 ;  /* 0x0000000000007941 */ /* 0x000fea0003800000 */
.L_x_2283:
[----:B------:R-:W-:Y:S01]  /*e7c0*/  IMAD.SHL.U32 R2, R2, 0x200000, RZ ;  /* 0x0020000002027824 */ /* 0x000fe200078e00ff */
[----:B------:R-:W-:-:S04]  /*e7d0*/  LEA R0, R0, 0x37800000, 0x17 ;  /* 0x3780000000007811 */ /* 0x000fc800078eb8ff */
[----:B------:R-:W-:Y:S01]  /*e7e0*/  LOP3.LUT R19, R0, R2, R19, 0xfe, !PT ;  /* 0x0000000200137212 */ /* 0x000fe200078efe13 */
[----:B------:R-:W-:Y:S06]  /*e7f0*/  BRA `(.L_x_2266) ;  /* 0x0000000000947947 */ /* 0x000fec0003800000 */
.L_x_2278:
        /* <DEDUP_REMOVED lines=14> */
.L_x_2265:
        /* <DEDUP_REMOVED lines=16> */
.L_x_2287:
[----:B------:R-:W-:Y:S01]  /*e9e0*/  IMAD.MOV.U32 R19, RZ, RZ, RZ ;  /* 0x000000ffff137224 */ /* 0x000fe200078e00ff */
[----:B------:R-:W-:Y:S06]  /*e9f0*/  BRA `(.L_x_2266) ;  /* 0x0000000000147947 */ /* 0x000fec0003800000 */
.L_x_2286:
[----:B------:R-:W2:Y:S02]  /*ea00*/  LDG.E.64 R2, desc[UR36][R2.64] ;  /* 0x0000002402027981 */ /* 0x000ea4000c1e1b00 */
[----:B--2---:R0:W1:Y:S01]  /*ea10*/  I2F.U64 R19, R2 ;  /* 0x0000000200137312 */ /* 0x0040620000301000 */
[----:B------:R-:W-:Y:S05]  /*ea20*/  BRA `(.L_x_2266) ;  /* 0x0000000000087947 */ /* 0x000fea0003800000 */
.L_x_2285:
[----:B------:R-:W2:Y:S02]  /*ea30*/  LDG.E R2, desc[UR36][R2.64] ;  /* 0x0000002402027981 */ /* 0x000ea4000c1e1900 */
[----:B--2---:R-:W-:-:S07]  /*ea40*/  I2FP.F32.U32 R19, R2 ;  /* 0x0000000200137245 */ /* 0x004fce0000201000 */
.L_x_2266:
[----:B------:R-:W-:Y:S05]  /*ea50*/  BSYNC B6 ;  /* 0x0000000000067941 */ /* 0x000fea0003800000 */
.L_x_2260:
[----:B------:R-:W3:Y:S01]  /*ea60*/  LDC.U8 R4, c[0x0][0x4aa] ;  /* 0x00012a80ff047b82 */ /* 0x000ee20000000000 */
[----:B------:R-:W-:Y:S01]  /*ea70*/  ULDC.64 UR4, c[0x0][0x488] ;  /* 0x0001220000047ab9 */ /* 0x000fe20000000a00 */
[----:B------:R-:W-:Y:S01]  /*ea80*/  BSSY B6, `(.L_x_2288) ;  /* 0x00000df000067945 */ /* 0x000fe20003800000 */
[----:B012-4-:R-:W-:-:S05]  /*ea90*/  IADD3 R2, P0, R18, UR4, RZ ;  /* 0x0000000412027c10 */ /* 0x017fca000ff1e0ff */
[----:B------:R-:W-:Y:S01]  /*eaa0*/  IMAD.X R3, RZ, RZ, UR5, P0 ;  /* 0x00000005ff037e24 */ /* 0x000fe200080e06ff */
[----:B---3--:R-:W-:-:S04]  /*eab0*/  PRMT R0, R4, 0x9910, RZ ;  /* 0x0000991004007816 */ /* 0x008fc800000000ff */
        /* <DEDUP_REMOVED lines=13> */
.L_x_2292:
[----:B------:R-:W2:Y:S02]  /*eb90*/  LDG.E.U8 R0, desc[UR36][R2.64] ;  /* 0x0000002402007981 */ /* 0x000ea4000c1e1100 */
[----:B--2---:R-:W-:Y:S01]  /*eba0*/  I2FP.F32.U32 R0, R0 ;  /* 0x0000000000007245 */ /* 0x004fe20000201000 */
[----:B------:R-:W-:Y:S06]  /*ebb0*/  BRA `(.L_x_2294) ;  /* 0x0000000c002c7947 */ /* 0x000fec0003800000 */
.L_x_2291:
        /* <DEDUP_REMOVED lines=9> */
.L_x_2296:
[----:B------:R-:W2:Y:S02]  /*ec50*/  LDG.E R0, desc[UR36][R2.64] ;  /* 0x0000002402007981 */ /* 0x000ea4000c1e1900 */
[----:B--2---:R-:W-:Y:S01]  /*ec60*/  I2FP.F32.S32 R0, R0 ;  /* 0x0000000000007245 */ /* 0x004fe20000201400 */
[----:B------:R-:W-:Y:S06]  /*ec70*/  BRA `(.L_x_2294) ;  /* 0x0000000800fc7947 */ /* 0x000fec0003800000 */
.L_x_2295:
[----:B------:R-:W2:Y:S02]  /*ec80*/  LDG.E.U16 R0, desc[UR36][R2.64] ;  /* 0x0000002402007981 */ /* 0x000ea4000c1e1500 */
[----:B--2---:R-:W1:Y:S01]  /*ec90*/  I2F.S16 R0, R0 ;  /* 0x0000000000007306 */ /* 0x004e620000101400 */
[----:B------:R-:W-:Y:S05]  /*eca0*/  BRA `(.L_x_2294) ;  /* 0x0000000800f07947 */ /* 0x000fea0003800000 */
.L_x_2290:
        /* <DEDUP_REMOVED lines=8> */
.L_x_2298:
[----:B------:R-:W2:Y:S02]  /*ed30*/  LDG.E.U16 R0, desc[UR36][R2.64] ;  /* 0x0000002402007981 */ /* 0x000ea4000c1e1500 */
[----:B--2---:R-:W-:Y:S01]  /*ed40*/  HADD2.F32 R0, -RZ, R0.H0_H0 ;  /* 0x20000000ff007230 */ /* 0x004fe20000004100 */
[----:B------:R-:W-:Y:S06]  /*ed50*/  BRA `(.L_x_2294) ;  /* 0x0000000800c47947 */ /* 0x000fec0003800000 */
.L_x_2297:
        /* <DEDUP_REMOVED lines=8> */
.L_x_2300:
[----:B------:R-:W2:Y:S02]  /*ede0*/  LDG.E.U16 R0, desc[UR36][R2.64] ;  /* 0x0000002402007981 */ /* 0x000ea4000c1e1500 */
[----:B--2---:R-:W-:Y:S01]  /*edf0*/  HADD2.F32 R0, -RZ, R0.H0_H0 ;  /* 0x20000000ff007230 */ /* 0x004fe20000004100 */
[----:B------:R-:W-:Y:S06]  /*ee00*/  BRA `(.L_x_2294) ;  /* 0x0000000800987947 */ /* 0x000fec0003800000 */
.L_x_2299:
[----:B------:R-:W2:Y:S01]  /*ee10*/  LDG.E.64 R2, desc[UR36][R2.64] ;  /* 0x0000002402027981 */ /* 0x000ea2000c1e1b00 */
[----:B------:R-:W-:Y:S01]  /*ee20*/  UMOV UR4, 0xf0000000 ;  /* 0xf000000000047882 */ /* 0x000fe20000000000 */
[----:B------:R-:W-:Y:S01]  /*ee30*/  UMOV UR5, 0x380fffff ;  /* 0x380fffff00057882 */ /* 0x000fe20000000000 */
[----:B--2---:R-:W0:Y:S01]  /*ee40*/  F2F.F32.F64 R0, R2 ;  /* 0x0000000200007310 */ /* 0x004e220000301000 */
[----:B------:R-:W-:-:S14]  /*ee50*/  DSETP.GEU.AND P0, PT, |R2|, UR4, PT ;  /* 0x0000000402007e2a */ /* 0x000fdc000bf0e200 */
[----:B0-----:R-:W-:Y:S01]  /*ee60*/  @!P0 FMUL R0, R0, 1.175494350822287508e-38 ;  /* 0x0080000000008820 */ /* 0x001fe20000400000 */
[----:B------:R-:W-:Y:S06]  /*ee70*/  BRA `(.L_x_2294) ;  /* 0x00000008007c7947 */ /* 0x000fec0003800000 */
.L_x_2289:
        /* <DEDUP_REMOVED lines=12> */
.L_x_2303:
[----:B------:R-:W2:Y:S01]  /*ef40*/  LDG.E.64 R2, desc[UR36][R2.64] ;  /* 0x0000002402027981 */ /* 0x000ea2000c1e1b00 */
[----:B------:R-:W-:Y:S01]  /*ef50*/  UMOV UR4, 0xf0000000 ;  /* 0xf000000000047882 */ /* 0x000fe20000000000 */
[----:B------:R-:W-:Y:S01]  /*ef60*/  UMOV UR5, 0x380fffff ;  /* 0x380fffff00057882 */ /* 0x000fe20000000000 */
[----:B--2---:R-:W0:Y:S01]  /*ef70*/  F2F.F32.F64 R0, R2 ;  /* 0x0000000200007310 */ /* 0x004e220000301000 */
[----:B------:R-:W-:-:S14]  /*ef80*/  DSETP.GEU.AND P0, PT, |R2|, UR4, PT ;  /* 0x0000000402007e2a */ /* 0x000fdc000bf0e200 */
[----:B0-----:R-:W-:Y:S01]  /*ef90*/  @!P0 FMUL R0, R0, 1.175494350822287508e-38 ;  /* 0x0080000000008820 */ /* 0x001fe20000400000 */
[----:B------:R-:W-:Y:S06]  /*efa0*/  BRA `(.L_x_2294) ;  /* 0x0000000800307947 */ /* 0x000fec0003800000 */
.L_x_2302:
        /* <DEDUP_REMOVED lines=26> */
.L_x_2305:
        /* <DEDUP_REMOVED lines=13> */
.L_x_2304:
[----:B------:R-:W2:Y:S02]  /*f220*/  LDG.E.U16 R0, desc[UR36][R2.64] ;  /* 0x0000002402007981 */ /* 0x000ea4000c1e1500 */
[----:B--2---:R-:W-:Y:S01]  /*f230*/  IMAD.U32 R0, R0, 0x10000, RZ ;  /* 0x0001000000007824 */ /* 0x004fe200078e00ff */
[----:B------:R-:W-:Y:S06]  /*f240*/  BRA `(.L_x_2294) ;  /* 0x0000000400887947 */ /* 0x000fec0003800000 */
.L_x_2301:
        /* <DEDUP_REMOVED lines=11> */
.L_x_2308:
        /* <DEDUP_REMOVED lines=20> */
.L_x_2310:
[----:B------:R-:W-:Y:S05]  /*f440*/  BSYNC B0 ;  /* 0x0000000000007941 */ /* 0x000fea0003800000 */
.L_x_2309:
[----:B------:R-:W-:Y:S01]  /*f450*/  LEA R3, R0, 0x3b800000, 0x17 ;  /* 0x3b80000000037811 */ /* 0x000fe200078eb8ff */
[----:B------:R-:W-:-:S05]  /*f460*/  IMAD.SHL.U32 R0, R2, 0x100000, RZ ;  /* 0x0010000002007824 */ /* 0x000fca00078e00ff */
[----:B------:R-:W-:Y:S01]  /*f470*/  LOP3.LUT R0, R3, R0, R4, 0xfe, !PT ;  /* 0x0000000003007212 */ /* 0x000fe200078efe04 */
[----:B------:R-:W-:Y:S06]  /*f480*/  BRA `(.L_x_2294) ;  /* 0x0000000000f87947 */ /* 0x000fec0003800000 */
.L_x_2307:
        /* <DEDUP_REMOVED lines=20> */
.L_x_2312:
[----:B------:R-:W-:Y:S05]  /*f5d0*/  BSYNC B0 ;  /* 0x0000000000007941 */ /* 0x000fea0003800000 */
.L_x_2311:
[----:B------:R-:W-:Y:S01]  /*f5e0*/  LEA R3, R0, 0x37800000, 0x17 ;  /* 0x3780000000037811 */ /* 0x000fe200078eb8ff */
[----:B------:R-:W-:-:S05]  /*f5f0*/  IMAD.SHL.U32 R0, R2, 0x200000, RZ ;  /* 0x0020000002007824 */ /* 0x000fca00078e00ff */
[----:B------:R-:W-:Y:S01]  /*f600*/  LOP3.LUT R0, R3, R0, R4, 0xfe, !PT ;  /* 0x0000000003007212 */ /* 0x000fe200078efe04 */
[----:B------:R-:W-:Y:S06]  /*f610*/  BRA `(.L_x_2294) ;  /* 0x0000000000947947 */ /* 0x000fec0003800000 */
.L_x_2306:
        /* <DEDUP_REMOVED lines=14> */
.L_x_2293:
        /* <DEDUP_REMOVED lines=16> */
.L_x_2315:
[----:B------:R-:W-:Y:S01]  /*f800*/  IMAD.MOV.U32 R0, RZ, RZ, RZ ;  /* 0x000000ffff007224 */ /* 0x000fe200078e00ff */
[----:B------:R-:W-:Y:S06]  /*f810*/  BRA `(.L_x_2294) ;  /* 0x0000000000147947 */ /* 0x000fec0003800000 */
.L_x_2314:
[----:B------:R-:W2:Y:S02]  /*f820*/  LDG.E.64 R2, desc[UR36][R2.64] ;  /* 0x0000002402027981 */ /* 0x000ea4000c1e1b00 */
[----:B--2---:R0:W1:Y:S01]  /*f830*/  I2F.U64 R0, R2 ;  /* 0x0000000200007312 */ /* 0x0040620000301000 */
[----:B------:R-:W-:Y:S05]  /*f840*/  BRA `(.L_x_2294) ;  /* 0x0000000000087947 */ /* 0x000fea0003800000 */
.L_x_2313:
[----:B------:R-:W2:Y:S02]  /*f850*/  LDG.E R0, desc[UR36][R2.64] ;  /* 0x0000002402007981 */ /* 0x000ea4000c1e1900 */
[----:B--2---:R-:W-:-:S07]  /*f860*/  I2FP.F32.U32 R0, R0 ;  /* 0x0000000000007245 */ /* 0x004fce0000201000 */
.L_x_2294:
[----:B------:R-:W-:Y:S05]  /*f870*/  BSYNC B6 ;  /* 0x0000000000067941 */ /* 0x000fea0003800000 */
.L_x_2288:
[----:B------:R-:W2:Y:S01]  /*f880*/  LDC.U8 R5, c[0x0][0x4a8] ;  /* 0x00012a00ff057b82 */ /* 0x000ea20000000000 */
[----:B01-3-5:R-:W-:Y:S01]  /*f890*/  FSETP.GTU.FTZ.AND P0, PT, R0, -3, PT ;  /* 0xc04000000000780b */ /* 0x02bfe20003f1c000 */
[----:B------:R-:W-:Y:S01]  /*f8a0*/  BSSY B0, `(.L_x_2316) ;  /* 0x000000a000007945 */ /* 0x000fe20003800000 */
[----:B--2-4-:R-:W-:Y:S01]  /*f8b0*/  IMAD.MOV.U32 R2, RZ, RZ, RZ ;  /* 0x000000ffff027224 */ /* 0x014fe200078e00ff */
        /* <DEDUP_REMOVED lines=8> */
.L_x_2317:
[----:B------:R-:W-:Y:S05]  /*f940*/  BSYNC B0 ;  /* 0x0000000000007941 */ /* 0x000fea0003800000 */
.L_x_2316:
        /* <DEDUP_REMOVED lines=10> */
[----:B0-----:R-:W-:Y:S01]  /*f9f0*/  STG.E.U8 desc[UR36][R16.64], R3 ;  /* 0x0000000310007986 */ /* 0x001fe2000c101124 */
[----:B------:R-:W-:Y:S05]  /*fa00*/  EXIT ;  /* 0x000000000000794d */ /* 0x000fea0003800000 */
.L_x_2321:
[----:B------:R-:W0:Y:S02]  /*fa10*/  F2I.S64.TRUNC R2, R2 ;  /* 0x0000000200027311 */ /* 0x000e24000020d900 */
[----:B0-----:R-:W-:-:S05]  /*fa20*/  IMAD.MOV.U32 R5, RZ, RZ, R2 ;  /* 0x000000ffff057224 */ /* 0x001fca00078e0002 */
[----:B------:R-:W-:Y:S01]  /*fa30*/  STG.E.U8 desc[UR36][R16.64], R5 ;  /* 0x0000000510007986 */ /* 0x000fe2000c101124 */
[----:B------:R-:W-:Y:S05]  /*fa40*/  EXIT ;  /* 0x000000000000794d */ /* 0x000fea0003800000 */
.L_x_2320:
[----:B------:R-:W-:-:S13]  /*fa50*/  ISETP.NE.AND P0, PT, R4, 0x2, PT ;  /* 0x000000020400780c */ /* 0x000fda0003f05270 */
[----:B------:R-:W-:Y:S05]  /*fa60*/  @!P0 BRA `(.L_x_2323) ;  /* 0x0000000000288947 */ /* 0x000fea0003800000 */
[----:B------:R-:W-:-:S13]  /*fa70*/  ISETP.NE.AND P0, PT, R4, 0x3, PT ;  /* 0x000000030400780c */ /* 0x000fda0003f05270 */
[----:B------:R-:W-:Y:S05]  /*fa80*/  @!P0 BRA `(.L_x_2324) ;  /* 0x0000000000148947 */ /* 0x000fea0003800000 */
[----:B------:R-:W-:-:S13]  /*fa90*/  ISETP.NE.AND P0, PT, R4, 0x4, PT ;  /* 0x000000040400780c */ /* 0x000fda0003f05270 */
[----:B------:R-:W-:Y:S05]  /*faa0*/  @P0 BRA `(.L_x_2322) ;  /* 0x0000000800d00947 */ /* 0x000fea0003800000 */
[----:B------:R-:W0:Y:S02]  /*fab0*/  F2I.S64.TRUNC R2, R2 ;  /* 0x0000000200027311 */ /* 0x000e24000020d900 */
[----:B0-----:R-:W-:Y:S01]  /*fac0*/  STG.E.64 desc[UR36][R16.64], R2 ;  /* 0x0000000210007986 */ /* 0x001fe2000c101b24 */
[----:B------:R-:W-:Y:S05]  /*fad0*/  EXIT ;  /* 0x000000000000794d */ /* 0x000fea0003800000 */
.L_x_2324:
[----:B------:R-:W0:Y:S02]  /*fae0*/  F2I.FTZ.TRUNC.NTZ R3, R2 ;  /* 0x0000000200037305 */ /* 0x000e24000021f100 */
[----:B0-----:R-:W-:Y:S01]  /*faf0*/  STG.E desc[UR36][R16.64], R3 ;  /* 0x0000000310007986 */ /* 0x001fe2000c101924 */
[----:B------:R-:W-:Y:S05]  /*fb00*/  EXIT ;  /* 0x000000000000794d */ /* 0x000fea0003800000 */
.L_x_2323:
[----:B------:R-:W0:Y:S02]  /*fb10*/  F2I.FTZ.TRUNC.NTZ R3, R2 ;  /* 0x0000000200037305 */ /* 0x000e24000021f100 */
[----:B0-----:R-:W-:Y:S01]  /*fb20*/  STG.E.U16 desc[UR36][R16.64], R3 ;  /* 0x0000000310007986 */ /* 0x001fe2000c101524 */
[----:B------:R-:W-:Y:S05]  /*fb30*/  EXIT ;  /* 0x000000000000794d */ /* 0x000fea0003800000 */
.L_x_2319:
[----:B------:R-:W-:-:S13]  /*fb40*/  ISETP.GT.AND P0, PT, R4, 0x6, PT ;  /* 0x000000060400780c */ /* 0x000fda0003f04270 */
[----:B------:R-:W-:Y:S05]  /*fb50*/  @P0 BRA `(.L_x_2325) ;  /* 0x0000000000240947 */ /* 0x000fea0003800000 */
[----:B------:R-:W-:-:S13]  /*fb60*/  ISETP.NE.AND P0, PT, R4, 0x5, PT ;  /* 0x000000050400780c */ /* 0x000fda0003f05270 */
[----:B------:R-:W-:Y:S05]  /*fb70*/  @!P0 BRA `(.L_x_2326) ;  /* 0x0000000000108947 */ /* 0x000fea0003800000 */
[----:B------:R-:W-:-:S13]  /*fb80*/  ISETP.NE.AND P0, PT, R4, 0x6, PT ;  /* 0x000000060400780c */ /* 0x000fda0003f05270 */
[----:B------:R-:W-:Y:S05]  /*fb90*/  @P0 BRA `(.L_x_2322) ;  /* 0x0000000800940947 */ /* 0x000fea0003800000 */
[----:B------:R-:W-:Y:S01]  /*fba0*/  STG.E desc[UR36][R16.64], R2 ;  /* 0x0000000210007986 */ /* 0x000fe2000c101924 */
[----:B------:R-:W-:Y:S05]  /*fbb0*/  EXIT ;  /* 0x000000000000794d */ /* 0x000fea0003800000 */
.L_x_2326:
[----:B------:R-:W-:-:S05]  /*fbc0*/  F2FP.F16.F32.PACK_AB R2, RZ, R2 ;  /* 0x00000002ff02723e */ /* 0x000fca00000000ff */
[----:B------:R-:W-:Y:S01]  /*fbd0*/  STG.E.U16 desc[UR36][R16.64], R2 ;  /* 0x0000000210007986 */ /* 0x000fe2000c101524 */
[----:B------:R-:W-:Y:S05]  /*fbe0*/  EXIT ;  /* 0x000000000000794d */ /* 0x000fea0003800000 */
.L_x_2325:
[----:B------:R-:W-:-:S13]  /*fbf0*/  ISETP.NE.AND P0, PT, R4, 0x7, PT ;  /* 0x000000070400780c */ /* 0x000fda0003f05270 */
[----:B------:R-:W-:Y:S05]  /*fc00*/  @!P0 BRA `(.L_x_2327) ;  /* 0x00000000002c8947 */ /* 0x000fea0003800000 */
[----:B------:R-:W-:-:S13]  /*fc10*/  ISETP.NE.AND P0, PT, R4, 0x8, PT ;  /* 0x000000080400780c */ /* 0x000fda0003f05270 */
[----:B------:R-:W-:Y:S05]  /*fc20*/  @!P0 BRA `(.L_x_2328) ;  /* 0x0000000000148947 */ /* 0x000fea0003800000 */
[----:B------:R-:W-:-:S13]  /*fc30*/  ISETP.NE.AND P0, PT, R4, 0x9, PT ;  /* 0x000000090400780c */ /* 0x000fda0003f05270 */
[----:B------:R-:W-:Y:S05]  /*fc40*/  @P0 BRA `(.L_x_2322) ;  /* 0x0000000800680947 */ /* 0x000fea0003800000 */
[----:B------:R-:W-:-:S05]  /*fc50*/  IMAD.MOV.U32 R3, RZ, RZ, RZ ;  /* 0x000000ffff037224 */ /* 0x000fca00078e00ff */
[----:B------:R-:W-:Y:S01]  /*fc60*/  STG.E.64 desc[UR36][R16.64], R2 ;  /* 0x0000000210007986 */ /* 0x000fe2000c101b24 */
[----:B------:R-:W-:Y:S05]  /*fc70*/  EXIT ;  /* 0x000000000000794d */ /* 0x000fea0003800000 */
.L_x_2328:
[----:B------:R-:W-:-:S04]  /*fc80*/  F2FP.F16.F32.PACK_AB R3, RZ, R2 ;  /* 0x00000002ff03723e */ /* 0x000fc800000000ff */
[----:B------:R-:W-:-:S05]  /*fc90*/  PRMT R3, R3, 0x5410, RZ ;  /* 0x0000541003037816 */ /* 0x000fca00000000ff */
[----:B------:R-:W-:Y:S01]  /*fca0*/  STG.E desc[UR36][R16.64], R3 ;  /* 0x0000000310007986 */ /* 0x000fe2000c101924 */
[----:B------:R-:W-:Y:S05]  /*fcb0*/  EXIT ;  /* 0x000000000000794d */ /* 0x000fea0003800000 */
.L_x_2327:
[----:B------:R-:W-:-:S06]  /*fcc0*/  FMUL.FTZ R2, R2, 1 ;  /* 0x3f80000002027820 */ /* 0x000fcc0000410000 */
[----:B------:R-:W0:Y:S02]  /*fcd0*/  F2F.F64.F32 R2, R2 ;  /* 0x0000000200027310 */ /* 0x000e240000201800 */
[----:B0-----:R-:W-:Y:S01]  /*fce0*/  STG.E.64 desc[UR36][R16.64], R2 ;  /* 0x0000000210007986 */ /* 0x001fe2000c101b24 */
[----:B------:R-:W-:Y:S05]  /*fcf0*/  EXIT ;  /* 0x000000000000794d */ /* 0x000fea0003800000 */
.L_x_2318:
        /* <DEDUP_REMOVED lines=10> */
[----:B------:R-:W-:Y:S01]  /*fda0*/  STG.E.U8 desc[UR36][R16.64], R3 ;  /* 0x0000000310007986 */ /* 0x000fe2000c101124 */
[----:B------:R-:W-:Y:S05]  /*fdb0*/  EXIT ;  /* 0x000000000000794d */ /* 0x000fea0003800000 */
.L_x_2331:
[----:B------:R-:W-:Y:S01]  /*fdc0*/  FMUL.FTZ R4, R2, 1 ;  /* 0x3f80000002047820 */ /* 0x000fe20000410000 */
[----:B------:R-:W-:-:S05]  /*fdd0*/  CS2R R6, SRZ ;  /* 0x0000000000067805 */ /* 0x000fca000001ff00 */
[----:B------:R-:W0:Y:S02]  /*fde0*/  F2F.F64.F32 R4, R4 ;  /* 0x0000000400047310 */ /* 0x000e240000201800 */
[----:B0-----:R-:W-:Y:S01]  /*fdf0*/  STG.E.128 desc[UR36][R16.64], R4 ;  /* 0x0000000410007986 */ /* 0x001fe2000c101d24 */
[----:B------:R-:W-:Y:S05]  /*fe00*/  EXIT ;  /* 0x000000000000794d */ /* 0x000fea0003800000 */
.L_x_2330:
        /* <DEDUP_REMOVED lines=20> */
.L_x_2335:
[----:B------:R-:W-:Y:S05]  /*ff50*/  BSYNC B0 ;  /* 0x0000000000007941 */ /* 0x000fea0003800000 */
.L_x_2334:
[----:B------:R-:W-:-:S05]  /*ff60*/  LOP3.LUT R5, R0, R5, RZ, 0xfc, !PT ;  /* 0x0000000500057212 */ /* 0x000fca00078efcff */
[----:B------:R-:W-:Y:S01]  /*ff70*/  STG.E.U8 desc[UR36][R16.64], R5 ;  /* 0x0000000510007986 */ /* 0x000fe2000c101124 */
[----:B------:R-:W-:Y:S05]  /*ff80*/  EXIT ;  /* 0x000000000000794d */ /* 0x000fea0003800000 */
.L_x_2333:
        /* <DEDUP_REMOVED lines=12> */
.L_x_2337:
[----:B------:R-:W-:Y:S01]  /*10050*/  IMAD.MOV.U32 R0, RZ, RZ, 0x7f ;  /* 0x0000007fff007424 */ /* 0x000fe200078e00ff */
[----:B------:R-:W-:-:S04]  /*10060*/  ISETP.GT.U32.AND P0, PT, R4, 0x7f800000, PT ;  /* 0x7f8000000400780c */ /* 0x000fc80003f04070 */
[----:B------:R-:W-:-:S09]  /*10070*/  SEL R0, R0, 0x7c, P0 ;  /* 0x0000007c00007807 */ /* 0x000fd20000000000 */
.L_x_2338:
[----:B------:R-:W-:Y:S05]  /*10080*/  BSYNC B0 ;  /* 0x0000000000007941 */ /* 0x000fea0003800000 */
.L_x_2336:
[----:B------:R-:W-:-:S04]  /*10090*/  LOP3.LUT R2, R2, 0x80000000, RZ, 0xc0, !PT ;  /* 0x8000000002027812 */ /* 0x000fc800078ec0ff */
[----:B------:R-:W-:-:S04]  /*100a0*/  SHF.R.U32.HI R3, RZ, 0x18, R2 ;  /* 0x00000018ff037819 */ /* 0x000fc80000011602 */
[----:B------:R-:W-:-:S05]  /*100b0*/  LOP3.LUT R3, R0, R3, RZ, 0xfc, !PT ;  /* 0x0000000300037212 */ /* 0x000fca00078efcff */
[----:B------:R-:W-:Y:S01]  /*100c0*/  STG.E.U8 desc[UR36][R16.64], R3 ;  /* 0x0000000310007986 */ /* 0x000fe2000c101124 */
[----:B------:R-:W-:Y:S05]  /*100d0*/  EXIT ;  /* 0x000000000000794d */ /* 0x000fea0003800000 */
.L_x_2332:
[----:B------:R-:W-:-:S05]  /*100e0*/  F2FP.BF16.F32.PACK_AB R2, RZ, R2 ;  /* 0x00000002ff02723e */ /* 0x000fca00000010ff */
[----:B------:R-:W-:Y:S01]  /*100f0*/  STG.E.U16 desc[UR36][R16.64], R2 ;  /* 0x0000000210007986 */ /* 0x000fe2000c101524 */
[----:B------:R-:W-:Y:S05]  /*10100*/  EXIT ;  /* 0x000000000000794d */ /* 0x000fea0003800000 */
.L_x_2329:
        /* <DEDUP_REMOVED lines=9> */
[----:B0-----:R-:W-:Y:S01]  /*101a0*/  STG.E.U16 desc[UR36][R16.64], R3 ;  /* 0x0000000310007986 */ /* 0x001fe2000c101524 */
[----:B------:R-:W-:Y:S05]  /*101b0*/  EXIT ;  /* 0x000000000000794d */ /* 0x000fea0003800000 */
.L_x_2341:
        /* <DEDUP_REMOVED lines=16> */
.L_x_2344:
[----:B------:R-:W-:-:S04]  /*102c0*/  LOP3.LUT R2, R2, 0x80000000, RZ, 0xc0, !PT ;  /* 0x8000000002027812 */ /* 0x000fc800078ec0ff */
[----:B------:R-:W-:-:S04]  /*102d0*/  SHF.R.U32.HI R3, RZ, 0x18, R2 ;  /* 0x00000018ff037819 */ /* 0x000fc80000011602 */
[----:B------:R-:W-:-:S04]  /*102e0*/  LOP3.LUT R0, R0, R3, RZ, 0xfc, !PT ;  /* 0x0000000300007212 */ /* 0x000fc800078efcff */
[----:B------:R-:W-:-:S07]  /*102f0*/  PRMT R8, R0, 0x7610, R8 ;  /* 0x0000761000087816 */ /* 0x000fce0000000008 */
.L_x_2343:
[----:B------:R-:W-:Y:S05]  /*10300*/  BSYNC B0 ;  /* 0x0000000000007941 */ /* 0x000fea0003800000 */
.L_x_2342:
[----:B------:R-:W-:Y:S01]  /*10310*/  STG.E.U8 desc[UR36][R16.64], R8 ;  /* 0x0000000810007986 */ /* 0x000fe2000c101124 */
[----:B------:R-:W-:Y:S05]  /*10320*/  EXIT ;  /* 0x000000000000794d */ /* 0x000fea0003800000 */
.L_x_2340:
        /* <DEDUP_REMOVED lines=16> */
.L_x_2347:
[----:B------:R-:W-:-:S04]  /*10430*/  LOP3.LUT R2, R2, 0x80000000, RZ, 0xc0, !PT ;  /* 0x8000000002027812 */ /* 0x000fc800078ec0ff */
[----:B------:R-:W-:-:S04]  /*10440*/  SHF.R.U32.HI R3, RZ, 0x18, R2 ;  /* 0x00000018ff037819 */ /* 0x000fc80000011602 */
[----:B------:R-:W-:-:S04]  /*10450*/  LOP3.LUT R0, R0, R3, RZ, 0xfc, !PT ;  /* 0x0000000300007212 */ /* 0x000fc800078efcff */
[----:B------:R-:W-:-:S07]  /*10460*/  PRMT R8, R0, 0x7610, R8 ;  /* 0x0000761000087816 */ /* 0x000fce0000000008 */
.L_x_2346:
[----:B------:R-:W-:Y:S05]  /*10470*/  BSYNC B0 ;  /* 0x0000000000007941 */ /* 0x000fea0003800000 */
.L_x_2345:
[----:B------:R-:W-:Y:S01]  /*10480*/  STG.E.U8 desc[UR36][R16.64], R8 ;  /* 0x0000000810007986 */ /* 0x000fe2000c101124 */
[----:B------:R-:W-:Y:S05]  /*10490*/  EXIT ;  /* 0x000000000000794d */ /* 0x000fea0003800000 */
.L_x_2339:
        /* <DEDUP_REMOVED lines=21> */
.L_x_2322:
        /* <DEDUP_REMOVED lines=16> */
.L_x_2350:
[----:B------:R-:W-:Y:S05]  /*106f0*/  EXIT ;  /* 0x000000000000794d */ /* 0x000fea0003800000 */
.L_x_2349:
[----:B------:R-:W0:Y:S02]  /*10700*/  F2I.U64.TRUNC R2, R2 ;  /* 0x0000000200027311 */ /* 0x000e24000020d800 */
[----:B0-----:R-:W-:Y:S01]  /*10710*/  STG.E.64 desc[UR36][R16.64], R2 ;  /* 0x0000000210007986 */ /* 0x001fe2000c101b24 */
[----:B------:R-:W-:Y:S05]  /*10720*/  EXIT ;  /* 0x000000000000794d */ /* 0x000fea0003800000 */
.L_x_2348:
[----:B------:R-:W0:Y:S02]  /*10730*/  F2I.FTZ.U32.TRUNC.NTZ R3, R2 ;  /* 0x0000000200037305 */ /* 0x000e24000021f000 */
[----:B0-----:R-:W-:Y:S01]  /*10740*/  STG.E desc[UR36][R16.64], R3 ;  /* 0x0000000310007986 */ /* 0x001fe2000c101924 */
[----:B------:R-:W-:Y:S05]  /*10750*/  EXIT ;  /* 0x000000000000794d */ /* 0x000fea0003800000 */
.L_x_2351:
        /* <DEDUP_REMOVED lines=10> */
.L_x_6618:


//--------------------- .text._ZN2at6native27unrolled_elementwise_kernelIZZZNS0_66_GLOBAL__N__a0cfb035_28_ActivationHardswishKernel_cu_9e10b42f_292525hardswish_backward_kernelERNS_14TensorIteratorEENKUlvE_clEvENKUlvE0_clEvEUlffE_St5arrayIPcLm3EELi4E23TrivialOffsetCalculatorILi2EjESB_ILi1EjENS0_6memory12LoadWithCastILi2EEENSE_13StoreWithCastILi1EEEEEviT_T0_T2_T3_T4_T5_ --------------------------
	.section	.text._ZN2at6native27unrolled_elementwise_kernelIZZZNS0_66_GLOBAL__N__a0cfb035_28_ActivationHardswishKernel_cu_9e10b42f_292525hardswish_backward_kernelERNS_14TensorIteratorEENKUlvE_clEvENKUlvE0_clEvEUlffE_St5arrayIPcLm3EELi4E23TrivialOffsetCalculatorILi2EjESB_ILi1EjENS0_6memory12LoadWithCastILi2EEENSE_13StoreWithCastILi1EEEEEviT_T0_T2_T3_T4_T5_,"ax",@progbits
	.align	128
        .global         _ZN2at6native27unrolled_elementwise_kernelIZZZNS0_66_GLOBAL__N__a0cfb035_28_ActivationHardswishKernel_cu_9e10b42f_292525hardswish_backward_kernelERNS_14TensorIteratorEENKUlvE_clEvENKUlvE0_clEvEUlffE_St5arrayIPcLm3EELi4E23TrivialOffsetCalculatorILi2EjESB_ILi1EjENS0_6memory12LoadWithCastILi2EEENSE_13StoreWithCastILi1EEEEEviT_T0_T2_T3_T4_T5_
        .type           _ZN2at6native27unrolled_elementwise_kernelIZZZNS0_66_GLOBAL__N__a0cfb035_28_ActivationHardswishKernel_cu_9e10b42f_292525hardswish_backward_kernelERNS_14TensorIteratorEENKUlvE_clEvENKUlvE0_clEvEUlffE_St5arrayIPcLm3EELi4E23TrivialOffsetCalculatorILi2EjESB_ILi1EjENS0_6memory12LoadWithCastILi2EEENSE_13StoreWithCastILi1EEEEEviT_T0_T2_T3_T4_T5_,@function
        .size           _ZN2at6native27unrolled_elementwise_kernelIZZZNS0_66_GLOBAL__N__a0cfb035_28_ActivationHardswishKernel_cu_9e10b42f_292525hardswish_backward_kernelERNS_14TensorIteratorEENKUlvE_clEvENKUlvE0_clEvEUlffE_St5arrayIPcLm3EELi4E23TrivialOffsetCalculatorILi2EjESB_ILi1EjENS0_6memory12LoadWithCastILi2EEENSE_13StoreWithCastILi1EEEEEviT_T0_T2_T3_T4_T5_,(.L_x_6619 - _ZN2at6native27unrolled_elementwise_kernelIZZZNS0_66_GLOBAL__N__a0cfb035_28_ActivationHardswishKernel_cu_9e10b42f_292525hardswish_backward_kernelERNS_14TensorIteratorEENKUlvE_clEvENKUlvE0_clEvEUlffE_St5arrayIPcLm3EELi4E23TrivialOffsetCalculatorILi2EjESB_ILi1EjENS0_6memory12LoadWithCastILi2EEENSE_13StoreWithCastILi1EEEEEviT_T0_T2_T3_T4_T5_)
        .other          _ZN2at6native27unrolled_elementwise_kernelIZZZNS0_66_GLOBAL__N__a0cfb035_28_ActivationHardswishKernel_cu_9e10b42f_292525hardswish_backward_kernelERNS_14TensorIteratorEENKUlvE_clEvENKUlvE0_clEvEUlffE_St5arrayIPcLm3EELi4E23TrivialOffsetCalculatorILi2EjESB_ILi1EjENS0_6memory12LoadWithCastILi2EEENSE_13StoreWithCastILi1EEEEEviT_T0_T2_T3_T4_T5_,@"STO_CUDA_ENTRY STV_DEFAULT"
_ZN2at6native27unrolled_elementwise_kernelIZZZNS0_66_GLOBAL__N__a0cfb035_28_ActivationHardswishKernel_cu_9e10b42f_292525hardswish_backward_kernelERNS_14TensorIteratorEENKUlvE_clEvENKUlvE0_clEvEUlffE_St5arrayIPcLm3EELi4E23TrivialOffsetCalculatorILi2EjESB_ILi1EjENS0_6memory12LoadWithCastILi2EEENSE_13StoreWithCastILi1EEEEEviT_T0_T2_T3_T4_T5_:
.text._ZN2at6native27unrolled_elementwise_kernelIZZZNS0_66_GLOBAL__N__a0cfb035_28_ActivationHardswishKernel_cu_9e10b42f_292525hardswish_backward_kernelERNS_14TensorIteratorEENKUlvE_clEvENKUlvE0_clEvEUlffE_St5arrayIPcLm3EELi4E23TrivialOffsetCalculatorILi2EjESB_ILi1EjENS0_6memory12LoadWithCastILi2EEENSE_13StoreWithCastILi1EEEEEviT_T0_T2_T3_T4_T5_:
[----:B------:R-:W0:Y:S01]  /*0000*/  LDC R1, c[0x0][0x28] ;  /* 0x00000a00ff017b82 */ /* 0x000e220000000800 */
[----:B------:R-:W1:Y:S07]  /*0010*/  S2R R2, SR_CTAID.X ;  /* 0x0000000000027919 */ /* 0x000e6e0000002500 */
[----:B------:R-:W1:Y:S01]  /*0020*/  LDC R17, c[0x0][0x210] ;  /* 0x00008400ff117b82 */ /* 0x000e620000000800 */
[----:B------:R-:W-:Y:S01]  /*0030*/  ULDC.64 UR36, c[0x0][0x208] ;  /* 0x0000820000247ab9 */ /* 0x000fe20000000a00 */
[----:B------:R-:W-:Y:S01]  /*0040*/  BSSY B7, `(.L_x_2352) ;  /* 0x00001d3000077945 */ /* 0x000fe20003800000 */
[----:B------:R-:W2:Y:S01]  /*0050*/  S2R R16, SR_TID.X ;  /* 0x0000000000107919 */ /* 0x000ea20000002100 */
[----:B------:R-:W-:Y:S01]  /*0060*/  CS2R R28, SRZ ;  /* 0x00000000001c7805 */ /* 0x000fe2000001ff00 */
[----:B------:R-:W-:-:S03]  /*0070*/  IMAD.MOV.U32 R22, RZ, RZ, RZ ;  /* 0x000000ffff167224 */ /* 0x000fc600078e00ff */
[----:B------:R-:W3:Y:S08]  /*0080*/  LDC.U8 R19, c[0x0][0x24c] ;  /* 0x00009300ff137b82 */ /* 0x000ef00000000000 */
[----:B------:R-:W4:Y:S01]  /*0090*/  LDC.U8 R18, c[0x0][0x24d] ;  /* 0x00009340ff127b82 */ /* 0x000f220000000000 */
[----:B-1----:R-:W-:-:S05]  /*00a0*/  IMAD R17, R2, -0x200, R17 ;  /* 0xfffffe0002117824 */ /* 0x002fca00078e0211 */
[----:B--2---:R-:W-:-:S13]  /*00b0*/  ISETP.GE.AND P0, PT, R16, R17, PT ;  /* 0x000000111000720c */ /* 0x004fda0003f06270 */
[----:B0--34-:R-:W-:Y:S05]  /*00c0*/  @P0 BRA `(.L_x_2353) ;  /* 0x0000001c00280947 */ /* 0x019fea0003800000 */
[----:B------:R-:W0:Y:S01]  /*00d0*/  LDC.64 R4, c[0x0][0x238] ;  /* 0x00008e00ff047b82 */ /* 0x000e220000000a00 */
[----:B------:R-:W-:Y:S01]  /*00e0*/  PRMT R0, R19, 0x9910, RZ ;  /* 0x0000991013007816 */ /* 0x000fe200000000ff */
[----:B------:R-:W-:Y:S01]  /*00f0*/  IMAD R16, R2, 0x200, R16 ;  /* 0x0000020002107824 */ /* 0x000fe200078e0210 */
[----:B------:R-:W-:Y:S01]  /*0100*/  ULDC UR4, c[0x0][0x250] ;  /* 0x0000940000047ab9 */ /* 0x000fe20000000800 */
[----:B------:R-:W-:Y:S01]  /*0110*/  BSSY B6, `(.L_x_2354) ;  /* 0x00000e0000067945 */ /* 0x000fe20003800000 */
        /* <DEDUP_REMOVED lines=16> */
.L_x_2358:
[----:B------:R-:W2:Y:S02]  /*0220*/  LDG.E.U8 R4, desc[UR36][R4.64] ;  /* 0x0000002404047981 */ /* 0x000ea4000c1e1100 */
[----:B--2---:R-:W-:Y:S01]  /*0230*/  I2FP.F32.U32 R29, R4 ;  /* 0x00000004001d7245 */ /* 0x004fe20000201000 */
[----:B------:R-:W-:Y:S06]  /*0240*/  BRA `(.L_x_2360) ;  /* 0x0000000c00307947 */ /* 0x000fec0003800000 */
.L_x_2357:
        /* <DEDUP_REMOVED lines=9> */
.L_x_2362:
[----:B------:R-:W2:Y:S02]  /*02e0*/  LDG.E R4, desc[UR36][R4.64] ;  /* 0x0000002404047981 */ /* 0x000ea4000c1e1900 */
[----:B--2---:R-:W-:Y:S01]  /*02f0*/  I2FP.F32.S32 R29, R4 ;  /* 0x00000004001d7245 */ /* 0x004fe20000201400 */
[----:B------:R-:W-:Y:S06]  /*0300*/  BRA `(.L_x_2360) ;  /* 0x0000000c00007947 */ /* 0x000fec0003800000 */
.L_x_2361:
[----:B------:R-:W2:Y:S02]  /*0310*/  LDG.E.U16 R4, desc[UR36][R4.64] ;  /* 0x0000002404047981 */ /* 0x000ea4000c1e1500 */
[----:B--2---:R2:W3:Y:S01]  /*0320*/  I2F.S16 R29, R4 ;  /* 0x00000004001d7306 */ /* 0x0044e20000101400 */
[----:B------:R-:W-:Y:S05]  /*0330*/  BRA `(.L_x_2360) ;  /* 0x0000000800f47947 */ /* 0x000fea0003800000 */
.L_x_2356:
        /* <DEDUP_REMOVED lines=8> */
.L_x_2364:
[----:B------:R-:W2:Y:S02]  /*03c0*/  LDG.E.U16 R4, desc[UR36][R4.64] ;  /* 0x0000002404047981 */ /* 0x000ea4000c1e1500 */
[----:B--2---:R-:W-:Y:S01]  /*03d0*/  HADD2.F32 R29, -RZ, R4.H0_H0 ;  /* 0x20000004ff1d7230 */ /* 0x004fe20000004100 */
[----:B------:R-:W-:Y:S06]  /*03e0*/  BRA `(.L_x_2360) ;  /* 0x0000000800c87947 */ /* 0x000fec0003800000 */
.L_x_2363:
        /* <DEDUP_REMOVED lines=8> */
.L_x_2366:
[----:B------:R-:W2:Y:S02]  /*0470*/  LDG.E.U16 R4, desc[UR36][R4.64] ;  /* 0x0000002404047981 */ /* 0x000ea4000c1e1500 */
[----:B--2---:R-:W-:Y:S01]  /*0480*/  HADD2.F32 R29, -RZ, R4.H0_H0 ;  /* 0x20000004ff1d7230 */ /* 0x004fe20000004100 */
[----:B------:R-:W-:Y:S06]  /*0490*/  BRA `(.L_x_2360) ;  /* 0x00000008009c7947 */ /* 0x000fec0003800000 */
.L_x_2365:
[----:B------:R-:W2:Y:S01]  /*04a0*/  LDG.E.64 R4, desc[UR36][R4.64] ;  /* 0x0000002404047981 */ /* 0x000ea2000c1e1b00 */
[----:B------:R-:W-:Y:S01]  /*04b0*/  UMOV UR4, 0xf0000000 ;  /* 0xf000000000047882 */ /* 0x000fe20000000000 */
[----:B------:R-:W-:Y:S01]  /*04c0*/  UMOV UR5, 0x380fffff ;  /* 0x380fffff00057882 */ /* 0x000fe20000000000 */
[----:B--2---:R-:W0:Y:S01]  /*04d0*/  F2F.F32.F64 R29, R4 ;  /* 0x00000004001d7310 */ /* 0x004e220000301000 */
[----:B------:R-:W-:-:S14]  /*04e0*/  DSETP.GEU.AND P0, PT, |R4|, UR4, PT ;  /* 0x0000000404007e2a */ /* 0x000fdc000bf0e200 */
[----:B0-----:R-:W-:Y:S01]  /*04f0*/  @!P0 FMUL R29, R29, 1.175494350822287508e-38 ;  /* 0x008000001d1d8820 */ /* 0x001fe20000400000 */
[----:B------:R-:W-:Y:S06]  /*0500*/  BRA `(.L_x_2360) ;  /* 0x0000000800807947 */ /* 0x000fec0003800000 */
.L_x_2355:
        /* <DEDUP_REMOVED lines=12> */
.L_x_2369:
[----:B------:R-:W2:Y:S01]  /*05d0*/  LDG.E.64 R4, desc[UR36][R4.64] ;  /* 0x0000002404047981 */ /* 0x000ea2000c1e1b00 */
[----:B------:R-:W-:Y:S01]  /*05e0*/  UMOV UR4, 0xf0000000 ;  /* 0xf000000000047882 */ /* 0x000fe20000000000 */
[----:B------:R-:W-:Y:S01]  /*05f0*/  UMOV UR5, 0x380fffff ;  /* 0x380fffff00057882 */ /* 0x000fe20000000000 */
[----:B--2---:R-:W0:Y:S01]  /*0600*/  F2F.F32.F64 R29, R4 ;  /* 0x00000004001d7310 */ /* 0x004e220000301000 */
[----:B------:R-:W-:-:S14]  /*0610*/  DSETP.GEU.AND P0, PT, |R4|, UR4, PT ;  /* 0x0000000404007e2a */ /* 0x000fdc000bf0e200 */
[----:B0-----:R-:W-:Y:S01]  /*0620*/  @!P0 FMUL R29, R29, 1.175494350822287508e-38 ;  /* 0x008000001d1d8820 */ /* 0x001fe20000400000 */
[----:B------:R-:W-:Y:S06]  /*0630*/  BRA `(.L_x_2360) ;  /* 0x0000000800347947 */ /* 0x000fec0003800000 */
.L_x_2368:
        /* <DEDUP_REMOVED lines=16> */
[----:B------:R-:W-:-:S04]  /*0740*/  SEL R3, R3, RZ, P0 ;  /* 0x000000ff03037207 */ /* 0x000fc80000000000 */
[C---:B------:R-:W-:Y:S01]  /*0750*/  SHF.L.U32 R4, R0.reuse, R3, RZ ;  /* 0x0000000300047219 */ /* 0x040fe200000006ff */
[----:B------:R-:W-:Y:S02]  /*0760*/  IMAD R7, R3, R8, 0x3c000000 ;  /* 0x3c00000003077424 */ /* 0x000fe400078e0208 */
[----:B------:R-:W-:-:S03]  /*0770*/  VIADD R3, R0, 0xffffffff ;  /* 0xffffffff00037836 */ /* 0x000fc60000000000 */
[----:B------:R-:W-:Y:S02]  /*0780*/  LEA.HI R7, R4, R7, RZ, 0x1c ;  /* 0x0000000704077211 */ /* 0x000fe400078fe0ff */
[----:B------:R-:W-:Y:S02]  /*0790*/  SHF.R.S32.HI R3, RZ, 0x1f, R3 ;  /* 0x0000001fff037819 */ /* 0x000fe40000011403 */
[----:B------:R-:W-:-:S04]  /*07a0*/  LOP3.LUT R6, R7, 0x7f800000, R6, 0xf8, !PT ;  /* 0x7f80000007067812 */ /* 0x000fc800078ef806 */
[----:B------:R-:W-:-:S04]  /*07b0*/  LOP3.LUT R6, R6, R3, RZ, 0x30, !PT ;  /* 0x0000000306067212 */ /* 0x000fc800078e30ff */
[----:B------:R-:W-:Y:S01]  /*07c0*/  LOP3.LUT R29, R6, 0x80000000, R29, 0xf8, !PT ;  /* 0x80000000061d7812 */ /* 0x000fe200078ef81d */
[----:B------:R-:W-:Y:S06]  /*07d0*/  BRA `(.L_x_2360) ;  /* 0x0000000400cc7947 */ /* 0x000fec0003800000 */
.L_x_2371:
        /* <DEDUP_REMOVED lines=14> */
.L_x_2370:
[----:B------:R-:W2:Y:S02]  /*08c0*/  LDG.E.U16 R4, desc[UR36][R4.64] ;  /* 0x0000002404047981 */ /* 0x000ea4000c1e1500 */
[----:B--2---:R-:W-:Y:S01]  /*08d0*/  IMAD.U32 R29, R4, 0x10000, RZ ;  /* 0x00010000041d7824 */ /* 0x004fe200078e00ff */
[----:B------:R-:W-:Y:S06]  /*08e0*/  BRA `(.L_x_2360) ;  /* 0x0000000400887947 */ /* 0x000fec0003800000 */
.L_x_2367:
        /* <DEDUP_REMOVED lines=11> */
.L_x_2374:
        /* <DEDUP_REMOVED lines=20> */
.L_x_2376:
[----:B------:R-:W-:Y:S05]  /*0ae0*/  BSYNC B0 ;  /* 0x0000000000007941 */ /* 0x000fea0003800000 */
.L_x_2375:
[----:B------:R-:W-:Y:S01]  /*0af0*/  IMAD.SHL.U32 R3, R3, 0x100000, RZ ;  /* 0x0010000003037824 */ /* 0x000fe200078e00ff */
[----:B------:R-:W-:-:S04]  /*0b00*/  LEA R0, R0, 0x3b800000, 0x17 ;  /* 0x3b80000000007811 */ /* 0x000fc800078eb8ff */
[----:B------:R-:W-:Y:S01]  /*0b10*/  LOP3.LUT R29, R0, R3, R29, 0xfe, !PT ;  /* 0x00000003001d7212 */ /* 0x000fe200078efe1d */
[----:B------:R-:W-:Y:S06]  /*0b20*/  BRA `(.L_x_2360) ;  /* 0x0000000000f87947 */ /* 0x000fec0003800000 */
.L_x_2373:
        /* <DEDUP_REMOVED lines=20> */
.L_x_2378:
[----:B------:R-:W-:Y:S05]  /*0c70*/  BSYNC B0 ;  /* 0x0000000000007941 */ /* 0x000fea0003800000 */
.L_x_2377:
[----:B------:R-:W-:Y:S01]  /*0c80*/  IMAD.SHL.U32 R3, R3, 0x200000, RZ ;  /* 0x0020000003037824 */ /* 0x000fe200078e00ff */
[----:B------:R-:W-:-:S04]  /*0c90*/  LEA R0, R0, 0x37800000, 0x17 ;  /* 0x3780000000007811 */ /* 0x000fc800078eb8ff */
[----:B------:R-:W-:Y:S01]  /*0ca0*/  LOP3.LUT R29, R0, R3, R29, 0xfe, !PT ;  /* 0x00000003001d7212 */ /* 0x000fe200078efe1d */
[----:B------:R-:W-:Y:S06]  /*0cb0*/  BRA `(.L_x_2360) ;  /* 0x0000000000947947 */ /* 0x000fec0003800000 */
.L_x_2372:
        /* <DEDUP_REMOVED lines=14> */
.L_x_2359:
        /* <DEDUP_REMOVED lines=16> */
.L_x_2381:
[----:B------:R-:W-:Y:S01]  /*0ea0*/  IMAD.MOV.U32 R29, RZ, RZ, RZ ;  /* 0x000000ffff1d7224 */ /* 0x000fe200078e00ff */
[----:B------:R-:W-:Y:S06]  /*0eb0*/  BRA `(.L_x_2360) ;  /* 0x0000000000147947 */ /* 0x000fec0003800000 */
.L_x_2380:
[----:B------:R-:W2:Y:S02]  /*0ec0*/  LDG.E.64 R4, desc[UR36][R4.64] ;  /* 0x0000002404047981 */ /* 0x000ea4000c1e1b00 */
[----:B--2---:R0:W1:Y:S01]  /*0ed0*/  I2F.U64 R29, R4 ;  /* 0x00000004001d7312 */ /* 0x0040620000301000 */
[----:B------:R-:W-:Y:S05]  /*0ee0*/  BRA `(.L_x_2360) ;  /* 0x0000000000087947 */ /* 0x000fea0003800000 */
.L_x_2379:
[----:B------:R-:W2:Y:S02]  /*0ef0*/  LDG.E R4, desc[UR36][R4.64] ;  /* 0x0000002404047981 */ /* 0x000ea4000c1e1900 */
[----:B--2---:R-:W-:-:S07]  /*0f00*/  I2FP.F32.U32 R29, R4 ;  /* 0x00000004001d7245 */ /* 0x004fce0000201000 */
.L_x_2360:
[----:B------:R-:W-:Y:S05]  /*0f10*/  BSYNC B6 ;  /* 0x0000000000067941 */ /* 0x000fea0003800000 */
.L_x_2354:
[----:B0-2-4-:R-:W0:Y:S01]  /*0f20*/  LDC.64 R4, c[0x0][0x240] ;  /* 0x00009000ff047b82 */ /* 0x015e220000000a00 */
[----:B------:R-:W-:Y:S01]  /*0f30*/  PRMT R0, R18, 0x9910, RZ ;  /* 0x0000991012007816 */ /* 0x000fe200000000ff */
[----:B------:R-:W-:Y:S01]  /*0f40*/  ULDC UR4, c[0x0][0x254] ;  /* 0x0000950000047ab9 */ /* 0x000fe20000000800 */
[----:B------:R-:W-:Y:S01]  /*0f50*/  BSSY B6, `(.L_x_2382) ;  /* 0x00000df000067945 */ /* 0x000fe20003800000 */
        /* <DEDUP_REMOVED lines=14> */
[----:B--2---:R0:W2:Y:S01]  /*1040*/  I2F.S16 R22, R4 ;  /* 0x0000000400167306 */ /* 0x0040a20000101400 */
[----:B------:R-:W-:Y:S05]  /*1050*/  BRA `(.L_x_2388) ;  /* 0x0000000c00387947 */ /* 0x000fea0003800000 */
.L_x_2386:
[----:B------:R-:W2:Y:S02]  /*1060*/  LDG.E.U8 R4, desc[UR36][R4.64] ;  /* 0x0000002404047981 */ /* 0x000ea4000c1e1100 */
[----:B--2---:R-:W-:Y:S01]  /*1070*/  I2FP.F32.U32 R22, R4 ;  /* 0x0000000400167245 */ /* 0x004fe20000201000 */
[----:B------:R-:W-:Y:S06]  /*1080*/  BRA `(.L_x_2388) ;  /* 0x0000000c002c7947 */ /* 0x000fec0003800000 */
.L_x_2385:
        /* <DEDUP_REMOVED lines=9> */
.L_x_2390:
[----:B------:R-:W2:Y:S02]  /*1120*/  LDG.E R4, desc[UR36][R4.64] ;  /* 0x0000002404047981 */ /* 0x000ea4000c1e1900 */
[----:B--2---:R-:W-:Y:S01]  /*1130*/  I2FP.F32.S32 R22, R4 ;  /* 0x0000000400167245 */ /* 0x004fe20000201400 */
[----:B------:R-:W-:Y:S06]  /*1140*/  BRA `(.L_x_2388) ;  /* 0x0000000800fc7947 */ /* 0x000fec0003800000 */
.L_x_2389:
[----:B------:R-:W2:Y:S02]  /*1150*/  LDG.E.U16 R4, desc[UR36][R4.64] ;  /* 0x0000002404047981 */ /* 0x000ea4000c1e1500 */
[----:B--2---:R0:W2:Y:S01]  /*1160*/  I2F.S16 R22, R4 ;  /* 0x0000000400167306 */ /* 0x0040a20000101400 */
[----:B------:R-:W-:Y:S05]  /*1170*/  BRA `(.L_x_2388) ;  /* 0x0000000800f07947 */ /* 0x000fea0003800000 */
.L_x_2384:
        /* <DEDUP_REMOVED lines=8> */
.L_x_2392:
[----:B------:R-:W2:Y:S02]  /*1200*/  LDG.E.U16 R4, desc[UR36][R4.64] ;  /* 0x0000002404047981 */ /* 0x000ea4000c1e1500 */
[----:B--2---:R-:W-:Y:S01]  /*1210*/  HADD2.F32 R22, -RZ, R4.H0_H0 ;  /* 0x20000004ff167230 */ /* 0x004fe20000004100 */
[----:B------:R-:W-:Y:S06]  /*1220*/  BRA `(.L_x_2388) ;  /* 0x0000000800c47947 */ /* 0x000fec0003800000 */
.L_x_2391:
        /* <DEDUP_REMOVED lines=8> */
.L_x_2394:
[----:B------:R-:W2:Y:S02]  /*12b0*/  LDG.E.U16 R4, desc[UR36][R4.64] ;  /* 0x0000002404047981 */ /* 0x000ea4000c1e1500 */
[----:B--2---:R-:W-:Y:S01]  /*12c0*/  HADD2.F32 R22, -RZ, R4.H0_H0 ;  /* 0x20000004ff167230 */ /* 0x004fe20000004100 */
[----:B------:R-:W-:Y:S06]  /*12d0*/  BRA `(.L_x_2388) ;  /* 0x0000000800987947 */ /* 0x000fec0003800000 */
.L_x_2393:
[----:B------:R-:W2:Y:S01]  /*12e0*/  LDG.E.64 R4, desc[UR36][R4.64] ;  /* 0x0000002404047981 */ /* 0x000ea2000c1e1b00 */
[----:B------:R-:W-:Y:S01]  /*12f0*/  UMOV UR4, 0xf0000000 ;  /* 0xf000000000047882 */ /* 0x000fe20000000000 */
[----:B------:R-:W-:Y:S01]  /*1300*/  UMOV UR5, 0x380fffff ;  /* 0x380fffff00057882 */ /* 0x000fe20000000000 */
[----:B--2---:R-:W0:Y:S01]  /*1310*/  F2F.F32.F64 R22, R4 ;  /* 0x0000000400167310 */ /* 0x004e220000301000 */
[----:B------:R-:W-:-:S14]  /*1320*/  DSETP.GEU.AND P0, PT, |R4|, UR4, PT ;  /* 0x0000000404007e2a */ /* 0x000fdc000bf0e200 */
[----:B0-----:R-:W-:Y:S01]  /*1330*/  @!P0 FMUL R22, R22, 1.175494350822287508e-38 ;  /* 0x0080000016168820 */ /* 0x001fe20000400000 */
[----:B------:R-:W-:Y:S06]  /*1340*/  BRA `(.L_x_2388) ;  /* 0x00000008007c7947 */ /* 0x000fec0003800000 */
.L_x_2383:
        /* <DEDUP_REMOVED lines=12> */
.L_x_2397:
[----:B------:R-:W2:Y:S01]  /*1410*/  LDG.E.64 R4, desc[UR36][R4.64] ;  /* 0x0000002404047981 */ /* 0x000ea2000c1e1b00 */
[----:B------:R-:W-:Y:S01]  /*1420*/  UMOV UR4, 0xf0000000 ;  /* 0xf000000000047882 */ /* 0x000fe20000000000 */
[----:B------:R-:W-:Y:S01]  /*1430*/  UMOV UR5, 0x380fffff ;  /* 0x380fffff00057882 */ /* 0x000fe20000000000 */
[----:B--2---:R-:W0:Y:S01]  /*1440*/  F2F.F32.F64 R22, R4 ;  /* 0x0000000400167310 */ /* 0x004e220000301000 */
[----:B------:R-:W-:-:S14]  /*1450*/  DSETP.GEU.AND P0, PT, |R4|, UR4, PT ;  /* 0x0000000404007e2a */ /* 0x000fdc000bf0e200 */
[----:B0-----:R-:W-:Y:S01]  /*1460*/  @!P0 FMUL R22, R22, 1.175494350822287508e-38 ;  /* 0x0080000016168820 */ /* 0x001fe20000400000 */
[----:B------:R-:W-:Y:S06]  /*1470*/  BRA `(.L_x_2388) ;  /* 0x0000000800307947 */ /* 0x000fec0003800000 */
.L_x_2396:
        /* <DEDUP_REMOVED lines=26> */
.L_x_2399:
        /* <DEDUP_REMOVED lines=8> */
[----:B------:R-:W-:Y:S01]  /*16a0*/  @P0 FMUL.FTZ R22, R3, 1.9259299443872358531e-34 ;  /* 0x0780000003160820 */ /* 0x000fe20000410000 */
[----:B------:R-:W-:Y:S02]  /*16b0*/  IMAD.SHL.U32 R3, R4, 0x1000000, RZ ;  /* 0x0100000004037824 */ /* 0x000fe400078e00ff */
[----:B------:R-:W-:-:S05]  /*16c0*/  @!P0 FADD.FTZ R22, R0, -0.5 ;  /* 0xbf00000000168421 */ /* 0x000fca0000010000 */
[----:B------:R-:W-:Y:S01]  /*16d0*/  LOP3.LUT R22, R22, 0x80000000, R3, 0xf8, !PT ;  /* 0x8000000016167812 */ /* 0x000fe200078ef803 */
[----:B------:R-:W-:Y:S06]  /*16e0*/  BRA `(.L_x_2388) ;  /* 0x0000000400947947 */ /* 0x000fec0003800000 */
.L_x_2398:
[----:B------:R-:W2:Y:S02]  /*16f0*/  LDG.E.U16 R4, desc[UR36][R4.64] ;  /* 0x0000002404047981 */ /* 0x000ea4000c1e1500 */
[----:B--2---:R-:W-:Y:S01]  /*1700*/  IMAD.U32 R22, R4, 0x10000, RZ ;  /* 0x0001000004167824 */ /* 0x004fe200078e00ff */
[----:B------:R-:W-:Y:S06]  /*1710*/  BRA `(.L_x_2388) ;  /* 0x0000000400887947 */ /* 0x000fec0003800000 */
.L_x_2395:
        /* <DEDUP_REMOVED lines=11> */
.L_x_2402:
        /* <DEDUP_REMOVED lines=20> */
.L_x_2404:
[----:B------:R-:W-:Y:S05]  /*1910*/  BSYNC B0 ;  /* 0x0000000000007941 */ /* 0x000fea0003800000 */
.L_x_2403:
[----:B------:R-:W-:Y:S01]  /*1920*/  IMAD.SHL.U32 R3, R3, 0x100000, RZ ;  /* 0x0010000003037824 */ /* 0x000fe200078e00ff */
[----:B------:R-:W-:-:S04]  /*1930*/  LEA R5, R0, 0x3b800000, 0x17 ;  /* 0x3b80000000057811 */ /* 0x000fc800078eb8ff */
[----:B------:R-:W-:Y:S01]  /*1940*/  LOP3.LUT R22, R5, R3, R22, 0xfe, !PT ;  /* 0x0000000305167212 */ /* 0x000fe200078efe16 */
[----:B------:R-:W-:Y:S06]  /*1950*/  BRA `(.L_x_2388) ;  /* 0x0000000000f87947 */ /* 0x000fec0003800000 */
.L_x_2401:
        /* <DEDUP_REMOVED lines=20> */
.L_x_2406:
[----:B------:R-:W-:Y:S05]  /*1aa0*/  BSYNC B0 ;  /* 0x0000000000007941 */ /* 0x000fea0003800000 */
.L_x_2405:
[----:B------:R-:W-:Y:S01]  /*1ab0*/  IMAD.SHL.U32 R3, R3, 0x200000, RZ ;  /* 0x0020000003037824 */ /* 0x000fe200078e00ff */
[----:B------:R-:W-:-:S04]  /*1ac0*/  LEA R5, R0, 0x37800000, 0x17 ;  /* 0x3780000000057811 */ /* 0x000fc800078eb8ff */
[----:B------:R-:W-:Y:S01]  /*1ad0*/  LOP3.LUT R22, R5, R3, R22, 0xfe, !PT ;  /* 0x0000000305167212 */ /* 0x000fe200078efe16 */
[----:B------:R-:W-:Y:S06]  /*1ae0*/  BRA `(.L_x_2388) ;  /* 0x0000000000947947 */ /* 0x000fec0003800000 */
.L_x_2400:
        /* <DEDUP_REMOVED lines=14> */
.L_x_2387:
        /* <DEDUP_REMOVED lines=16> */
.L_x_2409:
[----:B------:R-:W-:Y:S01]  /*1cd0*/  IMAD.MOV.U32 R22, RZ, RZ, RZ ;  /* 0x000000ffff167224 */ /* 0x000fe200078e00ff */
[----:B------:R-:W-:Y:S06]  /*1ce0*/  BRA `(.L_x_2388) ;  /* 0x0000000000147947 */ /* 0x000fec0003800000 */
.L_x_2408:
[----:B------:R-:W2:Y:S02]  /*1cf0*/  LDG.E.64 R22, desc[UR36][R4.64] ;  /* 0x0000002404167981 */ /* 0x000ea4000c1e1b00 */
[----:B--2---:R0:W2:Y:S01]  /*1d00*/  I2F.U64 R22, R22 ;  /* 0x0000001600167312 */ /* 0x0040a20000301000 */
[----:B------:R-:W-:Y:S05]  /*1d10*/  BRA `(.L_x_2388) ;  /* 0x0000000000087947 */ /* 0x000fea0003800000 */
.L_x_2407:
[----:B------:R-:W2:Y:S02]  /*1d20*/  LDG.E R4, desc[UR36][R4.64] ;  /* 0x0000002404047981 */ /* 0x000ea4000c1e1900 */
[----:B--2---:R-:W-:-:S07]  /*1d30*/  I2FP.F32.U32 R22, R4 ;  /* 0x0000000400167245 */ /* 0x004fce0000201000 */
.L_x_2388:
[----:B------:R-:W-:Y:S05]  /*1d40*/  BSYNC B6 ;  /* 0x0000000000067941 */ /* 0x000fea0003800000 */
.L_x_2382:
[----:B------:R-:W0:Y:S02]  /*1d50*/  S2R R16, SR_TID.X ;  /* 0x0000000000107919 */ /* 0x000e240000002100 */
[----:B0-----:R-:W-:-:S07]  /*1d60*/  VIADD R16, R16, 0x80 ;  /* 0x0000008010107836 */ /* 0x001fce0000000000 */
.L_x_2353:
[----:B------:R-:W-:Y:S05]  /*1d70*/  BSYNC B7 ;  /* 0x0000000000077941 */ /* 0x000fea0003800000 */
.L_x_2352:
[----:B------:R-:W-:Y:S01]  /*1d80*/  ISETP.GE.AND P0, PT, R16, R17, PT ;  /* 0x000000111000720c */ /* 0x000fe20003f06270 */
[----:B------:R-:W-:Y:S01]  /*1d90*/  BSSY B7, `(.L_x_2410) ;  /* 0x00001cb000077945 */ /* 0x000fe20003800000 */
[----:B------:R-:W-:-:S11]  /*1da0*/  IMAD.MOV.U32 R24, RZ, RZ, RZ ;  /* 0x000000ffff187224 */ /* 0x000fd600078e00ff */
[----:B------:R-:W-:Y:S05]  /*1db0*/  @P0 BRA `(.L_x_2411) ;  /* 0x0000001c00200947 */ /* 0x000fea0003800000 */
[----:B----4-:R-:W0:Y:S01]  /*1dc0*/  LDC.64 R4, c[0x0][0x238] ;  /* 0x00008e00ff047b82 */ /* 0x010e220000000a00 */
        /* <DEDUP_REMOVED lines=17> */
[----:B------:R-:W4:Y:S02]  /*1ee0*/  LDG.E.S8 R4, desc[UR36][R4.64] ;  /* 0x0000002404047981 */ /* 0x000f24000c1e1300 */
[----:B----4-:R0:W4:Y:S01]  /*1ef0*/  I2F.S16 R28, R4 ;  /* 0x00000004001c7306 */ /* 0x0101220000101400 */
[----:B------:R-:W-:Y:S05]  /*1f00*/  BRA `(.L_x_2418) ;  /* 0x0000000c00387947 */ /* 0x000fea0003800000 */
.L_x_2416:
[----:B------:R-:W4:Y:S02]  /*1f10*/  LDG.E.U8 R4, desc[UR36][R4.64] ;  /* 0x0000002404047981 */ /* 0x000f24000c1e1100 */
[----:B----4-:R-:W-:Y:S01]  /*1f20*/  I2FP.F32.U32 R28, R4 ;  /* 0x00000004001c7245 */ /* 0x010fe20000201000 */
[----:B------:R-:W-:Y:S06]  /*1f30*/  BRA `(.L_x_2418) ;  /* 0x0000000c002c7947 */ /* 0x000fec0003800000 */
.L_x_2415:
[----:B------:R-:W-:-:S13]  /*1f40*/  ISETP.NE.AND P0, PT, R0, 0x2, PT ;  /* 0x000000020000780c */ /* 0x000fda0003f05270 */
[----:B------:R-:W-:Y:S05]  /*1f50*/  @!P0 BRA `(.L_x_2419) ;  /* 0x0000000000288947 */ /* 0x000fea0003800000 */
[----:B------:R-:W-:-:S13]  /*1f60*/  ISETP.NE.AND P0, PT, R0, 0x3, PT ;  /* 0x000000030000780c */ /* 0x000fda0003f05270 */
[----:B------:R-:W-:Y:S05]  /*1f70*/  @!P0 BRA `(.L_x_2420) ;  /* 0x0000000000148947 */ /* 0x000fea0003800000 */
[----:B------:R-:W-:-:S13]  /*1f80*/  ISETP.NE.AND P0, PT, R0, 0x4, PT ;  /* 0x000000040000780c */ /* 0x000fda0003f05270 */
[----:B------:R-:W-:Y:S05]  /*1f90*/  @P0 BRA `(.L_x_2417) ;  /* 0x0000000800b80947 */ /* 0x000fea0003800000 */
[----:B------:R-:W4:Y:S02]  /*1fa0*/  LDG.E.64 R4, desc[UR36][R4.64] ;  /* 0x0000002404047981 */ /* 0x000f24000c1e1b00 */
[----:B----4-:R0:W4:Y:S01]  /*1fb0*/  I2F.S64 R28, R4 ;  /* 0x00000004001c7312 */ /* 0x0101220000301400 */
[----:B------:R-:W-:Y:S05]  /*1fc0*/  BRA `(.L_x_2418) ;  /* 0x0000000c00087947 */ /* 0x000fea0003800000 */
.L_x_2420:
[----:B------:R-:W4:Y:S02]  /*1fd0*/  LDG.E R4, desc[UR36][R4.64] ;  /* 0x0000002404047981 */ /* 0x000f24000c1e1900 */
[----:B----4-:R-:W-:Y:S01]  /*1fe0*/  I2FP.F32.S32 R28, R4 ;  /* 0x00000004001c7245 */ /* 0x010fe20000201400 */
[----:B------:R-:W-:Y:S06]  /*1ff0*/  BRA `(.L_x_2418) ;  /* 0x0000000800fc7947 */ /* 0x000fec0003800000 */
.L_x_2419:
[----:B------:R-:W4:Y:S02]  /*2000*/  LDG.E.U16 R4, desc[UR36][R4.64] ;  /* 0x0000002404047981 */ /* 0x000f24000c1e1500 */
[----:B----4-:R0:W4:Y:S01]  /*2010*/  I2F.S16 R28, R4 ;  /* 0x00000004001c7306 */ /* 0x0101220000101400 */
[----:B------:R-:W-:Y:S05]  /*2020*/  BRA `(.L_x_2418) ;  /* 0x0000000800f07947 */ /* 0x000fea0003800000 */
.L_x_2414:
        /* <DEDUP_REMOVED lines=8> */
.L_x_2422:
[----:B------:R-:W4:Y:S02]  /*20b0*/  LDG.E.U16 R4, desc[UR36][R4.64] ;  /* 0x0000002404047981 */ /* 0x000f24000c1e1500 */
[----:B----4-:R-:W-:Y:S01]  /*20c0*/  HADD2.F32 R28, -RZ, R4.H0_H0 ;  /* 0x20000004ff1c7230 */ /* 0x010fe20000004100 */
[----:B------:R-:W-:Y:S06]  /*20d0*/  BRA `(.L_x_2418) ;  /* 0x0000000800c47947 */ /* 0x000fec0003800000 */
.L_x_2421:
        /* <DEDUP_REMOVED lines=8> */
.L_x_2424:
[----:B------:R-:W4:Y:S02]  /*2160*/  LDG.E.U16 R4, desc[UR36][R4.64] ;  /* 0x0000002404047981 */ /* 0x000f24000c1e1500 */
[----:B----4-:R-:W-:Y:S01]  /*2170*/  HADD2.F32 R28, -RZ, R4.H0_H0 ;  /* 0x20000004ff1c7230 */ /* 0x010fe20000004100 */
[----:B------:R-:W-:Y:S06]  /*2180*/  BRA `(.L_x_2418) ;  /* 0x0000000800987947 */ /* 0x000fec0003800000 */
.L_x_2423:
[----:B------:R-:W4:Y:S01]  /*2190*/  LDG.E.64 R4, desc[UR36][R4.64] ;  /* 0x0000002404047981 */ /* 0x000f22000c1e1b00 */
[----:B------:R-:W-:Y:S01]  /*21a0*/  UMOV UR4, 0xf0000000 ;  /* 0xf000000000047882 */ /* 0x000fe20000000000 */
[----:B------:R-:W-:Y:S01]  /*21b0*/  UMOV UR5, 0x380fffff ;  /* 0x380fffff00057882 */ /* 0x000fe20000000000 */
[----:B----4-:R-:W0:Y:S01]  /*21c0*/  F2F.F32.F64 R28, R4 ;  /* 0x00000004001c7310 */ /* 0x010e220000301000 */
[----:B------:R-:W-:-:S14]  /*21d0*/  DSETP.GEU.AND P0, PT, |R4|, UR4, PT ;  /* 0x0000000404007e2a */ /* 0x000fdc000bf0e200 */
[----:B0-----:R-:W-:Y:S01]  /*21e0*/  @!P0 FMUL R28, R28, 1.175494350822287508e-38 ;  /* 0x008000001c1c8820 */ /* 0x001fe20000400000 */
[----:B------:R-:W-:Y:S06]  /*21f0*/  BRA `(.L_x_2418) ;  /* 0x00000008007c7947 */ /* 0x000fec0003800000 */
.L_x_2413:
        /* <DEDUP_REMOVED lines=8> */
[----:B------:R-:W4:Y:S02]  /*2280*/  LDG.E.U8 R4, desc[UR36][R4.64] ;  /* 0x0000002404047981 */ /* 0x000f24000c1e1100 */
[----:B----4-:R-:W-:-:S04]  /*2290*/  ISETP.NE.AND P0, PT, R4, RZ, PT ;  /* 0x000000ff0400720c */ /* 0x010fc80003f05270 */
[----:B------:R-:W-:Y:S01]  /*22a0*/  FSEL R28, RZ, 1, !P0 ;  /* 0x3f800000ff1c7808 */ /* 0x000fe20004000000 */
[----:B------:R-:W-:Y:S08]  /*22b0*/  BRA `(.L_x_2418) ;  /* 0x00000008004c7947 */ /* 0x000ff00003800000 */
.L_x_2427:
[----:B------:R-:W4:Y:S01]  /*22c0*/  LDG.E.64 R4, desc[UR36][R4.64] ;  /* 0x0000002404047981 */ /* 0x000f22000c1e1b00 */
[----:B------:R-:W-:Y:S01]  /*22d0*/  UMOV UR4, 0xf0000000 ;  /* 0xf000000000047882 */ /* 0x000fe20000000000 */
[----:B------:R-:W-:Y:S01]  /*22e0*/  UMOV UR5, 0x380fffff ;  /* 0x380fffff00057882 */ /* 0x000fe20000000000 */
[----:B----4-:R-:W0:Y:S01]  /*22f0*/  F2F.F32.F64 R28, R4 ;  /* 0x00000004001c7310 */ /* 0x010e220000301000 */
[----:B------:R-:W-:-:S14]  /*2300*/  DSETP.GEU.AND P0, PT, |R4|, UR4, PT ;  /* 0x0000000404007e2a */ /* 0x000fdc000bf0e200 */
[----:B0-----:R-:W-:Y:S01]  /*2310*/  @!P0 FMUL R28, R28, 1.175494350822287508e-38 ;  /* 0x008000001c1c8820 */ /* 0x001fe20000400000 */
[----:B------:R-:W-:Y:S06]  /*2320*/  BRA `(.L_x_2418) ;  /* 0x0000000800307947 */ /* 0x000fec0003800000 */
.L_x_2426:
[----:B------:R-:W-:-:S13]  /*2330*/  ISETP.NE.AND P0, PT, R0, 0xf, PT ;  /* 0x0000000f0000780c */ /* 0x000fda0003f05270 */
[----:B------:R-:W-:Y:S05]  /*2340*/  @!P0 BRA `(.L_x_2428) ;  /* 0x0000000000948947 */ /* 0x000fea0003800000 */
[----:B------:R-:W-:-:S13]  /*2350*/  ISETP.NE.AND P0, PT, R0, 0x17, PT ;  /* 0x000000170000780c */ /* 0x000fda0003f05270 */
[----:B------:R-:W-:Y:S05]  /*2360*/  @!P0 BRA `(.L_x_2429) ;  /* 0x0000000000588947 */ /* 0x000fea0003800000 */
[----:B------:R-:W-:-:S13]  /*2370*/  ISETP.NE.AND P0, PT, R0, 0x18, PT ;  /* 0x000000180000780c */ /* 0x000fda0003f05270 */
[----:B------:R-:W-:Y:S05]  /*2380*/  @P0 BRA `(.L_x_2417) ;  /* 0x0000000400bc0947 */ /* 0x000fea0003800000 */
[----:B------:R-:W4:Y:S01]  /*2390*/  LDG.E.U8 R28, desc[UR36][R4.64] ;  /* 0x00000024041c7981 */ /* 0x000f22000c1e1100 */
[----:B------:R-:W-:Y:S02]  /*23a0*/  IMAD.MOV.U32 R8, RZ, RZ, -0x800000 ;  /* 0xff800000ff087424 */ /* 0x000fe400078e00ff */
[----:B----4-:R-:W-:-:S05]  /*23b0*/  IMAD.SHL.U32 R28, R28, 0x1000000, RZ ;  /* 0x010000001c1c7824 */ /* 0x010fca00078e00ff */
        /* <DEDUP_REMOVED lines=17> */
.L_x_2429:
[----:B------:R-:W4:Y:S02]  /*24d0*/  LDG.E.U8 R4, desc[UR36][R4.64] ;  /* 0x0000002404047981 */ /* 0x000f24000c1e1100 */
[----:B----4-:R-:W-:-:S05]  /*24e0*/  IMAD.SHL.U32 R0, R4, 0x2000000, RZ ;  /* 0x0200000004007824 */ /* 0x010fca00078e00ff */
        /* <DEDUP_REMOVED lines=11> */
.L_x_2428:
[----:B------:R-:W4:Y:S02]  /*25a0*/  LDG.E.U16 R4, desc[UR36][R4.64] ;  /* 0x0000002404047981 */ /* 0x000f24000c1e1500 */
[----:B----4-:R-:W-:Y:S01]  /*25b0*/  IMAD.U32 R28, R4, 0x10000, RZ ;  /* 0x00010000041c7824 */ /* 0x010fe200078e00ff */
[----:B------:R-:W-:Y:S06]  /*25c0*/  BRA `(.L_x_2418) ;  /* 0x0000000400887947 */ /* 0x000fec0003800000 */
.L_x_2425:
        /* <DEDUP_REMOVED lines=8> */
[----:B------:R-:W4:Y:S02]  /*2650*/  LDG.E.U16 R4, desc[UR36][R4.64] ;  /* 0x0000002404047981 */ /* 0x000f24000c1e1500 */
[----:B----4-:R-:W-:Y:S01]  /*2660*/  I2FP.F32.U32 R28, R4 ;  /* 0x00000004001c7245 */ /* 0x010fe20000201000 */
[----:B------:R-:W-:Y:S06]  /*2670*/  BRA `(.L_x_2418) ;  /* 0x00000004005c7947 */ /* 0x000fec0003800000 */
.L_x_2432:
[----:B------:R-:W4:Y:S01]  /*2680*/  LDG.E.U8 R3, desc[UR36][R4.64] ;  /* 0x0000002404037981 */ /* 0x000f22000c1e1100 */
[----:B------:R-:W-:Y:S01]  /*2690*/  IMAD.MOV.U32 R28, RZ, RZ, RZ ;  /* 0x000000ffff1c7224 */ /* 0x000fe200078e00ff */
[----:B----4-:R-:W-:-:S13]  /*26a0*/  ISETP.NE.AND P0, PT, R3, RZ, PT ;  /* 0x000000ff0300720c */ /* 0x010fda0003f05270 */
        /* <DEDUP_REMOVED lines=17> */
.L_x_2434:
[----:B------:R-:W-:Y:S05]  /*27c0*/  BSYNC B0 ;  /* 0x0000000000007941 */ /* 0x000fea0003800000 */
.L_x_2433:
[----:B------:R-:W-:Y:S01]  /*27d0*/  IMAD.SHL.U32 R3, R3, 0x100000, RZ ;  /* 0x0010000003037824 */ /* 0x000fe200078e00ff */
[----:B------:R-:W-:-:S04]  /*27e0*/  LEA R5, R0, 0x3b800000, 0x17 ;  /* 0x3b80000000057811 */ /* 0x000fc800078eb8ff */
[----:B------:R-:W-:Y:S01]  /*27f0*/  LOP3.LUT R28, R5, R3, R28, 0xfe, !PT ;  /* 0x00000003051c7212 */ /* 0x000fe200078efe1c */
[----:B------:R-:W-:Y:S06]  /*2800*/  BRA `(.L_x_2418) ;  /* 0x0000000000f87947 */ /* 0x000fec0003800000 */
.L_x_2431:
        /* <DEDUP_REMOVED lines=20> */
.L_x_2436:
[----:B------:R-:W-:Y:S05]  /*2950*/  BSYNC B0 ;  /* 0x0000000000007941 */ /* 0x000fea0003800000 */
.L_x_2435:
[----:B------:R-:W-:Y:S01]  /*2960*/  IMAD.SHL.U32 R3, R3, 0x200000, RZ ;  /* 0x0020000003037824 */ /* 0x000fe200078e00ff */
[----:B------:R-:W-:-:S04]  /*2970*/  LEA R5, R0, 0x37800000, 0x17 ;  /* 0x3780000000057811 */ /* 0x000fc800078eb8ff */
[----:B------:R-:W-:Y:S01]  /*2980*/  LOP3.LUT R28, R5, R3, R28, 0xfe, !PT ;  /* 0x00000003051c7212 */ /* 0x000fe200078efe1c */
[----:B------:R-:W-:Y:S06]  /*2990*/  BRA `(.L_x_2418) ;  /* 0x0000000000947947 */ /* 0x000fec0003800000 */
.L_x_2430:
[----:B------:R-:W-:-:S13]  /*29a0*/  ISETP.NE.AND P0, PT, R0, 0x1c, PT ;  /* 0x0000001c0000780c */ /* 0x000fda0003f05270 */
[----:B------:R-:W-:Y:S05]  /*29b0*/  @!P0 BRA `(.L_x_2437) ;  /* 0x0000000000848947 */ /* 0x000fea0003800000 */
[----:B------:R-:W-:-:S13]  /*29c0*/  ISETP.NE.AND P0, PT, R0, 0x1d, PT ;  /* 0x0000001d0000780c */ /* 0x000fda0003f05270 */
[----:B------:R-:W-:Y:S05]  /*29d0*/  @!P0 BRA `(.L_x_2438) ;  /* 0x0000000000708947 */ /* 0x000fea0003800000 */
[----:B------:R-:W-:-:S13]  /*29e0*/  ISETP.NE.AND P0, PT, R0, 0x2c, PT ;  /* 0x0000002c0000780c */ /* 0x000fda0003f05270 */
[----:B------:R-:W-:Y:S05]  /*29f0*/  @P0 BRA `(.L_x_2417) ;  /* 0x0000000000200947 */ /* 0x000fea0003800000 */
[----:B------:R-:W4:Y:S01]  /*2a00*/  LDG.E.U8 R4, desc[UR36][R4.64] ;  /* 0x0000002404047981 */ /* 0x000f22000c1e1100 */
[----:B------:R-:W-:Y:S01]  /*2a10*/  IMAD.MOV.U32 R28, RZ, RZ, 0x400000 ;  /* 0x00400000ff1c7424 */ /* 0x000fe200078e00ff */
[----:B----4-:R-:W-:-:S13]  /*2a20*/  ISETP.NE.AND P0, PT, R4, RZ, PT ;  /* 0x000000ff0400720c */ /* 0x010fda0003f05270 */
[----:B------:R-:W-:Y:S05]  /*2a30*/  @!P0 BRA `(.L_x_2418) ;  /* 0x00000000006c8947 */ /* 0x000fea0003800000 */
[----:B------:R-:W-:-:S13]  /*2a40*/  ISETP.NE.AND P0, PT, R4, 0xff, PT ;  /* 0x000000ff0400780c */ /* 0x000fda0003f05270 */
[----:B------:R-:W-:Y:S02]  /*2a50*/  @!P0 IMAD.MOV.U32 R28, RZ, RZ, 0x7f800001 ;  /* 0x7f800001ff1c8424 */ /* 0x000fe400078e00ff */
[----:B------:R-:W-:Y:S01]  /*2a60*/  @P0 IMAD.SHL.U32 R28, R4, 0x800000, RZ ;  /* 0x00800000041c0824 */ /* 0x000fe200078e00ff */
[----:B------:R-:W-:Y:S06]  /*2a70*/  BRA `(.L_x_2418) ;  /* 0x00000000005c7947 */ /* 0x000fec0003800000 */
.L_x_2417:
        /* <DEDUP_REMOVED lines=15> */
[----:B0123-5:R-:W-:Y:S05]  /*2b70*/  CALL.ABS.NOINC R14 ;  /* 0x000000000e007343 */ /* 0x02ffea0003c00000 */
.L_x_2439:
[----:B------:R-:W-:Y:S01]  /*2b80*/  IMAD.MOV.U32 R28, RZ, RZ, RZ ;  /* 0x000000ffff1c7224 */ /* 0x000fe200078e00ff */
[----:B------:R-:W-:Y:S06]  /*2b90*/  BRA `(.L_x_2418) ;  /* 0x0000000000147947 */ /* 0x000fec0003800000 */
.L_x_2438:
[----:B------:R-:W4:Y:S02]  /*2ba0*/  LDG.E.64 R4, desc[UR36][R4.64] ;  /* 0x0000002404047981 */ /* 0x000f24000c1e1b00 */
[----:B----4-:R0:W4:Y:S01]  /*2bb0*/  I2F.U64 R28, R4 ;  /* 0x00000004001c7312 */ /* 0x0101220000301000 */
[----:B------:R-:W-:Y:S05]  /*2bc0*/  BRA `(.L_x_2418) ;  /* 0x0000000000087947 */ /* 0x000fea0003800000 */
.L_x_2437:
[----:B------:R-:W4:Y:S02]  /*2bd0*/  LDG.E R4, desc[UR36][R4.64] ;  /* 0x0000002404047981 */ /* 0x000f24000c1e1900 */
[----:B----4-:R-:W-:-:S07]  /*2be0*/  I2FP.F32.U32 R28, R4 ;  /* 0x00000004001c7245 */ /* 0x010fce0000201000 */
.L_x_2418:
[----:B------:R-:W-:Y:S05]  /*2bf0*/  BSYNC B6 ;  /* 0x0000000000067941 */ /* 0x000fea0003800000 */
.L_x_2412:
[----:B0-----:R-:W0:Y:S01]  /*2c00*/  LDC.64 R4, c[0x0][0x240] ;  /* 0x00009000ff047b82 */ /* 0x001e220000000a00 */
        /* <DEDUP_REMOVED lines=19> */
.L_x_2444:
[----:B------:R-:W2:Y:S02]  /*2d40*/  LDG.E.U8 R4, desc[UR36][R4.64] ;  /* 0x0000002404047981 */ /* 0x000ea4000c1e1100 */
[----:B--2---:R-:W-:Y:S01]  /*2d50*/  I2FP.F32.U32 R24, R4 ;  /* 0x0000000400187245 */ /* 0x004fe20000201000 */
[----:B------:R-:W-:Y:S06]  /*2d60*/  BRA `(.L_x_2446) ;  /* 0x0000000c002c7947 */ /* 0x000fec0003800000 */
.L_x_2443:
        /* <DEDUP_REMOVED lines=9> */
.L_x_2448:
[----:B------:R-:W2:Y:S02]  /*2e00*/  LDG.E R4, desc[UR36][R4.64] ;  /* 0x0000002404047981 */ /* 0x000ea4000c1e1900 */
[----:B--2---:R-:W-:Y:S01]  /*2e10*/  I2FP.F32.S32 R24, R4 ;  /* 0x0000000400187245 */ /* 0x004fe20000201400 */
[----:B------:R-:W-:Y:S06]  /*2e20*/  BRA `(.L_x_2446) ;  /* 0x0000000800fc7947 */ /* 0x000fec0003800000 */
.L_x_2447:
[----:B------:R-:W2:Y:S02]  /*2e30*/  LDG.E.U16 R4, desc[UR36][R4.64] ;  /* 0x0000002404047981 */ /* 0x000ea4000c1e1500 */
[----:B--2---:R0:W2:Y:S01]  /*2e40*/  I2F.S16 R24, R4 ;  /* 0x0000000400187306 */ /* 0x0040a20000101400 */
[----:B------:R-:W-:Y:S05]  /*2e50*/  BRA `(.L_x_2446) ;  /* 0x0000000800f07947 */ /* 0x000fea0003800000 */
.L_x_2442:
        /* <DEDUP_REMOVED lines=8> */
.L_x_2450:
[----:B------:R-:W2:Y:S02]  /*2ee0*/  LDG.E.U16 R4, desc[UR36][R4.64] ;  /* 0x0000002404047981 */ /* 0x000ea4000c1e1500 */
[----:B--2---:R-:W-:Y:S01]  /*2ef0*/  HADD2.F32 R24, -RZ, R4.H0_H0 ;  /* 0x20000004ff187230 */ /* 0x004fe20000004100 */
[----:B------:R-:W-:Y:S06]  /*2f00*/  BRA `(.L_x_2446) ;  /* 0x0000000800c47947 */ /* 0x000fec0003800000 */
.L_x_2449:
        /* <DEDUP_REMOVED lines=8> */
.L_x_2452:
[----:B------:R-:W2:Y:S02]  /*2f90*/  LDG.E.U16 R4, desc[UR36][R4.64] ;  /* 0x0000002404047981 */ /* 0x000ea4000c1e1500 */
[----:B--2---:R-:W-:Y:S01]  /*2fa0*/  HADD2.F32 R24, -RZ, R4.H0_H0 ;  /* 0x20000004ff187230 */ /* 0x004fe20000004100 */
[----:B------:R-:W-:Y:S06]  /*2fb0*/  BRA `(.L_x_2446) ;  /* 0x0000000800987947 */ /* 0x000fec0003800000 */
.L_x_2451:
[----:B------:R-:W2:Y:S01]  /*2fc0*/  LDG.E.64 R4, desc[UR36][R4.64] ;  /* 0x0000002404047981 */ /* 0x000ea2000c1e1b00 */
[----:B------:R-:W-:Y:S01]  /*2fd0*/  UMOV UR4, 0xf0000000 ;  /* 0xf000000000047882 */ /* 0x000fe20000000000 */
[----:B------:R-:W-:Y:S01]  /*2fe0*/  UMOV UR5, 0x380fffff ;  /* 0x380fffff00057882 */ /* 0x000fe20000000000 */
[----:B--2---:R-:W0:Y:S01]  /*2ff0*/  F2F.F32.F64 R24, R4 ;  /* 0x0000000400187310 */ /* 0x004e220000301000 */
[----:B------:R-:W-:-:S14]  /*3000*/  DSETP.GEU.AND P0, PT, |R4|, UR4, PT ;  /* 0x0000000404007e2a */ /* 0x000fdc000bf0e200 */
[----:B0-----:R-:W-:Y:S01]  /*3010*/  @!P0 FMUL R24, R24, 1.175494350822287508e-38 ;  /* 0x0080000018188820 */ /* 0x001fe20000400000 */
[----:B------:R-:W-:Y:S06]  /*3020*/  BRA `(.L_x_2446) ;  /* 0x00000008007c7947 */ /* 0x000fec0003800000 */
.L_x_2441:
        /* <DEDUP_REMOVED lines=12> */
.L_x_2455:
[----:B------:R-:W2:Y:S01]  /*30f0*/  LDG.E.64 R4, desc[UR36][R4.64] ;  /* 0x0000002404047981 */ /* 0x000ea2000c1e1b00 */
[----:B------:R-:W-:Y:S01]  /*3100*/  UMOV UR4, 0xf0000000 ;  /* 0xf000000000047882 */ /* 0x000fe20000000000 */
[----:B------:R-:W-:Y:S01]  /*3110*/  UMOV UR5, 0x380fffff ;  /* 0x380fffff00057882 */ /* 0x000fe20000000000 */
[----:B--2---:R-:W0:Y:S01]  /*3120*/  F2F.F32.F64 R24, R4 ;  /* 0x0000000400187310 */ /* 0x004e220000301000 */
[----:B------:R-:W-:-:S14]  /*3130*/  DSETP.GEU.AND P0, PT, |R4|, UR4, PT ;  /* 0x0000000404007e2a */ /* 0x000fdc000bf0e200 */
[----:B0-----:R-:W-:Y:S01]  /*3140*/  @!P0 FMUL R24, R24, 1.175494350822287508e-38 ;  /* 0x0080000018188820 */ /* 0x001fe20000400000 */
[----:B------:R-:W-:Y:S06]  /*3150*/  BRA `(.L_x_2446) ;  /* 0x0000000800307947 */ /* 0x000fec0003800000 */
.L_x_2454:
        /* <DEDUP_REMOVED lines=26> */
.L_x_2457:
        /* <DEDUP_REMOVED lines=13> */
.L_x_2456:
[----:B------:R-:W2:Y:S02]  /*33d0*/  LDG.E.U16 R4, desc[UR36][R4.64] ;  /* 0x0000002404047981 */ /* 0x000ea4000c1e1500 */
[----:B--2---:R-:W-:Y:S01]  /*33e0*/  IMAD.U32 R24, R4, 0x10000, RZ ;  /* 0x0001000004187824 */ /* 0x004fe200078e00ff */
[----:B------:R-:W-:Y:S06]  /*33f0*/  BRA `(.L_x_2446) ;  /* 0x0000000400887947 */ /* 0x000fec0003800000 */
.L_x_2453:
        /* <DEDUP_REMOVED lines=11> */
.L_x_2460:
        /* <DEDUP_REMOVED lines=20> */
.L_x_2462:
[----:B------:R-:W-:Y:S05]  /*35f0*/  BSYNC B0 ;  /* 0x0000000000007941 */ /* 0x000fea0003800000 */
.L_x_2461:
[----:B------:R-:W-:Y:S01]  /*3600*/  IMAD.SHL.U32 R3, R3, 0x100000, RZ ;  /* 0x0010000003037824 */ /* 0x000fe200078e00ff */
[----:B------:R-:W-:-:S04]  /*3610*/  LEA R5, R0, 0x3b800000, 0x17 ;  /* 0x3b80000000057811 */ /* 0x000fc800078eb8ff */
[----:B------:R-:W-:Y:S01]  /*3620*/  LOP3.LUT R24, R5, R3, R24, 0xfe, !PT ;  /* 0x0000000305187212 */ /* 0x000fe200078efe18 */
[----:B------:R-:W-:Y:S06]  /*3630*/  BRA `(.L_x_2446) ;  /* 0x0000000000f87947 */ /* 0x000fec0003800000 */
.L_x_2459:
        /* <DEDUP_REMOVED lines=20> */
.L_x_2464:
[----:B------:R-:W-:Y:S05]  /*3780*/  BSYNC B0 ;  /* 0x0000000000007941 */ /* 0x000fea0003800000 */
.L_x_2463:
[----:B------:R-:W-:Y:S01]  /*3790*/  IMAD.SHL.U32 R3, R3, 0x200000, RZ ;  /* 0x0020000003037824 */ /* 0x000fe200078e00ff */
[----:B------:R-:W-:-:S04]  /*37a0*/  LEA R5, R0, 0x37800000, 0x17 ;  /* 0x3780000000057811 */ /* 0x000fc800078eb8ff */
[----:B------:R-:W-:Y:S01]  /*37b0*/  LOP3.LUT R24, R5, R3, R24, 0xfe, !PT ;  /* 0x0000000305187212 */ /* 0x000fe200078efe18 */
[----:B------:R-:W-:Y:S06]  /*37c0*/  BRA `(.L_x_2446) ;  /* 0x0000000000947947 */ /* 0x000fec0003800000 */
.L_x_2458:
        /* <DEDUP_REMOVED lines=14> */
.L_x_2445:
        /* <DEDUP_REMOVED lines=15> */
[----:B012345:R-:W-:Y:S05]  /*39a0*/  CALL.ABS.NOINC R14 ;  /* 0x000000000e007343 */ /* 0x03ffea0003c00000 */
.L_x_2467:
[----:B------:R-:W-:Y:S01]  /*39b0*/  IMAD.MOV.U32 R24, RZ, RZ, RZ ;  /* 0x000000ffff187224 */ /* 0x000fe200078e00ff */
[----:B------:R-:W-:Y:S06]  /*39c0*/  BRA `(.L_x_2446) ;  /* 0x0000000000147947 */ /* 0x000fec0003800000 */
.L_x_2466:
[----:B------:R-:W2:Y:S02]  /*39d0*/  LDG.E.64 R24, desc[UR36][R4.64] ;  /* 0x0000002404187981 */ /* 0x000ea4000c1e1b00 */
[----:B--2---:R0:W2:Y:S01]  /*39e0*/  I2F.U64 R24, R24 ;  /* 0x0000001800187312 */ /* 0x0040a20000301000 */
[----:B------:R-:W-:Y:S05]  /*39f0*/  BRA `(.L_x_2446) ;  /* 0x0000000000087947 */ /* 0x000fea0003800000 */
.L_x_2465:
[----:B------:R-:W2:Y:S02]  /*3a00*/  LDG.E R4, desc[UR36][R4.64] ;  /* 0x0000002404047981 */ /* 0x000ea4000c1e1900 */
[----:B--2---:R-:W-:-:S07]  /*3a10*/  I2FP.F32.U32 R24, R4 ;  /* 0x0000000400187245 */ /* 0x004fce0000201000 */
.L_x_2446:
[----:B------:R-:W-:Y:S05]  /*3a20*/  BSYNC B6 ;  /* 0x0000000000067941 */ /* 0x000fea0003800000 */
.L_x_2440:
[----:B------:R-:W-:-:S07]  /*3a30*/  VIADD R16, R16, 0x80 ;  /* 0x0000008010107836 */ /* 0x000fce0000000000 */
.L_x_2411:
[----:B------:R-:W-:Y:S05]  /*3a40*/  BSYNC B7 ;  /* 0x0000000000077941 */ /* 0x000fea0003800000 */
.L_x_2410:
[----:B------:R-:W-:Y:S01]  /*3a50*/  ISETP.GE.AND P0, PT, R16, R17, PT ;  /* 0x000000111000720c */ /* 0x000fe20003f06270 */
[----:B------:R-:W-:Y:S01]  /*3a60*/  BSSY B7, `(.L_x_2468) ;  /* 0x00001ce000077945 */ /* 0x000fe20003800000 */
[----:B------:R-:W-:Y:S02]  /*3a70*/  IMAD.MOV.U32 R23, RZ, RZ, RZ ;  /* 0x000000ffff177224 */ /* 0x000fe400078e00ff */
[----:B------:R-:W-:Y:S02]  /*3a80*/  IMAD.MOV.U32 R18, RZ, RZ, RZ ;  /* 0x000000ffff127224 */ /* 0x000fe400078e00ff */
[----:B------:R-:W-:-:S07]  /*3a90*/  IMAD.MOV.U32 R27, RZ, RZ, RZ ;  /* 0x000000ffff1b7224 */ /* 0x000fce00078e00ff */
[----:B------:R-:W-:Y:S05]  /*3aa0*/  @P0 BRA `(.L_x_2469) ;  /* 0x0000001c00240947 */ /* 0x000fea0003800000 */
[----:B0---4-:R-:W0:Y:S01]  /*3ab0*/  LDC.64 R4, c[0x0][0x238] ;  /* 0x00008e00ff047b82 */ /* 0x011e220000000a00 */
        /* <DEDUP_REMOVED lines=20> */
.L_x_2474:
[----:B------:R-:W4:Y:S02]  /*3c00*/  LDG.E.U8 R4, desc[UR36][R4.64] ;  /* 0x0000002404047981 */ /* 0x000f24000c1e1100 */
[----:B----4-:R-:W-:Y:S01]  /*3c10*/  I2FP.F32.U32 R18, R4 ;  /* 0x0000000400127245 */ /* 0x010fe20000201000 */
[----:B------:R-:W-:Y:S06]  /*3c20*/  BRA `(.L_x_2476) ;  /* 0x0000000c002c7947 */ /* 0x000fec0003800000 */
.L_x_2473:
        /* <DEDUP_REMOVED lines=9> */
.L_x_2478:
[----:B------:R-:W4:Y:S02]  /*3cc0*/  LDG.E R4, desc[UR36][R4.64] ;  /* 0x0000002404047981 */ /* 0x000f24000c1e1900 */
[----:B----4-:R-:W-:Y:S01]  /*3cd0*/  I2FP.F32.S32 R18, R4 ;  /* 0x0000000400127245 */ /* 0x010fe20000201400 */
[----:B------:R-:W-:Y:S06]  /*3ce0*/  BRA `(.L_x_2476) ;  /* 0x0000000800fc7947 */ /* 0x000fec0003800000 */
.L_x_2477:
[----:B------:R-:W4:Y:S02]  /*3cf0*/  LDG.E.U16 R4, desc[UR36][R4.64] ;  /* 0x0000002404047981 */ /* 0x000f24000c1e1500 */
[----:B----4-:R0:W4:Y:S01]  /*3d00*/  I2F.S16 R18, R4 ;  /* 0x0000000400127306 */ /* 0x0101220000101400 */
[----:B------:R-:W-:Y:S05]  /*3d10*/  BRA `(.L_x_2476) ;  /* 0x0000000800f07947 */ /* 0x000fea0003800000 */
.L_x_2472:
        /* <DEDUP_REMOVED lines=8> */
.L_x_2480:
[----:B------:R-:W4:Y:S02]  /*3da0*/  LDG.E.U16 R4, desc[UR36][R4.64] ;  /* 0x0000002404047981 */ /* 0x000f24000c1e1500 */
[----:B----4-:R-:W-:Y:S01]  /*3db0*/  HADD2.F32 R18, -RZ, R4.H0_H0 ;  /* 0x20000004ff127230 */ /* 0x010fe20000004100 */
[----:B------:R-:W-:Y:S06]  /*3dc0*/  BRA `(.L_x_2476) ;  /* 0x0000000800c47947 */ /* 0x000fec0003800000 */
.L_x_2479:
        /* <DEDUP_REMOVED lines=8> */
.L_x_2482:
[----:B------:R-:W4:Y:S02]  /*3e50*/  LDG.E.U16 R4, desc[UR36][R4.64] ;  /* 0x0000002404047981 */ /* 0x000f24000c1e1500 */
[----:B----4-:R-:W-:Y:S01]  /*3e60*/  HADD2.F32 R18, -RZ, R4.H0_H0 ;  /* 0x20000004ff127230 */ /* 0x010fe20000004100 */
[----:B------:R-:W-:Y:S06]  /*3e70*/  BRA `(.L_x_2476) ;  /* 0x0000000800987947 */ /* 0x000fec0003800000 */
.L_x_2481:
[----:B------:R-:W4:Y:S01]  /*3e80*/  LDG.E.64 R4, desc[UR36][R4.64] ;  /* 0x0000002404047981 */ /* 0x000f22000c1e1b00 */
[----:B------:R-:W-:Y:S01]  /*3e90*/  UMOV UR4, 0xf0000000 ;  /* 0xf000000000047882 */ /* 0x000fe20000000000 */
[----:B------:R-:W-:Y:S01]  /*3ea0*/  UMOV UR5, 0x380fffff ;  /* 0x380fffff00057882 */ /* 0x000fe20000000000 */
[----:B----4-:R-:W0:Y:S01]  /*3eb0*/  F2F.F32.F64 R18, R4 ;  /* 0x0000000400127310 */ /* 0x010e220000301000 */
[----:B------:R-:W-:-:S14]  /*3ec0*/  DSETP.GEU.AND P0, PT, |R4|, UR4, PT ;  /* 0x0000000404007e2a */ /* 0x000fdc000bf0e200 */
[----:B0-----:R-:W-:Y:S01]  /*3ed0*/  @!P0 FMUL R18, R18, 1.175494350822287508e-38 ;  /* 0x0080000012128820 */ /* 0x001fe20000400000 */
[----:B------:R-:W-:Y:S06]  /*3ee0*/  BRA `(.L_x_2476) ;  /* 0x00000008007c7947 */ /* 0x000fec0003800000 */
.L_x_2471:
        /* <DEDUP_REMOVED lines=12> */
.L_x_2485:
[----:B------:R-:W4:Y:S01]  /*3fb0*/  LDG.E.64 R4, desc[UR36][R4.64] ;  /* 0x0000002404047981 */ /* 0x000f22000c1e1b00 */
[----:B------:R-:W-:Y:S01]  /*3fc0*/  UMOV UR4, 0xf0000000 ;  /* 0xf000000000047882 */ /* 0x000fe20000000000 */
[----:B------:R-:W-:Y:S01]  /*3fd0*/  UMOV UR5, 0x380fffff ;  /* 0x380fffff00057882 */ /* 0x000fe20000000000 */
[----:B----4-:R-:W0:Y:S01]  /*3fe0*/  F2F.F32.F64 R18, R4 ;  /* 0x0000000400127310 */ /* 0x010e220000301000 */
[----:B------:R-:W-:-:S14]  /*3ff0*/  DSETP.GEU.AND P0, PT, |R4|, UR4, PT ;  /* 0x0000000404007e2a */ /* 0x000fdc000bf0e200 */
[----:B0-----:R-:W-:Y:S01]  /*4000*/  @!P0 FMUL R18, R18, 1.175494350822287508e-38 ;  /* 0x0080000012128820 */ /* 0x001fe20000400000 */
[----:B------:R-:W-:Y:S06]  /*4010*/  BRA `(.L_x_2476) ;  /* 0x0000000800307947 */ /* 0x000fec0003800000 */
.L_x_2484:
        /* <DEDUP_REMOVED lines=26> */
.L_x_2487:
        /* <DEDUP_REMOVED lines=13> */
.L_x_2486:
[----:B------:R-:W4:Y:S02]  /*4290*/  LDG.E.U16 R4, desc[UR36][R4.64] ;  /* 0x0000002404047981 */ /* 0x000f24000c1e1500 */
[----:B----4-:R-:W-:Y:S01]  /*42a0*/  IMAD.U32 R18, R4, 0x10000, RZ ;  /* 0x0001000004127824 */ /* 0x010fe200078e00ff */
[----:B------:R-:W-:Y:S06]  /*42b0*/  BRA `(.L_x_2476) ;  /* 0x0000000400887947 */ /* 0x000fec0003800000 */
.L_x_2483:
        /* <DEDUP_REMOVED lines=11> */
.L_x_2490:
        /* <DEDUP_REMOVED lines=20> */
.L_x_2492:
[----:B------:R-:W-:Y:S05]  /*44b0*/  BSYNC B0 ;  /* 0x0000000000007941 */ /* 0x000fea0003800000 */
.L_x_2491:
[----:B------:R-:W-:Y:S01]  /*44c0*/  IMAD.SHL.U32 R3, R3, 0x100000, RZ ;  /* 0x0010000003037824 */ /* 0x000fe200078e00ff */
[----:B------:R-:W-:-:S04]  /*44d0*/  LEA R5, R0, 0x3b800000, 0x17 ;  /* 0x3b80000000057811 */ /* 0x000fc800078eb8ff */
[----:B------:R-:W-:Y:S01]  /*44e0*/  LOP3.LUT R18, R5, R3, R18, 0xfe, !PT ;  /* 0x0000000305127212 */ /* 0x000fe200078efe12 */
[----:B------:R-:W-:Y:S06]  /*44f0*/  BRA `(.L_x_2476) ;  /* 0x0000000000f87947 */ /* 0x000fec0003800000 */
.L_x_2489:
        /* <DEDUP_REMOVED lines=20> */
.L_x_2494:
[----:B------:R-:W-:Y:S05]  /*4640*/  BSYNC B0 ;  /* 0x0000000000007941 */ /* 0x000fea0003800000 */
.L_x_2493:
[----:B------:R-:W-:Y:S01]  /*4650*/  IMAD.SHL.U32 R3, R3, 0x200000, RZ ;  /* 0x0020000003037824 */ /* 0x000fe200078e00ff */
[----:B------:R-:W-:-:S04]  /*4660*/  LEA R5, R0, 0x37800000, 0x17 ;  /* 0x3780000000057811 */ /* 0x000fc800078eb8ff */
[----:B------:R-:W-:Y:S01]  /*4670*/  LOP3.LUT R18, R5, R3, R18, 0xfe, !PT ;  /* 0x0000000305127212 */ /* 0x000fe200078efe12 */
[----:B------:R-:W-:Y:S06]  /*4680*/  BRA `(.L_x_2476) ;  /* 0x0000000000947947 */ /* 0x000fec0003800000 */
.L_x_2488:
        /* <DEDUP_REMOVED lines=14> */
.L_x_2475:
        /* <DEDUP_REMOVED lines=16> */
.L_x_2497:
[----:B------:R-:W-:Y:S01]  /*4870*/  IMAD.MOV.U32 R18, RZ, RZ, RZ ;  /* 0x000000ffff127224 */ /* 0x000fe200078e00ff */
[----:B------:R-:W-:Y:S06]  /*4880*/  BRA `(.L_x_2476) ;  /* 0x0000000000147947 */ /* 0x000fec0003800000 */
.L_x_2496:
[----:B------:R-:W4:Y:S02]  /*4890*/  LDG.E.64 R4, desc[UR36][R4.64] ;  /* 0x0000002404047981 */ /* 0x000f24000c1e1b00 */
[----:B----4-:R0:W4:Y:S01]  /*48a0*/  I2F.U64 R18, R4 ;  /* 0x0000000400127312 */ /* 0x0101220000301000 */
[----:B------:R-:W-:Y:S05]  /*48b0*/  BRA `(.L_x_2476) ;  /* 0x0000000000087947 */ /* 0x000fea0003800000 */
.L_x_2495:
[----:B------:R-:W4:Y:S02]  /*48c0*/  LDG.E R4, desc[UR36][R4.64] ;  /* 0x0000002404047981 */ /* 0x000f24000c1e1900 */
[----:B----4-:R-:W-:-:S07]  /*48d0*/  I2FP.F32.U32 R18, R4 ;  /* 0x0000000400127245 */ /* 0x010fce0000201000 */
.L_x_2476:
[----:B------:R-:W-:Y:S05]  /*48e0*/  BSYNC B6 ;  /* 0x0000000000067941 */ /* 0x000fea0003800000 */
.L_x_2470:
[----:B------:R-:W1:Y:S01]  /*48f0*/  LDC.U8 R3, c[0x0][0x24d] ;  /* 0x00009340ff037b82 */ /* 0x000e620000000000 */
[----:B------:R-:W-:Y:S01]  /*4900*/  ULDC UR4, c[0x0][0x254] ;  /* 0x0000950000047ab9 */ /* 0x000fe20000000800 */
[----:B------:R-:W-:Y:S01]  /*4910*/  BSSY B6, `(.L_x_2498) ;  /* 0x00000e1000067945 */ /* 0x000fe20003800000 */
        /* <DEDUP_REMOVED lines=18> */
.L_x_2502:
[----:B------:R-:W2:Y:S02]  /*4a40*/  LDG.E.U8 R4, desc[UR36][R4.64] ;  /* 0x0000002404047981 */ /* 0x000ea4000c1e1100 */
[----:B--2---:R-:W-:Y:S01]  /*4a50*/  I2FP.F32.U32 R27, R4 ;  /* 0x00000004001b7245 */ /* 0x004fe20000201000 */
[----:B------:R-:W-:Y:S06]  /*4a60*/  BRA `(.L_x_2504) ;  /* 0x0000000c002c7947 */ /* 0x000fec0003800000 */
.L_x_2501:
        /* <DEDUP_REMOVED lines=9> */
.L_x_2506:
[----:B------:R-:W2:Y:S02]  /*4b00*/  LDG.E R4, desc[UR36][R4.64] ;  /* 0x0000002404047981 */ /* 0x000ea4000c1e1900 */
[----:B--2---:R-:W-:Y:S01]  /*4b10*/  I2FP.F32.S32 R27, R4 ;  /* 0x00000004001b7245 */ /* 0x004fe20000201400 */
[----:B------:R-:W-:Y:S06]  /*4b20*/  BRA `(.L_x_2504) ;  /* 0x0000000800fc7947 */ /* 0x000fec0003800000 */
.L_x_2505:
[----:B------:R-:W2:Y:S02]  /*4b30*/  LDG.E.U16 R4, desc[UR36][R4.64] ;  /* 0x0000002404047981 */ /* 0x000ea4000c1e1500 */
[----:B--2---:R0:W1:Y:S01]  /*4b40*/  I2F.S16 R27, R4 ;  /* 0x00000004001b7306 */ /* 0x0040620000101400 */
[----:B------:R-:W-:Y:S05]  /*4b50*/  BRA `(.L_x_2504) ;  /* 0x0000000800f07947 */ /* 0x000fea0003800000 */
.L_x_2500:
        /* <DEDUP_REMOVED lines=8> */
.L_x_2508:
[----:B------:R-:W2:Y:S02]  /*4be0*/  LDG.E.U16 R4, desc[UR36][R4.64] ;  /* 0x0000002404047981 */ /* 0x000ea4000c1e1500 */
[----:B--2---:R-:W-:Y:S01]  /*4bf0*/  HADD2.F32 R27, -RZ, R4.H0_H0 ;  /* 0x20000004ff1b7230 */ /* 0x004fe20000004100 */
[----:B------:R-:W-:Y:S06]  /*4c00*/  BRA `(.L_x_2504) ;  /* 0x0000000800c47947 */ /* 0x000fec0003800000 */
.L_x_2507:
        /* <DEDUP_REMOVED lines=8> */
.L_x_2510:
[----:B------:R-:W2:Y:S02]  /*4c90*/  LDG.E.U16 R4, desc[UR36][R4.64] ;  /* 0x0000002404047981 */ /* 0x000ea4000c1e1500 */
[----:B--2---:R-:W-:Y:S01]  /*4ca0*/  HADD2.F32 R27, -RZ, R4.H0_H0 ;  /* 0x20000004ff1b7230 */ /* 0x004fe20000004100 */
[----:B------:R-:W-:Y:S06]  /*4cb0*/  BRA `(.L_x_2504) ;  /* 0x0000000800987947 */ /* 0x000fec0003800000 */
.L_x_2509:
[----:B------:R-:W2:Y:S01]  /*4cc0*/  LDG.E.64 R4, desc[UR36][R4.64] ;  /* 0x0000002404047981 */ /* 0x000ea2000c1e1b00 */
[----:B------:R-:W-:Y:S01]  /*4cd0*/  UMOV UR4, 0xf0000000 ;  /* 0xf000000000047882 */ /* 0x000fe20000000000 */
[----:B------:R-:W-:Y:S01]  /*4ce0*/  UMOV UR5, 0x380fffff ;  /* 0x380fffff00057882 */ /* 0x000fe20000000000 */
[----:B--2---:R-:W0:Y:S01]  /*4cf0*/  F2F.F32.F64 R27, R4 ;  /* 0x00000004001b7310 */ /* 0x004e220000301000 */
[----:B------:R-:W-:-:S14]  /*4d00*/  DSETP.GEU.AND P0, PT, |R4|, UR4, PT ;  /* 0x0000000404007e2a */ /* 0x000fdc000bf0e200 */
[----:B0-----:R-:W-:Y:S01]  /*4d10*/  @!P0 FMUL R27, R27, 1.175494350822287508e-38 ;  /* 0x008000001b1b8820 */ /* 0x001fe20000400000 */
[----:B------:R-:W-:Y:S06]  /*4d20*/  BRA `(.L_x_2504) ;  /* 0x00000008007c7947 */ /* 0x000fec0003800000 */
.L_x_2499:
        /* <DEDUP_REMOVED lines=12> */
.L_x_2513:
[----:B------:R-:W2:Y:S01]  /*4df0*/  LDG.E.64 R4, desc[UR36][R4.64] ;  /* 0x0000002404047981 */ /* 0x000ea2000c1e1b00 */
[----:B------:R-:W-:Y:S01]  /*4e00*/  UMOV UR4, 0xf0000000 ;  /* 0xf000000000047882 */ /* 0x000fe20000000000 */
[----:B------:R-:W-:Y:S01]  /*4e10*/  UMOV UR5, 0x380fffff ;  /* 0x380fffff00057882 */ /* 0x000fe20000000000 */
[----:B--2---:R-:W0:Y:S01]  /*4e20*/  F2F.F32.F64 R27, R4 ;  /* 0x00000004001b7310 */ /* 0x004e220000301000 */
[----:B------:R-:W-:-:S14]  /*4e30*/  DSETP.GEU.AND P0, PT, |R4|, UR4, PT ;  /* 0x0000000404007e2a */ /* 0x000fdc000bf0e200 */
[----:B0-----:R-:W-:Y:S01]  /*4e40*/  @!P0 FMUL R27, R27, 1.175494350822287508e-38 ;  /* 0x008000001b1b8820 */ /* 0x001fe20000400000 */
[----:B------:R-:W-:Y:S06]  /*4e50*/  BRA `(.L_x_2504) ;  /* 0x0000000800307947 */ /* 0x000fec0003800000 */
.L_x_2512:
        /* <DEDUP_REMOVED lines=26> */
.L_x_2515:
        /* <DEDUP_REMOVED lines=13> */
.L_x_2514:
[----:B------:R-:W2:Y:S02]  /*50d0*/  LDG.E.U16 R4, desc[UR36][R4.64] ;  /* 0x0000002404047981 */ /* 0x000ea4000c1e1500 */
[----:B--2---:R-:W-:Y:S01]  /*50e0*/  IMAD.U32 R27, R4, 0x10000, RZ ;  /* 0x00010000041b7824 */ /* 0x004fe200078e00ff */
[----:B------:R-:W-:Y:S06]  /*50f0*/  BRA `(.L_x_2504) ;  /* 0x0000000400887947 */ /* 0x000fec0003800000 */
.L_x_2511:
        /* <DEDUP_REMOVED lines=11> */
.L_x_2518:
        /* <DEDUP_REMOVED lines=20> */
.L_x_2520:
[----:B------:R-:W-:Y:S05]  /*52f0*/  BSYNC B0 ;  /* 0x0000000000007941 */ /* 0x000fea0003800000 */
.L_x_2519:
[----:B------:R-:W-:Y:S01]  /*5300*/  IMAD.SHL.U32 R3, R3, 0x100000, RZ ;  /* 0x0010000003037824 */ /* 0x000fe200078e00ff */
[----:B------:R-:W-:-:S04]  /*5310*/  LEA R0, R0, 0x3b800000, 0x17 ;  /* 0x3b80000000007811 */ /* 0x000fc800078eb8ff */
[----:B------:R-:W-:Y:S01]  /*5320*/  LOP3.LUT R27, R0, R3, R27, 0xfe, !PT ;  /* 0x00000003001b7212 */ /* 0x000fe200078efe1b */
[----:B------:R-:W-:Y:S06]  /*5330*/  BRA `(.L_x_2504) ;  /* 0x0000000000f87947 */ /* 0x000fec0003800000 */
.L_x_2517:
        /* <DEDUP_REMOVED lines=20> */
.L_x_2522:
[----:B------:R-:W-:Y:S05]  /*5480*/  BSYNC B0 ;  /* 0x0000000000007941 */ /* 0x000fea0003800000 */
.L_x_2521:
[----:B------:R-:W-:Y:S01]  /*5490*/  IMAD.SHL.U32 R3, R3, 0x200000, RZ ;  /* 0x0020000003037824 */ /* 0x000fe200078e00ff */
[----:B------:R-:W-:-:S04]  /*54a0*/  LEA R0, R0, 0x37800000, 0x17 ;  /* 0x3780000000007811 */ /* 0x000fc800078eb8ff */
[----:B------:R-:W-:Y:S01]  /*54b0*/  LOP3.LUT R27, R0, R3, R27, 0xfe, !PT ;  /* 0x00000003001b7212 */ /* 0x000fe200078efe1b */
[----:B------:R-:W-:Y:S06]  /*54c0*/  BRA `(.L_x_2504) ;  /* 0x0000000000947947 */ /* 0x000fec0003800000 */
.L_x_2516:
        /* <DEDUP_REMOVED lines=14> */
.L_x_2503:
        /* <DEDUP_REMOVED lines=16> */
.L_x_2525:
[----:B------:R-:W-:Y:S01]  /*56b0*/  IMAD.MOV.U32 R27, RZ, RZ, RZ ;  /* 0x000000ffff1b7224 */ /* 0x000fe200078e00ff */
[----:B------:R-:W-:Y:S06]  /*56c0*/  BRA `(.L_x_2504) ;  /* 0x0000000000147947 */ /* 0x000fec0003800000 */
.L_x_2524:
[----:B------:R-:W2:Y:S02]  /*56d0*/  LDG.E.64 R4, desc[UR36][R4.64] ;  /* 0x0000002404047981 */ /* 0x000ea4000c1e1b00 */
[----:B--2---:R0:W1:Y:S01]  /*56e0*/  I2F.U64 R27, R4 ;  /* 0x00000004001b7312 */ /* 0x0040620000301000 */
[----:B------:R-:W-:Y:S05]  /*56f0*/  BRA `(.L_x_2504) ;  /* 0x0000000000087947 */ /* 0x000fea0003800000 */
.L_x_2523:
[----:B------:R-:W2:Y:S02]  /*5700*/  LDG.E R4, desc[UR36][R4.64] ;  /* 0x0000002404047981 */ /* 0x000ea4000c1e1900 */
[----:B--2---:R-:W-:-:S07]  /*5710*/  I2FP.F32.U32 R27, R4 ;  /* 0x00000004001b7245 */ /* 0x004fce0000201000 */
.L_x_2504:
[----:B------:R-:W-:Y:S05]  /*5720*/  BSYNC B6 ;  /* 0x0000000000067941 */ /* 0x000fea0003800000 */
.L_x_2498:
[----:B------:R-:W-:-:S07]  /*5730*/  VIADD R16, R16, 0x80 ;  /* 0x0000008010107836 */ /* 0x000fce0000000000 */
.L_x_2469:
[----:B------:R-:W-:Y:S05]  /*5740*/  BSYNC B7 ;  /* 0x0000000000077941 */ /* 0x000fea0003800000 */
.L_x_2468:
[----:B------:R-:W-:Y:S01]  /*5750*/  ISETP.GE.AND P0, PT, R16, R17, PT ;  /* 0x000000111000720c */ /* 0x000fe20003f06270 */
[----:B------:R-:W-:Y:S01]  /*5760*/  BSSY B7, `(.L_x_2526) ;  /* 0x00001c6000077945 */ /* 0x000fe20003800000 */
[----:B0-----:R-:W-:-:S11]  /*5770*/  IMAD.MOV.U32 R25, RZ, RZ, RZ ;  /* 0x000000ffff197224 */ /* 0x001fd600078e00ff */
        /* <DEDUP_REMOVED lines=22> */
.L_x_2532:
[----:B------:R-:W4:Y:S02]  /*58e0*/  LDG.E.U8 R4, desc[UR36][R4.64] ;  /* 0x0000002404047981 */ /* 0x000f24000c1e1100 */
[----:B----4-:R-:W-:Y:S01]  /*58f0*/  I2FP.F32.U32 R25, R4 ;  /* 0x0000000400197245 */ /* 0x010fe20000201000 */
[----:B------:R-:W-:Y:S06]  /*5900*/  BRA `(.L_x_2534) ;  /* 0x0000000c002c7947 */ /* 0x000fec0003800000 */
.L_x_2531:
        /* <DEDUP_REMOVED lines=9> */
.L_x_2536:
[----:B------:R-:W4:Y:S02]  /*59a0*/  LDG.E R4, desc[UR36][R4.64] ;  /* 0x0000002404047981 */ /* 0x000f24000c1e1900 */
[----:B----4-:R-:W-:Y:S01]  /*59b0*/  I2FP.F32.S32 R25, R4 ;  /* 0x0000000400197245 */ /* 0x010fe20000201400 */
[----:B------:R-:W-:Y:S06]  /*59c0*/  BRA `(.L_x_2534) ;  /* 0x0000000800fc7947 */ /* 0x000fec0003800000 */
.L_x_2535:
[----:B------:R-:W4:Y:S02]  /*59d0*/  LDG.E.U16 R4, desc[UR36][R4.64] ;  /* 0x0000002404047981 */ /* 0x000f24000c1e1500 */
[----:B----4-:R0:W4:Y:S01]  /*59e0*/  I2F.S16 R25, R4 ;  /* 0x0000000400197306 */ /* 0x0101220000101400 */
[----:B------:R-:W-:Y:S05]  /*59f0*/  BRA `(.L_x_2534) ;  /* 0x0000000800f07947 */ /* 0x000fea0003800000 */
.L_x_2530:
        /* <DEDUP_REMOVED lines=8> */
.L_x_2538:
[----:B------:R-:W4:Y:S02]  /*5a80*/  LDG.E.U16 R4, desc[UR36][R4.64] ;  /* 0x0000002404047981 */ /* 0x000f24000c1e1500 */
[----:B----4-:R-:W-:Y:S01]  /*5a90*/  HADD2.F32 R25, -RZ, R4.H0_H0 ;  /* 0x20000004ff197230 */ /* 0x010fe20000004100 */
[----:B------:R-:W-:Y:S06]  /*5aa0*/  BRA `(.L_x_2534) ;  /* 0x0000000800c47947 */ /* 0x000fec0003800000 */
.L_x_2537:
        /* <DEDUP_REMOVED lines=8> */
.L_x_2540:
[----:B------:R-:W4:Y:S02]  /*5b30*/  LDG.E.U16 R4, desc[UR36][R4.64] ;  /* 0x0000002404047981 */ /* 0x000f24000c1e1500 */
[----:B----4-:R-:W-:Y:S01]  /*5b40*/  HADD2.F32 R25, -RZ, R4.H0_H0 ;  /* 0x20000004ff197230 */ /* 0x010fe20000004100 */
[----:B------:R-:W-:Y:S06]  /*5b50*/  BRA `(.L_x_2534) ;  /* 0x0000000800987947 */ /* 0x000fec0003800000 */
.L_x_2539:
[----:B------:R-:W4:Y:S01]  /*5b60*/  LDG.E.64 R4, desc[UR36][R4.64] ;  /* 0x0000002404047981 */ /* 0x000f22000c1e1b00 */
[----:B------:R-:W-:Y:S01]  /*5b70*/  UMOV UR4, 0xf0000000 ;  /* 0xf000000000047882 */ /* 0x000fe20000000000 */
[----:B------:R-:W-:Y:S01]  /*5b80*/  UMOV UR5, 0x380fffff ;  /* 0x380fffff00057882 */ /* 0x000fe20000000000 */
[----:B----4-:R-:W0:Y:S01]  /*5b90*/  F2F.F32.F64 R25, R4 ;  /* 0x0000000400197310 */ /* 0x010e220000301000 */
[----:B------:R-:W-:-:S14]  /*5ba0*/  DSETP.GEU.AND P0, PT, |R4|, UR4, PT ;  /* 0x0000000404007e2a */ /* 0x000fdc000bf0e200 */
[----:B0-----:R-:W-:Y:S01]  /*5bb0*/  @!P0 FMUL R25, R25, 1.175494350822287508e-38 ;  /* 0x0080000019198820 */ /* 0x001fe20000400000 */
[----:B------:R-:W-:Y:S06]  /*5bc0*/  BRA `(.L_x_2534) ;  /* 0x00000008007c7947 */ /* 0x000fec0003800000 */
.L_x_2529:
        /* <DEDUP_REMOVED lines=12> */
.L_x_2543:
[----:B------:R-:W4:Y:S01]  /*5c90*/  LDG.E.64 R4, desc[UR36][R4.64] ;  /* 0x0000002404047981 */ /* 0x000f22000c1e1b00 */
[----:B------:R-:W-:Y:S01]  /*5ca0*/  UMOV UR4, 0xf0000000 ;  /* 0xf000000000047882 */ /* 0x000fe20000000000 */
[----:B------:R-:W-:Y:S01]  /*5cb0*/  UMOV UR5, 0x380fffff ;  /* 0x380fffff00057882 */ /* 0x000fe20000000000 */
[----:B----4-:R-:W0:Y:S01]  /*5cc0*/  F2F.F32.F64 R25, R4 ;  /* 0x0000000400197310 */ /* 0x010e220000301000 */
[----:B------:R-:W-:-:S14]  /*5cd0*/  DSETP.GEU.AND P0, PT, |R4|, UR4, PT ;  /* 0x0000000404007e2a */ /* 0x000fdc000bf0e200 */
[----:B0-----:R-:W-:Y:S01]  /*5ce0*/  @!P0 FMUL R25, R25, 1.175494350822287508e-38 ;  /* 0x0080000019198820 */ /* 0x001fe20000400000 */
[----:B------:R-:W-:Y:S06]  /*5cf0*/  BRA `(.L_x_2534) ;  /* 0x0000000800307947 */ /* 0x000fec0003800000 */
.L_x_2542:
        /* <DEDUP_REMOVED lines=26> */
.L_x_2545:
        /* <DEDUP_REMOVED lines=13> */
.L_x_2544:
[----:B------:R-:W4:Y:S02]  /*5f70*/  LDG.E.U16 R4, desc[UR36][R4.64] ;  /* 0x0000002404047981 */ /* 0x000f24000c1e1500 */
[----:B----4-:R-:W-:Y:S01]  /*5f80*/  IMAD.U32 R25, R4, 0x10000, RZ ;  /* 0x0001000004197824 */ /* 0x010fe200078e00ff */
[----:B------:R-:W-:Y:S06]  /*5f90*/  BRA `(.L_x_2534) ;  /* 0x0000000400887947 */ /* 0x000fec0003800000 */
.L_x_2541:
        /* <DEDUP_REMOVED lines=11> */
.L_x_2548:
        /* <DEDUP_REMOVED lines=20> */
.L_x_2550:
[----:B------:R-:W-:Y:S05]  /*6190*/  BSYNC B0 ;  /* 0x0000000000007941 */ /* 0x000fea0003800000 */
.L_x_2549:
[----:B------:R-:W-:Y:S01]  /*61a0*/  IMAD.SHL.U32 R3, R3, 0x100000, RZ ;  /* 0x0010000003037824 */ /* 0x000fe200078e00ff */
[----:B------:R-:W-:-:S04]  /*61b0*/  LEA R0, R0, 0x3b800000, 0x17 ;  /* 0x3b80000000007811 */ /* 0x000fc800078eb8ff */
[----:B------:R-:W-:Y:S01]  /*61c0*/  LOP3.LUT R25, R0, R3, R25, 0xfe, !PT ;  /* 0x0000000300197212 */ /* 0x000fe200078efe19 */
[----:B------:R-:W-:Y:S06]  /*61d0*/  BRA `(.L_x_2534) ;  /* 0x0000000000f87947 */ /* 0x000fec0003800000 */
.L_x_2547:
        /* <DEDUP_REMOVED lines=20> */
.L_x_2552:
[----:B------:R-:W-:Y:S05]  /*6320*/  BSYNC B0 ;  /* 0x0000000000007941 */ /* 0x000fea0003800000 */
.L_x_2551:
[----:B------:R-:W-:Y:S01]  /*6330*/  IMAD.SHL.U32 R3, R3, 0x200000, RZ ;  /* 0x0020000003037824 */ /* 0x000fe200078e00ff */
[----:B------:R-:W-:-:S04]  /*6340*/  LEA R0, R0, 0x37800000, 0x17 ;  /* 0x3780000000007811 */ /* 0x000fc800078eb8ff */
[----:B------:R-:W-:Y:S01]  /*6350*/  LOP3.LUT R25, R0, R3, R25, 0xfe, !PT ;  /* 0x0000000300197212 */ /* 0x000fe200078efe19 */
[----:B------:R-:W-:Y:S06]  /*6360*/  BRA `(.L_x_2534) ;  /* 0x0000000000947947 */ /* 0x000fec0003800000 */
.L_x_2546:
        /* <DEDUP_REMOVED lines=14> */
.L_x_2533:
        /* <DEDUP_REMOVED lines=16> */
.L_x_2555:
[----:B------:R-:W-:Y:S01]  /*6550*/  IMAD.MOV.U32 R25, RZ, RZ, RZ ;  /* 0x000000ffff197224 */ /* 0x000fe200078e00ff */
[----:B------:R-:W-:Y:S06]  /*6560*/  BRA `(.L_x_2534) ;  /* 0x0000000000147947 */ /* 0x000fec0003800000 */
.L_x_2554:
[----:B------:R-:W4:Y:S02]  /*6570*/  LDG.E.64 R4, desc[UR36][R4.64] ;  /* 0x0000002404047981 */ /* 0x000f24000c1e1b00 */
[----:B----4-:R0:W4:Y:S01]  /*6580*/  I2F.U64 R25, R4 ;  /* 0x0000000400197312 */ /* 0x0101220000301000 */
[----:B------:R-:W-:Y:S05]  /*6590*/  BRA `(.L_x_2534) ;  /* 0x0000000000087947 */ /* 0x000fea0003800000 */
.L_x_2553:
[----:B------:R-:W4:Y:S02]  /*65a0*/  LDG.E R4, desc[UR36][R4.64] ;  /* 0x0000002404047981 */ /* 0x000f24000c1e1900 */
[----:B----4-:R-:W-:-:S07]  /*65b0*/  I2FP.F32.U32 R25, R4 ;  /* 0x0000000400197245 */ /* 0x010fce0000201000 */
.L_x_2534:
[----:B------:R-:W-:Y:S05]  /*65c0*/  BSYNC B6 ;  /* 0x0000000000067941 */ /* 0x000fea0003800000 */
.L_x_2528:
        /* <DEDUP_REMOVED lines=20> */
.L_x_2559:
[----:B------:R-:W2:Y:S02]  /*6710*/  LDG.E.U8 R4, desc[UR36][R4.64] ;  /* 0x0000002404047981 */ /* 0x000ea4000c1e1100 */
[----:B--2---:R-:W-:Y:S01]  /*6720*/  I2FP.F32.U32 R23, R4 ;  /* 0x0000000400177245 */ /* 0x004fe20000201000 */
[----:B------:R-:W-:Y:S06]  /*6730*/  BRA `(.L_x_2527) ;  /* 0x0000000c00207947 */ /* 0x000fec0003800000 */
.L_x_2558:
        /* <DEDUP_REMOVED lines=9> */
.L_x_2562:
[----:B------:R-:W2:Y:S02]  /*67d0*/  LDG.E R4, desc[UR36][R4.64] ;  /* 0x0000002404047981 */ /* 0x000ea4000c1e1900 */
[----:B--2---:R-:W-:Y:S01]  /*67e0*/  I2FP.F32.S32 R23, R4 ;  /* 0x0000000400177245 */ /* 0x004fe20000201400 */
[----:B------:R-:W-:Y:S06]  /*67f0*/  BRA `(.L_x_2527) ;  /* 0x0000000800f07947 */ /* 0x000fec0003800000 */
.L_x_2561:
[----:B------:R-:W2:Y:S02]  /*6800*/  LDG.E.U16 R4, desc[UR36][R4.64] ;  /* 0x0000002404047981 */ /* 0x000ea4000c1e1500 */
[----:B--2---:R0:W1:Y:S01]  /*6810*/  I2F.S16 R23, R4 ;  /* 0x0000000400177306 */ /* 0x0040620000101400 */
[----:B------:R-:W-:Y:S05]  /*6820*/  BRA `(.L_x_2527) ;  /* 0x0000000800e47947 */ /* 0x000fea0003800000 */
.L_x_2557:
        /* <DEDUP_REMOVED lines=8> */
.L_x_2564:
[----:B------:R-:W2:Y:S02]  /*68b0*/  LDG.E.U16 R4, desc[UR36][R4.64] ;  /* 0x0000002404047981 */ /* 0x000ea4000c1e1500 */
[----:B--2---:R-:W-:Y:S01]  /*68c0*/  HADD2.F32 R23, -RZ, R4.H0_H0 ;  /* 0x20000004ff177230 */ /* 0x004fe20000004100 */
[----:B------:R-:W-:Y:S06]  /*68d0*/  BRA `(.L_x_2527) ;  /* 0x0000000800b87947 */ /* 0x000fec0003800000 */
.L_x_2563:
        /* <DEDUP_REMOVED lines=8> */
.L_x_2566:
[----:B------:R-:W2:Y:S02]  /*6960*/  LDG.E.U16 R4, desc[UR36][R4.64] ;  /* 0x0000002404047981 */ /* 0x000ea4000c1e1500 */
[----:B--2---:R-:W-:Y:S01]  /*6970*/  HADD2.F32 R23, -RZ, R4.H0_H0 ;  /* 0x20000004ff177230 */ /* 0x004fe20000004100 */
[----:B------:R-:W-:Y:S06]  /*6980*/  BRA `(.L_x_2527) ;  /* 0x00000008008c7947 */ /* 0x000fec0003800000 */
.L_x_2565:
[----:B------:R-:W2:Y:S01]  /*6990*/  LDG.E.64 R4, desc[UR36][R4.64] ;  /* 0x0000002404047981 */ /* 0x000ea2000c1e1b00 */
[----:B------:R-:W-:Y:S01]  /*69a0*/  UMOV UR4, 0xf0000000 ;  /* 0xf000000000047882 */ /* 0x000fe20000000000 */
[----:B------:R-:W-:Y:S01]  /*69b0*/  UMOV UR5, 0x380fffff ;  /* 0x380fffff00057882 */ /* 0x000fe20000000000 */
[----:B--2---:R-:W0:Y:S01]  /*69c0*/  F2F.F32.F64 R23, R4 ;  /* 0x0000000400177310 */ /* 0x004e220000301000 */
[----:B------:R-:W-:-:S14]  /*69d0*/  DSETP.GEU.AND P0, PT, |R4|, UR4, PT ;  /* 0x0000000404007e2a */ /* 0x000fdc000bf0e200 */
[----:B0-----:R-:W-:Y:S01]  /*69e0*/  @!P0 FMUL R23, R23, 1.175494350822287508e-38 ;  /* 0x0080000017178820 */ /* 0x001fe20000400000 */
[----:B------:R-:W-:Y:S06]  /*69f0*/  BRA `(.L_x_2527) ;  /* 0x0000000800707947 */ /* 0x000fec0003800000 */
.L_x_2556:
        /* <DEDUP_REMOVED lines=12> */
.L_x_2569:
[----:B------:R-:W2:Y:S01]  /*6ac0*/  LDG.E.64 R4, desc[UR36][R4.64] ;  /* 0x0000002404047981 */ /* 0x000ea2000c1e1b00 */
[----:B------:R-:W-:Y:S01]  /*6ad0*/  UMOV UR4, 0xf0000000 ;  /* 0xf000000000047882 */ /* 0x000fe20000000000 */
[----:B------:R-:W-:Y:S01]  /*6ae0*/  UMOV UR5, 0x380fffff ;  /* 0x380fffff00057882 */ /* 0x000fe20000000000 */
[----:B--2---:R-:W0:Y:S01]  /*6af0*/  F2F.F32.F64 R23, R4 ;  /* 0x0000000400177310 */ /* 0x004e220000301000 */
[----:B------:R-:W-:-:S14]  /*6b00*/  DSETP.GEU.AND P0, PT, |R4|, UR4, PT ;  /* 0x0000000404007e2a */ /* 0x000fdc000bf0e200 */
[----:B0-----:R-:W-:Y:S01]  /*6b10*/  @!P0 FMUL R23, R23, 1.175494350822287508e-38 ;  /* 0x0080000017178820 */ /* 0x001fe20000400000 */
[----:B------:R-:W-:Y:S06]  /*6b20*/  BRA `(.L_x_2527) ;  /* 0x0000000800247947 */ /* 0x000fec0003800000 */
.L_x_2568:
        /* <DEDUP_REMOVED lines=26> */
.L_x_2571:
        /* <DEDUP_REMOVED lines=13> */
.L_x_2570:
[----:B------:R-:W2:Y:S02]  /*6da0*/  LDG.E.U16 R4, desc[UR36][R4.64] ;  /* 0x0000002404047981 */ /* 0x000ea4000c1e1500 */
[----:B--2---:R-:W-:Y:S01]  /*6db0*/  IMAD.U32 R23, R4, 0x10000, RZ ;  /* 0x0001000004177824 */ /* 0x004fe200078e00ff */
[----:B------:R-:W-:Y:S06]  /*6dc0*/  BRA `(.L_x_2527) ;  /* 0x00000004007c7947 */ /* 0x000fec0003800000 */
.L_x_2567:
        /* <DEDUP_REMOVED lines=11> */
.L_x_2574:
[----:B------:R-:W2:Y:S02]  /*6e80*/  LDG.E.U8 R3, desc[UR36][R4.64] ;  /* 0x0000002404037981 */ /* 0x000ea4000c1e1100 */
        /* <DEDUP_REMOVED lines=18> */
.L_x_2576:
[----:B------:R-:W-:Y:S05]  /*6fb0*/  BSYNC B0 ;  /* 0x0000000000007941 */ /* 0x000fea0003800000 */
.L_x_2575:
[----:B------:R-:W-:Y:S01]  /*6fc0*/  IMAD.SHL.U32 R3, R3, 0x100000, RZ ;  /* 0x0010000003037824 */ /* 0x000fe200078e00ff */
[----:B------:R-:W-:-:S04]  /*6fd0*/  LEA R0, R0, 0x3b800000, 0x17 ;  /* 0x3b80000000007811 */ /* 0x000fc800078eb8ff */
[----:B------:R-:W-:Y:S01]  /*6fe0*/  LOP3.LUT R23, R0, R3, R23, 0xfe, !PT ;  /* 0x0000000300177212 */ /* 0x000fe200078efe17 */
[----:B------:R-:W-:Y:S06]  /*6ff0*/  BRA `(.L_x_2527) ;  /* 0x0000000000f07947 */ /* 0x000fec0003800000 */
.L_x_2573:
        /* <DEDUP_REMOVED lines=19> */
.L_x_2578:
[----:B------:R-:W-:Y:S05]  /*7130*/  BSYNC B0 ;  /* 0x0000000000007941 */ /* 0x000fea0003800000 */
.L_x_2577:
[----:B------:R-:W-:Y:S01]  /*7140*/  IMAD.SHL.U32 R3, R3, 0x200000, RZ ;  /* 0x0020000003037824 */ /* 0x000fe200078e00ff */
[----:B------:R-:W-:-:S04]  /*7150*/  LEA R0, R0, 0x37800000, 0x17 ;  /* 0x3780000000007811 */ /* 0x000fc800078eb8ff */
[----:B------:R-:W-:Y:S01]  /*7160*/  LOP3.LUT R23, R0, R3, R23, 0xfe, !PT ;  /* 0x0000000300177212 */ /* 0x000fe200078efe17 */
[----:B------:R-:W-:Y:S06]  /*7170*/  BRA `(.L_x_2527) ;  /* 0x0000000000907947 */ /* 0x000fec0003800000 */
.L_x_2572:
        /* <DEDUP_REMOVED lines=14> */
.L_x_2560:
        /* <DEDUP_REMOVED lines=16> */
.L_x_2581:
[----:B------:R-:W-:Y:S05]  /*7360*/  BRA `(.L_x_2527) ;  /* 0x0000000000147947 */ /* 0x000fea0003800000 */
.L_x_2580:
[----:B------:R-:W2:Y:S02]  /*7370*/  LDG.E.64 R4, desc[UR36][R4.64] ;  /* 0x0000002404047981 */ /* 0x000ea4000c1e1b00 */
[----:B--2---:R0:W1:Y:S01]  /*7380*/  I2F.U64 R23, R4 ;  /* 0x0000000400177312 */ /* 0x0040620000301000 */
[----:B------:R-:W-:Y:S05]  /*7390*/  BRA `(.L_x_2527) ;  /* 0x0000000000087947 */ /* 0x000fea0003800000 */
.L_x_2579:
[----:B------:R-:W2:Y:S02]  /*73a0*/  LDG.E R4, desc[UR36][R4.64] ;  /* 0x0000002404047981 */ /* 0x000ea4000c1e1900 */
[----:B--2---:R-:W-:-:S07]  /*73b0*/  I2FP.F32.U32 R23, R4 ;  /* 0x0000000400177245 */ /* 0x004fce0000201000 */
.L_x_2527:
[----:B------:R-:W-:Y:S05]  /*73c0*/  BSYNC B7 ;  /* 0x0000000000077941 */ /* 0x000fea0003800000 */
.L_x_2526:
[----:B------:R-:W0:Y:S01]  /*73d0*/  S2R R19, SR_TID.X ;  /* 0x0000000000137919 */ /* 0x000e220000002100 */
[----:B------:R-:W1:Y:S01]  /*73e0*/  LDC.U8 R16, c[0x0][0x258] ;  /* 0x00009600ff107b82 */ /* 0x000e620000000000 */
[----:B------:R-:W-:Y:S01]  /*73f0*/  BSSY B0, `(.L_x_2582) ;  /* 0x0000011000007945 */ /* 0x000fe20003800000 */
[CC--:B0-----:R-:W-:Y:S01]  /*7400*/  ISETP.GE.AND P2, PT, R19.reuse, R17.reuse, PT ;  /* 0x000000111300720c */ /* 0x0c1fe20003f46270 */
[C---:B------:R-:W-:Y:S02]  /*7410*/  VIADD R0, R19.reuse, 0x100 ;  /* 0x0000010013007836 */ /* 0x040fe40000000000 */
[C---:B----4-:R-:W-:Y:S02]  /*7420*/  VIADD R4, R19.reuse, 0x180 ;  /* 0x0000018013047836 */ /* 0x050fe40000000000 */
[----:B------:R-:W-:Y:S01]  /*7430*/  VIADD R26, R19, 0x80 ;  /* 0x00000080131a7836 */ /* 0x000fe20000000000 */
[-C--:B------:R-:W-:Y:S02]  /*7440*/  ISETP.GE.AND P0, PT, R0, R17.reuse, PT ;  /* 0x000000110000720c */ /* 0x080fe40003f06270 */
[----:B------:R-:W-:-:S02]  /*7450*/  ISETP.GE.AND P1, PT, R4, R17, PT ;  /* 0x000000110400720c */ /* 0x000fc40003f26270 */
[----:B------:R-:W-:-:S03]  /*7460*/  ISETP.GE.AND P3, PT, R26, R17, PT ;  /* 0x000000111a00720c */ /* 0x000fc60003f66270 */
[----:B------:R-:W-:Y:S10]  /*7470*/  @P2 BRA `(.L_x_2583) ;  /* 0x0000000000202947 */ /* 0x000ff40003800000 */
[----:B--2--5:R-:W-:Y:S01]  /*7480*/  FSETP.GTU.FTZ.AND P4, PT, R22, -3, PT ;  /* 0xc04000001600780b */ /* 0x024fe20003f9c000 */
[----:B------:R-:W-:-:S12]  /*7490*/  IMAD.MOV.U32 R4, RZ, RZ, RZ ;  /* 0x000000ffff047224 */ /* 0x000fd800078e00ff */
[----:B------:R-:W-:Y:S05]  /*74a0*/  @!P4 BRA `(.L_x_2583) ;  /* 0x000000000014c947 */ /* 0x000fea0003800000 */
[----:B------:R-:W-:Y:S01]  /*74b0*/  FSETP.GEU.FTZ.AND P4, PT, R22, 3, PT ;  /* 0x404000001600780b */ /* 0x000fe20003f9e000 */
[----:B-1-3--:R-:W-:-:S12]  /*74c0*/  IMAD.MOV.U32 R4, RZ, RZ, R29 ;  /* 0x000000ffff047224 */ /* 0x00afd800078e001d */
[----:B------:R-:W-:-:S04]  /*74d0*/  @!P4 IMAD.MOV.U32 R3, RZ, RZ, 0x3eaaaaab ;  /* 0x3eaaaaabff03c424 */ /* 0x000fc800078e00ff */
[----:B------:R-:W-:-:S04]  /*74e0*/  @!P4 FFMA.FTZ R22, R22, R3, 0.5 ;  /* 0x3f0000001616c423 */ /* 0x000fc80000010003 */
[----:B------:R-:W-:-:S07]  /*74f0*/  @!P4 FMUL.FTZ R4, R22, R29 ;  /* 0x0000001d1604c220 */ /* 0x000fce0000410000 */
.L_x_2583:
[----:B------:R-:W-:Y:S05]  /*7500*/  BSYNC B0 ;  /* 0x0000000000007941 */ /* 0x000fea0003800000 */
.L_x_2582:
[----:B------:R-:W-:Y:S04]  /*7510*/  BSSY B0, `(.L_x_2584) ;  /* 0x000000a000007945 */ /* 0x000fe80003800000 */
[----:B------:R-:W-:Y:S05]  /*7520*/  @P3 BRA `(.L_x_2585) ;  /* 0x0000000000203947 */ /* 0x000fea0003800000 */
[----:B--2--5:R-:W-:Y:S01]  /*7530*/  FSETP.GTU.FTZ.AND P3, PT, R24, -3, PT ;  /* 0xc04000001800780b */ /* 0x024fe20003f7c000 */
[----:B------:R-:W-:-:S12]  /*7540*/  IMAD.MOV.U32 R22, RZ, RZ, RZ ;  /* 0x000000ffff167224 */ /* 0x000fd800078e00ff */
[----:B------:R-:W-:Y:S05]  /*7550*/  @!P3 BRA `(.L_x_2585) ;  /* 0x000000000014b947 */ /* 0x000fea0003800000 */
[----:B------:R-:W-:Y:S01]  /*7560*/  FSETP.GEU.FTZ.AND P3, PT, R24, 3, PT ;  /* 0x404000001800780b */ /* 0x000fe20003f7e000 */
[----:B------:R-:W-:-:S12]  /*7570*/  IMAD.MOV.U32 R22, RZ, RZ, R28 ;  /* 0x000000ffff167224 */ /* 0x000fd800078e001c */
[----:B------:R-:W-:-:S04]  /*7580*/  @!P3 IMAD.MOV.U32 R3, RZ, RZ, 0x3eaaaaab ;  /* 0x3eaaaaabff03b424 */ /* 0x000fc800078e00ff */
[----:B------:R-:W-:-:S04]  /*7590*/  @!P3 FFMA.FTZ R3, R24, R3, 0.5 ;  /* 0x3f0000001803b423 */ /* 0x000fc80000010003 */
[----:B------:R-:W-:-:S07]  /*75a0*/  @!P3 FMUL.FTZ R22, R3, R28 ;  /* 0x0000001c0316b220 */ /* 0x000fce0000410000 */
.L_x_2585:
[----:B------:R-:W-:Y:S05]  /*75b0*/  BSYNC B0 ;  /* 0x0000000000007941 */ /* 0x000fea0003800000 */
.L_x_2584:
[----:B------:R-:W-:Y:S04]  /*75c0*/  BSSY B0, `(.L_x_2586) ;  /* 0x000000a000007945 */ /* 0x000fe80003800000 */
[----:B------:R-:W-:Y:S05]  /*75d0*/  @P0 BRA `(.L_x_2587) ;  /* 0x0000000000200947 */ /* 0x000fea0003800000 */
[----:B-1---5:R-:W-:Y:S01]  /*75e0*/  FSETP.GTU.FTZ.AND P0, PT, R27, -3, PT ;  /* 0xc04000001b00780b */ /* 0x022fe20003f1c000 */
[----:B--2---:R-:W-:-:S12]  /*75f0*/  IMAD.MOV.U32 R24, RZ, RZ, RZ ;  /* 0x000000ffff187224 */ /* 0x004fd800078e00ff */
[----:B------:R-:W-:Y:S05]  /*7600*/  @!P0 BRA `(.L_x_2587) ;  /* 0x0000000000148947 */ /* 0x000fea0003800000 */
[----:B------:R-:W-:Y:S01]  /*7610*/  FSETP.GEU.FTZ.AND P0, PT, R27, 3, PT ;  /* 0x404000001b00780b */ /* 0x000fe20003f1e000 */
[----:B------:R-:W-:-:S12]  /*7620*/  IMAD.MOV.U32 R24, RZ, RZ, R18 ;  /* 0x000000ffff187224 */ /* 0x000fd800078e0012 */
[----:B------:R-:W-:-:S04]  /*7630*/  @!P0 IMAD.MOV.U32 R0, RZ, RZ, 0x3eaaaaab ;  /* 0x3eaaaaabff008424 */ /* 0x000fc800078e00ff */
[----:B------:R-:W-:-:S04]  /*7640*/  @!P0 FFMA.FTZ R27, R27, R0, 0.5 ;  /* 0x3f0000001b1b8423 */ /* 0x000fc80000010000 */
[----:B------:R-:W-:-:S07]  /*7650*/  @!P0 FMUL.FTZ R24, R27, R18 ;  /* 0x000000121b188220 */ /* 0x000fce0000410000 */
.L_x_2587:
[----:B------:R-:W-:Y:S05]  /*7660*/  BSYNC B0 ;  /* 0x0000000000007941 */ /* 0x000fea0003800000 */
.L_x_2586:
[----:B------:R-:W-:Y:S04]  /*7670*/  BSSY B0, `(.L_x_2588) ;  /* 0x000000a000007945 */ /* 0x000fe80003800000 */
[----:B------:R-:W-:Y:S05]  /*7680*/  @P1 BRA `(.L_x_2589) ;  /* 0x0000000000201947 */ /* 0x000fea0003800000 */
[----:B-1---5:R-:W-:Y:S01]  /*7690*/  FSETP.GTU.FTZ.AND P0, PT, R23, -3, PT ;  /* 0xc04000001700780b */ /* 0x022fe20003f1c000 */
[----:B------:R-:W-:-:S12]  /*76a0*/  IMAD.MOV.U32 R18, RZ, RZ, RZ ;  /* 0x000000ffff127224 */ /* 0x000fd800078e00ff */
[----:B------:R-:W-:Y:S05]  /*76b0*/  @!P0 BRA `(.L_x_2589) ;  /* 0x0000000000148947 */ /* 0x000fea0003800000 */
[----:B------:R-:W-:Y:S01]  /*76c0*/  FSETP.GEU.FTZ.AND P0, PT, R23, 3, PT ;  /* 0x404000001700780b */ /* 0x000fe20003f1e000 */
[----:B------:R-:W-:-:S12]  /*76d0*/  IMAD.MOV.U32 R18, RZ, RZ, R25 ;  /* 0x000000ffff127224 */ /* 0x000fd800078e0019 */
[----:B------:R-:W-:-:S04]  /*76e0*/  @!P0 IMAD.MOV.U32 R0, RZ, RZ, 0x3eaaaaab ;  /* 0x3eaaaaabff008424 */ /* 0x000fc800078e00ff */
[----:B------:R-:W-:-:S04]  /*76f0*/  @!P0 FFMA.FTZ R0, R23, R0, 0.5 ;  /* 0x3f00000017008423 */ /* 0x000fc80000010000 */
[----:B------:R-:W-:-:S07]  /*7700*/  @!P0 FMUL.FTZ R18, R0, R25 ;  /* 0x0000001900128220 */ /* 0x000fce0000410000 */
.L_x_2589:
[----:B------:R-:W-:Y:S05]  /*7710*/  BSYNC B0 ;  /* 0x0000000000007941 */ /* 0x000fea0003800000 */
.L_x_2588:
[----:B------:R-:W-:Y:S04]  /*7720*/  BSSY B6, `(.L_x_2590) ;  /* 0x0000101000067945 */ /* 0x000fe80003800000 */
[----:B------:R-:W-:Y:S05]  /*7730*/  @P2 BRA `(.L_x_2591) ;  /* 0x0000000c00fc2947 */ /* 0x000fea0003800000 */
[----:B------:R-:W0:Y:S01]  /*7740*/  LDC.64 R8, c[0x0][0x230] ;  /* 0x00008c00ff087b82 */ /* 0x000e220000000a00 */
[----:B------:R-:W-:Y:S01]  /*7750*/  IMAD R0, R2, 0x200, R19 ;  /* 0x0000020002007824 */ /* 0x000fe200078e0213 */
[----:B-1----:R-:W-:Y:S01]  /*7760*/  PRMT R5, R16, 0x9910, RZ ;  /* 0x0000991010057816 */ /* 0x002fe200000000ff */
        /* <DEDUP_REMOVED lines=15> */
[----:B------:R-:W0:Y:S01]  /*7860*/  F2I.FTZ.TRUNC.NTZ R3, R4 ;  /* 0x0000000400037305 */ /* 0x000e22000021f100 */
[----:B------:R-:W-:Y:S01]  /*7870*/  IMAD.MOV.U32 R19, RZ, RZ, R26 ;  /* 0x000000ffff137224 */ /* 0x000fe200078e001a */
[----:B0-----:R0:W-:Y:S01]  /*7880*/  STG.E.U8 desc[UR36][R8.64], R3 ;  /* 0x0000000308007986 */ /* 0x0011e2000c101124 */
[----:B------:R-:W-:Y:S05]  /*7890*/  BRA `(.L_x_2591) ;  /* 0x0000000c00a47947 */ /* 0x000fea0003800000 */
.L_x_2595:
[----:B------:R-:W0:Y:S01]  /*78a0*/  F2I.S64.TRUNC R4, R4 ;  /* 0x0000000400047311 */ /* 0x000e22000020d900 */
[----:B------:R-:W-:Y:S02]  /*78b0*/  IMAD.MOV.U32 R19, RZ, RZ, R26 ;  /* 0x000000ffff137224 */ /* 0x000fe400078e001a */
[----:B0-----:R-:W-:-:S05]  /*78c0*/  IMAD.MOV.U32 R3, RZ, RZ, R4 ;  /* 0x000000ffff037224 */ /* 0x001fca00078e0004 */
[----:B------:R0:W-:Y:S01]  /*78d0*/  STG.E.U8 desc[UR36][R8.64], R3 ;  /* 0x0000000308007986 */ /* 0x0001e2000c101124 */
[----:B------:R-:W-:Y:S05]  /*78e0*/  BRA `(.L_x_2591) ;  /* 0x0000000c00907947 */ /* 0x000fea0003800000 */
.L_x_2594:
[----:B------:R-:W-:-:S13]  /*78f0*/  ISETP.NE.AND P0, PT, R0, 0x2, PT ;  /* 0x000000020000780c */ /* 0x000fda0003f05270 */
[----:B------:R-:W-:Y:S05]  /*7900*/  @!P0 BRA `(.L_x_2597) ;  /* 0x0000000000308947 */ /* 0x000fea0003800000 */
[----:B------:R-:W-:-:S13]  /*7910*/  ISETP.NE.AND P0, PT, R0, 0x3, PT ;  /* 0x000000030000780c */ /* 0x000fda0003f05270 */
[----:B------:R-:W-:Y:S05]  /*7920*/  @!P0 BRA `(.L_x_2598) ;  /* 0x0000000000188947 */ /* 0x000fea0003800000 */
[----:B------:R-:W-:-:S13]  /*7930*/  ISETP.NE.AND P0, PT, R0, 0x4, PT ;  /* 0x000000040000780c */ /* 0x000fda0003f05270 */
[----:B------:R-:W-:Y:S05]  /*7940*/  @P0 BRA `(.L_x_2596) ;  /* 0x0000000c00140947 */ /* 0x000fea0003800000 */
[----:B------:R-:W0:Y:S01]  /*7950*/  F2I.S64.TRUNC R4, R4 ;  /* 0x0000000400047311 */ /* 0x000e22000020d900 */
[----:B------:R-:W-:Y:S01]  /*7960*/  IMAD.MOV.U32 R19, RZ, RZ, R26 ;  /* 0x000000ffff137224 */ /* 0x000fe200078e001a */
[----:B0-----:R0:W-:Y:S01]  /*7970*/  STG.E.64 desc[UR36][R8.64], R4 ;  /* 0x0000000408007986 */ /* 0x0011e2000c101b24 */
[----:B------:R-:W-:Y:S05]  /*7980*/  BRA `(.L_x_2591) ;  /* 0x0000000c00687947 */ /* 0x000fea0003800000 */
.L_x_2598:
[----:B------:R-:W0:Y:S01]  /*7990*/  F2I.FTZ.TRUNC.NTZ R3, R4 ;  /* 0x0000000400037305 */ /* 0x000e22000021f100 */
[----:B------:R-:W-:Y:S01]  /*79a0*/  IMAD.MOV.U32 R19, RZ, RZ, R26 ;  /* 0x000000ffff137224 */ /* 0x000fe200078e001a */
[----:B0-----:R0:W-:Y:S01]  /*79b0*/  STG.E desc[UR36][R8.64], R3 ;  /* 0x0000000308007986 */ /* 0x0011e2000c101924 */
[----:B------:R-:W-:Y:S05]  /*79c0*/  BRA `(.L_x_2591) ;  /* 0x0000000c00587947 */ /* 0x000fea0003800000 */
.L_x_2597:
[----:B------:R-:W0:Y:S01]  /*79d0*/  F2I.FTZ.TRUNC.NTZ R3, R4 ;  /* 0x0000000400037305 */ /* 0x000e22000021f100 */
[----:B------:R-:W-:Y:S01]  /*79e0*/  IMAD.MOV.U32 R19, RZ, RZ, R26 ;  /* 0x000000ffff137224 */ /* 0x000fe200078e001a */
[----:B0-----:R0:W-:Y:S01]  /*79f0*/  STG.E.U16 desc[UR36][R8.64], R3 ;  /* 0x0000000308007986 */ /* 0x0011e2000c101524 */
[----:B------:R-:W-:Y:S05]  /*7a00*/  BRA `(.L_x_2591) ;  /* 0x0000000c00487947 */ /* 0x000fea0003800000 */
.L_x_2593:
[----:B------:R-:W-:-:S13]  /*7a10*/  ISETP.GT.AND P0, PT, R0, 0x6, PT ;  /* 0x000000060000780c */ /* 0x000fda0003f04270 */
[----:B------:R-:W-:Y:S05]  /*7a20*/  @P0 BRA `(.L_x_2599) ;  /* 0x00000000002c0947 */ /* 0x000fea0003800000 */
[----:B------:R-:W-:-:S13]  /*7a30*/  ISETP.NE.AND P0, PT, R0, 0x5, PT ;  /* 0x000000050000780c */ /* 0x000fda0003f05270 */
[----:B------:R-:W-:Y:S05]  /*7a40*/  @!P0 BRA `(.L_x_2600) ;  /* 0x0000000000148947 */ /* 0x000fea0003800000 */
[----:B------:R-:W-:-:S13]  /*7a50*/  ISETP.NE.AND P0, PT, R0, 0x6, PT ;  /* 0x000000060000780c */ /* 0x000fda0003f05270 */
[----:B------:R-:W-:Y:S05]  /*7a60*/  @P0 BRA `(.L_x_2596) ;  /* 0x0000000800cc0947 */ /* 0x000fea0003800000 */
[----:B------:R0:W-:Y:S01]  /*7a70*/  STG.E desc[UR36][R8.64], R4 ;  /* 0x0000000408007986 */ /* 0x0001e2000c101924 */
[----:B------:R-:W-:Y:S01]  /*7a80*/  IMAD.MOV.U32 R19, RZ, RZ, R26 ;  /* 0x000000ffff137224 */ /* 0x000fe200078e001a */
[----:B------:R-:W-:Y:S06]  /*7a90*/  BRA `(.L_x_2591) ;  /* 0x0000000c00247947 */ /* 0x000fec0003800000 */
.L_x_2600:
[----:B------:R-:W-:Y:S01]  /*7aa0*/  F2FP.F16.F32.PACK_AB R4, RZ, R4 ;  /* 0x00000004ff04723e */ /* 0x000fe200000000ff */
[----:B------:R-:W-:-:S04]  /*7ab0*/  IMAD.MOV.U32 R19, RZ, RZ, R26 ;  /* 0x000000ffff137224 */ /* 0x000fc800078e001a */
[----:B------:R0:W-:Y:S01]  /*7ac0*/  STG.E.U16 desc[UR36][R8.64], R4 ;  /* 0x0000000408007986 */ /* 0x0001e2000c101524 */
[----:B------:R-:W-:Y:S05]  /*7ad0*/  BRA `(.L_x_2591) ;  /* 0x0000000c00147947 */ /* 0x000fea0003800000 */
.L_x_2599:
[----:B------:R-:W-:-:S13]  /*7ae0*/  ISETP.NE.AND P0, PT, R0, 0x7, PT ;  /* 0x000000070000780c */ /* 0x000fda0003f05270 */
[----:B------:R-:W-:Y:S05]  /*7af0*/  @!P0 BRA `(.L_x_2601) ;  /* 0x0000000000348947 */ /* 0x000fea0003800000 */
[----:B------:R-:W-:-:S13]  /*7b00*/  ISETP.NE.AND P0, PT, R0, 0x8, PT ;  /* 0x000000080000780c */ /* 0x000fda0003f05270 */
[----:B------:R-:W-:Y:S05]  /*7b10*/  @!P0 BRA `(.L_x_2602) ;  /* 0x0000000000188947 */ /* 0x000fea0003800000 */
[----:B------:R-:W-:-:S13]  /*7b20*/  ISETP.NE.AND P0, PT, R0, 0x9, PT ;  /* 0x000000090000780c */ /* 0x000fda0003f05270 */
[----:B------:R-:W-:Y:S05]  /*7b30*/  @P0 BRA `(.L_x_2596) ;  /* 0x0000000800980947 */ /* 0x000fea0003800000 */
[----:B------:R-:W-:Y:S02]  /*7b40*/  IMAD.MOV.U32 R5, RZ, RZ, RZ ;  /* 0x000000ffff057224 */ /* 0x000fe400078e00ff */
[----:B------:R-:W-:-:S03]  /*7b50*/  IMAD.MOV.U32 R19, RZ, RZ, R26 ;  /* 0x000000ffff137224 */ /* 0x000fc600078e001a */
[----:B------:R4:W-:Y:S01]  /*7b60*/  STG.E.64 desc[UR36][R8.64], R4 ;  /* 0x0000000408007986 */ /* 0x0009e2000c101b24 */
[----:B------:R-:W-:Y:S05]  /*7b70*/  BRA `(.L_x_2591) ;  /* 0x0000000800ec7947 */ /* 0x000fea0003800000 */
.L_x_2602:
[----:B------:R-:W-:Y:S01]  /*7b80*/  F2FP.F16.F32.PACK_AB R3, RZ, R4 ;  /* 0x00000004ff03723e */ /* 0x000fe200000000ff */
[----:B------:R-:W-:-:S03]  /*7b90*/  IMAD.MOV.U32 R19, RZ, RZ, R26 ;  /* 0x000000ffff137224 */ /* 0x000fc600078e001a */
[----:B------:R-:W-:-:S05]  /*7ba0*/  PRMT R3, R3, 0x5410, RZ ;  /* 0x0000541003037816 */ /* 0x000fca00000000ff */
[----:B------:R0:W-:Y:S01]  /*7bb0*/  STG.E desc[UR36][R8.64], R3 ;  /* 0x0000000308007986 */ /* 0x0001e2000c101924 */
[----:B------:R-:W-:Y:S05]  /*7bc0*/  BRA `(.L_x_2591) ;  /* 0x0000000800d87947 */ /* 0x000fea0003800000 */
.L_x_2601:
[----:B------:R-:W-:Y:S01]  /*7bd0*/  FMUL.FTZ R4, R4, 1 ;  /* 0x3f80000004047820 */ /* 0x000fe20000410000 */
[----:B------:R-:W-:-:S05]  /*7be0*/  IMAD.MOV.U32 R19, RZ, RZ, R26 ;  /* 0x000000ffff137224 */ /* 0x000fca00078e001a */
[----:B------:R-:W0:Y:S02]  /*7bf0*/  F2F.F64.F32 R4, R4 ;  /* 0x0000000400047310 */ /* 0x000e240000201800 */
[----:B0-----:R0:W-:Y:S01]  /*7c00*/  STG.E.64 desc[UR36][R8.64], R4 ;  /* 0x0000000408007986 */ /* 0x0011e2000c101b24 */
[----:B------:R-:W-:Y:S05]  /*7c10*/  BRA `(.L_x_2591) ;  /* 0x0000000800c47947 */ /* 0x000fea0003800000 */
.L_x_2592:
        /* <DEDUP_REMOVED lines=8> */
[----:B------:R-:W-:Y:S01]  /*7ca0*/  FSETP.NEU.FTZ.AND P0, PT, R4, RZ, PT ;  /* 0x000000ff0400720b */ /* 0x000fe20003f1d000 */
[----:B------:R-:W-:-:S03]  /*7cb0*/  IMAD.MOV.U32 R19, RZ, RZ, R26 ;  /* 0x000000ffff137224 */ /* 0x000fc600078e001a */
[----:B------:R-:W-:-:S05]  /*7cc0*/  SEL R3, RZ, 0x1, !P0 ;  /* 0x00000001ff037807 */ /* 0x000fca0004000000 */
[----:B------:R0:W-:Y:S01]  /*7cd0*/  STG.E.U8 desc[UR36][R8.64], R3 ;  /* 0x0000000308007986 */ /* 0x0001e2000c101124 */
[----:B------:R-:W-:Y:S05]  /*7ce0*/  BRA `(.L_x_2591) ;  /* 0x0000000800907947 */ /* 0x000fea0003800000 */
.L_x_2605:
[----:B------:R-:W-:Y:S01]  /*7cf0*/  FMUL.FTZ R4, R4, 1 ;  /* 0x3f80000004047820 */ /* 0x000fe20000410000 */
[----:B------:R-:W-:Y:S01]  /*7d00*/  CS2R R6, SRZ ;  /* 0x0000000000067805 */ /* 0x000fe2000001ff00 */
[----:B------:R-:W-:-:S04]  /*7d10*/  IMAD.MOV.U32 R19, RZ, RZ, R26 ;  /* 0x000000ffff137224 */ /* 0x000fc800078e001a */
[----:B------:R-:W0:Y:S02]  /*7d20*/  F2F.F64.F32 R4, R4 ;  /* 0x0000000400047310 */ /* 0x000e240000201800 */
[----:B0-----:R0:W-:Y:S01]  /*7d30*/  STG.E.128 desc[UR36][R8.64], R4 ;  /* 0x0000000408007986 */ /* 0x0011e2000c101d24 */
[----:B------:R-:W-:Y:S05]  /*7d40*/  BRA `(.L_x_2591) ;  /* 0x0000000800787947 */ /* 0x000fea0003800000 */
.L_x_2604:
        /* <DEDUP_REMOVED lines=20> */
.L_x_2609:
[----:B------:R-:W-:Y:S05]  /*7e90*/  BSYNC B0 ;  /* 0x0000000000007941 */ /* 0x000fea0003800000 */
.L_x_2608:
[----:B------:R-:W-:Y:S01]  /*7ea0*/  LOP3.LUT R5, R0, R5, RZ, 0xfc, !PT ;  /* 0x0000000500057212 */ /* 0x000fe200078efcff */
[----:B------:R-:W-:-:S04]  /*7eb0*/  IMAD.MOV.U32 R19, RZ, RZ, R26 ;  /* 0x000000ffff137224 */ /* 0x000fc800078e001a */
[----:B------:R0:W-:Y:S01]  /*7ec0*/  STG.E.U8 desc[UR36][R8.64], R5 ;  /* 0x0000000508007986 */ /* 0x0001e2000c101124 */
[----:B------:R-:W-:Y:S05]  /*7ed0*/  BRA `(.L_x_2591) ;  /* 0x0000000800147947 */ /* 0x000fea0003800000 */
.L_x_2607:
        /* <DEDUP_REMOVED lines=12> */
.L_x_2611:
[----:B------:R-:W-:Y:S01]  /*7fa0*/  IMAD.MOV.U32 R0, RZ, RZ, 0x7f ;  /* 0x0000007fff007424 */ /* 0x000fe200078e00ff */
[----:B------:R-:W-:-:S04]  /*7fb0*/  ISETP.GT.U32.AND P0, PT, R5, 0x7f800000, PT ;  /* 0x7f8000000500780c */ /* 0x000fc80003f04070 */
[----:B------:R-:W-:-:S09]  /*7fc0*/  SEL R0, R0, 0x7c, P0 ;  /* 0x0000007c00007807 */ /* 0x000fd20000000000 */
.L_x_2612:
[----:B------:R-:W-:Y:S05]  /*7fd0*/  BSYNC B0 ;  /* 0x0000000000007941 */ /* 0x000fea0003800000 */
.L_x_2610:
[----:B------:R-:W-:Y:S01]  /*7fe0*/  LOP3.LUT R4, R4, 0x80000000, RZ, 0xc0, !PT ;  /* 0x8000000004047812 */ /* 0x000fe200078ec0ff */
[----:B------:R-:W-:-:S03]  /*7ff0*/  IMAD.MOV.U32 R19, RZ, RZ, R26 ;  /* 0x000000ffff137224 */ /* 0x000fc600078e001a */
[----:B------:R-:W-:-:S04]  /*8000*/  SHF.R.U32.HI R3, RZ, 0x18, R4 ;  /* 0x00000018ff037819 */ /* 0x000fc80000011604 */
[----:B------:R-:W-:-:S05]  /*8010*/  LOP3.LUT R3, R0, R3, RZ, 0xfc, !PT ;  /* 0x0000000300037212 */ /* 0x000fca00078efcff */
[----:B------:R0:W-:Y:S01]  /*8020*/  STG.E.U8 desc[UR36][R8.64], R3 ;  /* 0x0000000308007986 */ /* 0x0001e2000c101124 */
[----:B------:R-:W-:Y:S05]  /*8030*/  BRA `(.L_x_2591) ;  /* 0x0000000400bc7947 */ /* 0x000fea0003800000 */
.L_x_2606:
[----:B------:R-:W-:Y:S01]  /*8040*/  F2FP.BF16.F32.PACK_AB R4, RZ, R4 ;  /* 0x00000004ff04723e */ /* 0x000fe200000010ff */
[----:B------:R-:W-:-:S04]  /*8050*/  IMAD.MOV.U32 R19, RZ, RZ, R26 ;  /* 0x000000ffff137224 */ /* 0x000fc800078e001a */
[----:B------:R0:W-:Y:S01]  /*8060*/  STG.E.U16 desc[UR36][R8.64], R4 ;  /* 0x0000000408007986 */ /* 0x0001e2000c101524 */
[----:B------:R-:W-:Y:S05]  /*8070*/  BRA `(.L_x_2591) ;  /* 0x0000000400ac7947 */ /* 0x000fea0003800000 */
.L_x_2603:
        /* <DEDUP_REMOVED lines=8> */
[----:B------:R-:W0:Y:S01]  /*8100*/  F2I.FTZ.U32.TRUNC.NTZ R3, R4 ;  /* 0x0000000400037305 */ /* 0x000e22000021f000 */
[----:B------:R-:W-:Y:S01]  /*8110*/  IMAD.MOV.U32 R19, RZ, RZ, R26 ;  /* 0x000000ffff137224 */ /* 0x000fe200078e001a */
[----:B0-----:R0:W-:Y:S01]  /*8120*/  STG.E.U16 desc[UR36][R8.64], R3 ;  /* 0x0000000308007986 */ /* 0x0011e2000c101524 */
[----:B------:R-:W-:Y:S05]  /*8130*/  BRA `(.L_x_2591) ;  /* 0x00000004007c7947 */ /* 0x000fea0003800000 */
.L_x_2615:
        /* <DEDUP_REMOVED lines=16> */
.L_x_2618:
[----:B------:R-:W-:-:S04]  /*8240*/  LOP3.LUT R4, R4, 0x80000000, RZ, 0xc0, !PT ;  /* 0x8000000004047812 */ /* 0x000fc800078ec0ff */
[----:B------:R-:W-:-:S04]  /*8250*/  SHF.R.U32.HI R4, RZ, 0x18, R4 ;  /* 0x00000018ff047819 */ /* 0x000fc80000011604 */
[----:B------:R-:W-:-:S04]  /*8260*/  LOP3.LUT R3, R3, R4, RZ, 0xfc, !PT ;  /* 0x0000000403037212 */ /* 0x000fc800078efcff */
[----:B------:R-:W-:-:S07]  /*8270*/  PRMT R0, R3, 0x7610, R0 ;  /* 0x0000761003007816 */ /* 0x000fce0000000000 */
.L_x_2617:
[----:B------:R-:W-:Y:S05]  /*8280*/  BSYNC B0 ;  /* 0x0000000000007941 */ /* 0x000fea0003800000 */
.L_x_2616:
[----:B------:R0:W-:Y:S01]  /*8290*/  STG.E.U8 desc[UR36][R8.64], R0 ;  /* 0x0000000008007986 */ /* 0x0001e2000c101124 */
[----:B------:R-:W-:Y:S01]  /*82a0*/  IMAD.MOV.U32 R19, RZ, RZ, R26 ;  /* 0x000000ffff137224 */ /* 0x000fe200078e001a */
[----:B------:R-:W-:Y:S06]  /*82b0*/  BRA `(.L_x_2591) ;  /* 0x00000004001c7947 */ /* 0x000fec0003800000 */
.L_x_2614:
        /* <DEDUP_REMOVED lines=16> */
.L_x_2621:
[----:B------:R-:W-:-:S04]  /*83c0*/  LOP3.LUT R4, R4, 0x80000000, RZ, 0xc0, !PT ;  /* 0x8000000004047812 */ /* 0x000fc800078ec0ff */
[----:B------:R-:W-:-:S04]  /*83d0*/  SHF.R.U32.HI R4, RZ, 0x18, R4 ;  /* 0x00000018ff047819 */ /* 0x000fc80000011604 */
[----:B------:R-:W-:-:S04]  /*83e0*/  LOP3.LUT R3, R3, R4, RZ, 0xfc, !PT ;  /* 0x0000000403037212 */ /* 0x000fc800078efcff */
[----:B------:R-:W-:-:S07]  /*83f0*/  PRMT R0, R3, 0x7610, R0 ;  /* 0x0000761003007816 */ /* 0x000fce0000000000 */
.L_x_2620:
[----:B------:R-:W-:Y:S05]  /*8400*/  BSYNC B0 ;  /* 0x0000000000007941 */ /* 0x000fea0003800000 */
.L_x_2619:
[----:B------:R0:W-:Y:S01]  /*8410*/  STG.E.U8 desc[UR36][R8.64], R0 ;  /* 0x0000000008007986 */ /* 0x0001e2000c101124 */
[----:B------:R-:W-:Y:S01]  /*8420*/  IMAD.MOV.U32 R19, RZ, RZ, R26 ;  /* 0x000000ffff137224 */ /* 0x000fe200078e001a */
[----:B------:R-:W-:Y:S06]  /*8430*/  BRA `(.L_x_2591) ;  /* 0x0000000000bc7947 */ /* 0x000fec0003800000 */
.L_x_2613:
[----:B------:R-:W-:-:S13]  /*8440*/  ISETP.NE.AND P0, PT, R0, 0x1c, PT ;  /* 0x0000001c0000780c */ /* 0x000fda0003f05270 */
[----:B------:R-:W-:Y:S05]  /*8450*/  @!P0 BRA `(.L_x_2622) ;  /* 0x0000000000a88947 */ /* 0x000fea0003800000 */
[----:B------:R-:W-:-:S13]  /*8460*/  ISETP.NE.AND P0, PT, R0, 0x1d, PT ;  /* 0x0000001d0000780c */ /* 0x000fda0003f05270 */
[----:B------:R-:W-:Y:S05]  /*8470*/  @!P0 BRA `(.L_x_2623) ;  /* 0x0000000000908947 */ /* 0x000fea0003800000 */
[----:B------:R-:W-:-:S13]  /*8480*/  ISETP.NE.AND P0, PT, R0, 0x2c, PT ;  /* 0x0000002c0000780c */ /* 0x000fda0003f05270 */
[----:B------:R-:W-:Y:S05]  /*8490*/  @P0 BRA `(.L_x_2596) ;  /* 0x0000000000400947 */ /* 0x000fea0003800000 */
[----:B------:R-:W-:Y:S01]  /*84a0*/  SHF.R.U32.HI R5, RZ, 0x17, R4 ;  /* 0x00000017ff057819 */ /* 0x000fe20000011604 */
[----:B------:R-:W-:-:S03]  /*84b0*/  IMAD.MOV.U32 R19, RZ, RZ, R26 ;  /* 0x000000ffff137224 */ /* 0x000fc600078e001a */
        /* <DEDUP_REMOVED lines=14> */
.L_x_2596:
        /* <DEDUP_REMOVED lines=16> */
.L_x_2624:
[----:B------:R-:W-:Y:S01]  /*86a0*/  IMAD.MOV.U32 R19, RZ, RZ, R26 ;  /* 0x000000ffff137224 */ /* 0x000fe200078e001a */
[----:B------:R-:W-:Y:S06]  /*86b0*/  BRA `(.L_x_2591) ;  /* 0x00000000001c7947 */ /* 0x000fec0003800000 */
.L_x_2623:
[----:B------:R-:W0:Y:S01]  /*86c0*/  F2I.U64.TRUNC R4, R4 ;  /* 0x0000000400047311 */ /* 0x000e22000020d800 */
[----:B------:R-:W-:Y:S01]  /*86d0*/  IMAD.MOV.U32 R19, RZ, RZ, R26 ;  /* 0x000000ffff137224 */ /* 0x000fe200078e001a */
[----:B0-----:R0:W-:Y:S01]  /*86e0*/  STG.E.64 desc[UR36][R8.64], R4 ;  /* 0x0000000408007986 */ /* 0x0011e2000c101b24 */
[----:B------:R-:W-:Y:S05]  /*86f0*/  BRA `(.L_x_2591) ;  /* 0x00000000000c7947 */ /* 0x000fea0003800000 */
.L_x_2622:
[----:B------:R-:W0:Y:S01]  /*8700*/  F2I.FTZ.U32.TRUNC.NTZ R3, R4 ;  /* 0x0000000400037305 */ /* 0x000e22000021f000 */
[----:B------:R-:W-:Y:S01]  /*8710*/  IMAD.MOV.U32 R19, RZ, RZ, R26 ;  /* 0x000000ffff137224 */ /* 0x000fe200078e001a */
[----:B0-----:R0:W-:Y:S06]  /*8720*/  STG.E desc[UR36][R8.64], R3 ;  /* 0x0000000308007986 */ /* 0x0011ec000c101924 */
.L_x_2591:
[----:B------:R-:W-:Y:S05]  /*8730*/  BSYNC B6 ;  /* 0x0000000000067941 */ /* 0x000fea0003800000 */
.L_x_2590:
[----:B------:R-:W-:Y:S01]  /*8740*/  ISETP.GE.AND P0, PT, R19, R17, PT ;  /* 0x000000111300720c */ /* 0x000fe20003f06270 */
[----:B------:R-:W-:-:S12]  /*8750*/  BSSY B6, `(.L_x_2625) ;  /* 0x00001d8000067945 */ /* 0x000fd80003800000 */
[----:B------:R-:W-:Y:S05]  /*8760*/  @P0 BRA `(.L_x_2626) ;  /* 0x0000001c00580947 */ /* 0x000fea0003800000 */
[----:B0---4-:R-:W0:Y:S01]  /*8770*/  LDC.64 R8, c[0x0][0x230] ;  /* 0x00008c00ff087b82 */ /* 0x011e220000000a00 */
        /* <DEDUP_REMOVED lines=17> */
[----:B--2--5:R-:W0:Y:S02]  /*8890*/  F2I.FTZ.TRUNC.NTZ R3, R22 ;  /* 0x0000001600037305 */ /* 0x024e24000021f100 */
[----:B0-----:R0:W-:Y:S01]  /*88a0*/  STG.E.U8 desc[UR36][R8.64], R3 ;  /* 0x0000000308007986 */ /* 0x0011e2000c101124 */
[----:B------:R-:W-:Y:S05]  /*88b0*/  BRA `(.L_x_2632) ;  /* 0x0000000c00507947 */ /* 0x000fea0003800000 */
.L_x_2630:
[----:B--2--5:R-:W0:Y:S02]  /*88c0*/  F2I.S64.TRUNC R22, R22 ;  /* 0x0000001600167311 */ /* 0x024e24000020d900 */
[----:B0-----:R-:W-:-:S05]  /*88d0*/  IMAD.MOV.U32 R3, RZ, RZ, R22 ;  /* 0x000000ffff037224 */ /* 0x001fca00078e0016 */
[----:B------:R0:W-:Y:S01]  /*88e0*/  STG.E.U8 desc[UR36][R8.64], R3 ;  /* 0x0000000308007986 */ /* 0x0001e2000c101124 */
[----:B------:R-:W-:Y:S05]  /*88f0*/  BRA `(.L_x_2632) ;  /* 0x0000000c00407947 */ /* 0x000fea0003800000 */
.L_x_2629:
[----:B------:R-:W-:-:S13]  /*8900*/  ISETP.NE.AND P0, PT, R0, 0x2, PT ;  /* 0x000000020000780c */ /* 0x000fda0003f05270 */
[----:B------:R-:W-:Y:S05]  /*8910*/  @!P0 BRA `(.L_x_2633) ;  /* 0x0000000000288947 */ /* 0x000fea0003800000 */
[----:B------:R-:W-:-:S13]  /*8920*/  ISETP.NE.AND P0, PT, R0, 0x3, PT ;  /* 0x000000030000780c */ /* 0x000fda0003f05270 */
[----:B------:R-:W-:Y:S05]  /*8930*/  @!P0 BRA `(.L_x_2634) ;  /* 0x0000000000148947 */ /* 0x000fea0003800000 */
[----:B------:R-:W-:-:S13]  /*8940*/  ISETP.NE.AND P0, PT, R0, 0x4, PT ;  /* 0x000000040000780c */ /* 0x000fda0003f05270 */
[----:B------:R-:W-:Y:S05]  /*8950*/  @P0 BRA `(.L_x_2631) ;  /* 0x0000000800d00947 */ /* 0x000fea0003800000 */
[----:B--2--5:R-:W0:Y:S02]  /*8960*/  F2I.S64.TRUNC R22, R22 ;  /* 0x0000001600167311 */ /* 0x024e24000020d900 */
[----:B0-----:R0:W-:Y:S01]  /*8970*/  STG.E.64 desc[UR36][R8.64], R22 ;  /* 0x0000001608007986 */ /* 0x0011e2000c101b24 */
[----:B------:R-:W-:Y:S05]  /*8980*/  BRA `(.L_x_2632) ;  /* 0x0000000c001c7947 */ /* 0x000fea0003800000 */
.L_x_2634:
[----:B--2--5:R-:W0:Y:S02]  /*8990*/  F2I.FTZ.TRUNC.NTZ R3, R22 ;  /* 0x0000001600037305 */ /* 0x024e24000021f100 */
[----:B0-----:R0:W-:Y:S01]  /*89a0*/  STG.E desc[UR36][R8.64], R3 ;  /* 0x0000000308007986 */ /* 0x0011e2000c101924 */
[----:B------:R-:W-:Y:S05]  /*89b0*/  BRA `(.L_x_2632) ;  /* 0x0000000c00107947 */ /* 0x000fea0003800000 */
.L_x_2633:
[----:B--2--5:R-:W0:Y:S02]  /*89c0*/  F2I.FTZ.TRUNC.NTZ R3, R22 ;  /* 0x0000001600037305 */ /* 0x024e24000021f100 */
[----:B0-----:R0:W-:Y:S01]  /*89d0*/  STG.E.U16 desc[UR36][R8.64], R3 ;  /* 0x0000000308007986 */ /* 0x0011e2000c101524 */
[----:B------:R-:W-:Y:S05]  /*89e0*/  BRA `(.L_x_2632) ;  /* 0x0000000c00047947 */ /* 0x000fea0003800000 */
.L_x_2628:
[----:B------:R-:W-:-:S13]  /*89f0*/  ISETP.GT.AND P0, PT, R0, 0x6, PT ;  /* 0x000000060000780c */ /* 0x000fda0003f04270 */
[----:B------:R-:W-:Y:S05]  /*8a00*/  @P0 BRA `(.L_x_2635) ;  /* 0x0000000000240947 */ /* 0x000fea0003800000 */
[----:B------:R-:W-:-:S13]  /*8a10*/  ISETP.NE.AND P0, PT, R0, 0x5, PT ;  /* 0x000000050000780c */ /* 0x000fda0003f05270 */
[----:B------:R-:W-:Y:S05]  /*8a20*/  @!P0 BRA `(.L_x_2636) ;  /* 0x0000000000108947 */ /* 0x000fea0003800000 */
[----:B------:R-:W-:-:S13]  /*8a30*/  ISETP.NE.AND P0, PT, R0, 0x6, PT ;  /* 0x000000060000780c */ /* 0x000fda0003f05270 */
[----:B------:R-:W-:Y:S05]  /*8a40*/  @P0 BRA `(.L_x_2631) ;  /* 0x0000000800940947 */ /* 0x000fea0003800000 */
[----:B--2--5:R4:W-:Y:S01]  /*8a50*/  STG.E desc[UR36][R8.64], R22 ;  /* 0x0000001608007986 */ /* 0x0249e2000c101924 */
[----:B------:R-:W-:Y:S05]  /*8a60*/  BRA `(.L_x_2632) ;  /* 0x0000000800e47947 */ /* 0x000fea0003800000 */
.L_x_2636:
[----:B--2--5:R-:W-:-:S05]  /*8a70*/  F2FP.F16.F32.PACK_AB R22, RZ, R22 ;  /* 0x00000016ff16723e */ /* 0x024fca00000000ff */
[----:B------:R0:W-:Y:S01]  /*8a80*/  STG.E.U16 desc[UR36][R8.64], R22 ;  /* 0x0000001608007986 */ /* 0x0001e2000c101524 */
[----:B------:R-:W-:Y:S05]  /*8a90*/  BRA `(.L_x_2632) ;  /* 0x0000000800d87947 */ /* 0x000fea0003800000 */
.L_x_2635:
[----:B------:R-:W-:-:S13]  /*8aa0*/  ISETP.NE.AND P0, PT, R0, 0x7, PT ;  /* 0x000000070000780c */ /* 0x000fda0003f05270 */
[----:B------:R-:W-:Y:S05]  /*8ab0*/  @!P0 BRA `(.L_x_2637) ;  /* 0x00000000002c8947 */ /* 0x000fea0003800000 */
[----:B------:R-:W-:-:S13]  /*8ac0*/  ISETP.NE.AND P0, PT, R0, 0x8, PT ;  /* 0x000000080000780c */ /* 0x000fda0003f05270 */
[----:B------:R-:W-:Y:S05]  /*8ad0*/  @!P0 BRA `(.L_x_2638) ;  /* 0x0000000000148947 */ /* 0x000fea0003800000 */
[----:B------:R-:W-:-:S13]  /*8ae0*/  ISETP.NE.AND P0, PT, R0, 0x9, PT ;  /* 0x000000090000780c */ /* 0x000fda0003f05270 */
[----:B------:R-:W-:Y:S05]  /*8af0*/  @P0 BRA `(.L_x_2631) ;  /* 0x0000000800680947 */ /* 0x000fea0003800000 */
[----:B-----5:R-:W-:-:S05]  /*8b00*/  IMAD.MOV.U32 R23, RZ, RZ, RZ ;  /* 0x000000ffff177224 */ /* 0x020fca00078e00ff */
[----:B--2---:R1:W-:Y:S01]  /*8b10*/  STG.E.64 desc[UR36][R8.64], R22 ;  /* 0x0000001608007986 */ /* 0x0043e2000c101b24 */
[----:B------:R-:W-:Y:S05]  /*8b20*/  BRA `(.L_x_2632) ;  /* 0x0000000800b47947 */ /* 0x000fea0003800000 */
.L_x_2638:
[----:B--2--5:R-:W-:-:S04]  /*8b30*/  F2FP.F16.F32.PACK_AB R3, RZ, R22 ;  /* 0x00000016ff03723e */ /* 0x024fc800000000ff */
[----:B------:R-:W-:-:S05]  /*8b40*/  PRMT R3, R3, 0x5410, RZ ;  /* 0x0000541003037816 */ /* 0x000fca00000000ff */
[----:B------:R2:W-:Y:S01]  /*8b50*/  STG.E desc[UR36][R8.64], R3 ;  /* 0x0000000308007986 */ /* 0x0005e2000c101924 */
[----:B------:R-:W-:Y:S05]  /*8b60*/  BRA `(.L_x_2632) ;  /* 0x0000000800a47947 */ /* 0x000fea0003800000 */
.L_x_2637:
[----:B--2--5:R-:W-:-:S06]  /*8b70*/  FMUL.FTZ R4, R22, 1 ;  /* 0x3f80000016047820 */ /* 0x024fcc0000410000 */
[----:B------:R-:W0:Y:S02]  /*8b80*/  F2F.F64.F32 R4, R4 ;  /* 0x0000000400047310 */ /* 0x000e240000201800 */
[----:B0-----:R0:W-:Y:S01]  /*8b90*/  STG.E.64 desc[UR36][R8.64], R4 ;  /* 0x0000000408007986 */ /* 0x0011e2000c101b24 */
[----:B------:R-:W-:Y:S05]  /*8ba0*/  BRA `(.L_x_2632) ;  /* 0x0000000800947947 */ /* 0x000fea0003800000 */
.L_x_2627:
        /* <DEDUP_REMOVED lines=8> */
[----:B--2--5:R-:W-:-:S04]  /*8c30*/  FSETP.NEU.FTZ.AND P0, PT, R22, RZ, PT ;  /* 0x000000ff1600720b */ /* 0x024fc80003f1d000 */
[----:B------:R-:W-:-:S05]  /*8c40*/  SEL R3, RZ, 0x1, !P0 ;  /* 0x00000001ff037807 */ /* 0x000fca0004000000 */
[----:B------:R0:W-:Y:S01]  /*8c50*/  STG.E.U8 desc[UR36][R8.64], R3 ;  /* 0x0000000308007986 */ /* 0x0001e2000c101124 */
[----:B------:R-:W-:Y:S05]  /*8c60*/  BRA `(.L_x_2632) ;  /* 0x0000000800647947 */ /* 0x000fea0003800000 */
.L_x_2641:
[----:B--2--5:R-:W-:Y:S01]  /*8c70*/  FMUL.FTZ R4, R22, 1 ;  /* 0x3f80000016047820 */ /* 0x024fe20000410000 */
[----:B------:R-:W-:-:S05]  /*8c80*/  CS2R R6, SRZ ;  /* 0x0000000000067805 */ /* 0x000fca000001ff00 */
[----:B------:R-:W0:Y:S02]  /*8c90*/  F2F.F64.F32 R4, R4 ;  /* 0x0000000400047310 */ /* 0x000e240000201800 */
[----:B0-----:R0:W-:Y:S01]  /*8ca0*/  STG.E.128 desc[UR36][R8.64], R4 ;  /* 0x0000000408007986 */ /* 0x0011e2000c101d24 */
[----:B------:R-:W-:Y:S05]  /*8cb0*/  BRA `(.L_x_2632) ;  /* 0x0000000800507947 */ /* 0x000fea0003800000 */
.L_x_2640:
[----:B------:R-:W-:-:S13]  /*8cc0*/  ISETP.NE.AND P0, PT, R0, 0xf, PT ;  /* 0x0000000f0000780c */ /* 0x000fda0003f05270 */
[----:B------:R-:W-:Y:S05]  /*8cd0*/  @!P0 BRA `(.L_x_2642) ;  /* 0x0000000000ac8947 */ /* 0x000fea0003800000 */
[----:B------:R-:W-:-:S13]  /*8ce0*/  ISETP.NE.AND P0, PT, R0, 0x17, PT ;  /* 0x000000170000780c */ /* 0x000fda0003f05270 */
[----:B------:R-:W-:Y:S05]  /*8cf0*/  @!P0 BRA `(.L_x_2643) ;  /* 0x0000000000508947 */ /* 0x000fea0003800000 */
[----:B------:R-:W-:-:S13]  /*8d00*/  ISETP.NE.AND P0, PT, R0, 0x18, PT ;  /* 0x000000180000780c */ /* 0x000fda0003f05270 */
[----:B------:R-:W-:Y:S05]  /*8d10*/  @P0 BRA `(.L_x_2631) ;  /* 0x0000000400e00947 */ /* 0x000fea0003800000 */
[C---:B--2--5:R-:W-:Y:S01]  /*8d20*/  LOP3.LUT R4, R22.reuse, 0x7fffffff, RZ, 0xc0, !PT ;  /* 0x7fffffff16047812 */ /* 0x064fe200078ec0ff */
        /* <DEDUP_REMOVED lines=13> */
.L_x_2645:
[----:B------:R-:W-:Y:S05]  /*8e00*/  BSYNC B0 ;  /* 0x0000000000007941 */ /* 0x000fea0003800000 */
.L_x_2644:
[----:B------:R-:W-:-:S05]  /*8e10*/  LOP3.LUT R5, R0, R5, RZ, 0xfc, !PT ;  /* 0x0000000500057212 */ /* 0x000fca00078efcff */
[----:B------:R0:W-:Y:S01]  /*8e20*/  STG.E.U8 desc[UR36][R8.64], R5 ;  /* 0x0000000508007986 */ /* 0x0001e2000c101124 */
[----:B------:R-:W-:Y:S05]  /*8e30*/  BRA `(.L_x_2632) ;  /* 0x0000000400f07947 */ /* 0x000fea0003800000 */
.L_x_2643:
[----:B--2--5:R-:W-:Y:S01]  /*8e40*/  LOP3.LUT R4, R22, 0x7fffffff, RZ, 0xc0, !PT ;  /* 0x7fffffff16047812 */ /* 0x024fe200078ec0ff */
        /* <DEDUP_REMOVED lines=11> */
.L_x_2647:
[----:B------:R-:W-:Y:S01]  /*8f00*/  IMAD.MOV.U32 R0, RZ, RZ, 0x7f ;  /* 0x0000007fff007424 */ /* 0x000fe200078e00ff */
[----:B------:R-:W-:-:S04]  /*8f10*/  ISETP.GT.U32.AND P0, PT, R4, 0x7f800000, PT ;  /* 0x7f8000000400780c */ /* 0x000fc80003f04070 */
[----:B------:R-:W-:-:S09]  /*8f20*/  SEL R0, R0, 0x7c, P0 ;  /* 0x0000007c00007807 */ /* 0x000fd20000000000 */
.L_x_2648:
[----:B------:R-:W-:Y:S05]  /*8f30*/  BSYNC B0 ;  /* 0x0000000000007941 */ /* 0x000fea0003800000 */
.L_x_2646:
[----:B------:R-:W-:-:S04]  /*8f40*/  LOP3.LUT R22, R22, 0x80000000, RZ, 0xc0, !PT ;  /* 0x8000000016167812 */ /* 0x000fc800078ec0ff */
[----:B------:R-:W-:-:S04]  /*8f50*/  SHF.R.U32.HI R3, RZ, 0x18, R22 ;  /* 0x00000018ff037819 */ /* 0x000fc80000011616 */
[----:B------:R-:W-:-:S05]  /*8f60*/  LOP3.LUT R3, R0, R3, RZ, 0xfc, !PT ;  /* 0x0000000300037212 */ /* 0x000fca00078efcff */
[----:B------:R0:W-:Y:S01]  /*8f70*/  STG.E.U8 desc[UR36][R8.64], R3 ;  /* 0x0000000308007986 */ /* 0x0001e2000c101124 */
[----:B------:R-:W-:Y:S05]  /*8f80*/  BRA `(.L_x_2632) ;  /* 0x00000004009c7947 */ /* 0x000fea0003800000 */
.L_x_2642:
[----:B--2--5:R-:W-:-:S05]  /*8f90*/  F2FP.BF16.F32.PACK_AB R22, RZ, R22 ;  /* 0x00000016ff16723e */ /* 0x024fca00000010ff */
[----:B------:R0:W-:Y:S01]  /*8fa0*/  STG.E.U16 desc[UR36][R8.64], R22 ;  /* 0x0000001608007986 */ /* 0x0001e2000c101524 */
[----:B------:R-:W-:Y:S05]  /*8fb0*/  BRA `(.L_x_2632) ;  /* 0x0000000400907947 */ /* 0x000fea0003800000 */
.L_x_2639:
        /* <DEDUP_REMOVED lines=8> */
[----:B--2--5:R-:W0:Y:S02]  /*9040*/  F2I.FTZ.U32.TRUNC.NTZ R3, R22 ;  /* 0x0000001600037305 */ /* 0x024e24000021f000 */
[----:B0-----:R0:W-:Y:S01]  /*9050*/  STG.E.U16 desc[UR36][R8.64], R3 ;  /* 0x0000000308007986 */ /* 0x0011e2000c101524 */
[----:B------:R-:W-:Y:S05]  /*9060*/  BRA `(.L_x_2632) ;  /* 0x0000000400647947 */ /* 0x000fea0003800000 */
.L_x_2651:
[----:B--2--5:R-:W-:Y:S01]  /*9070*/  LOP3.LUT R3, R22, 0x7fffffff, RZ, 0xc0, !PT ;  /* 0x7fffffff16037812 */ /* 0x024fe200078ec0ff */
        /* <DEDUP_REMOVED lines=15> */
.L_x_2654:
[----:B------:R-:W-:-:S04]  /*9170*/  LOP3.LUT R22, R22, 0x80000000, RZ, 0xc0, !PT ;  /* 0x8000000016167812 */ /* 0x000fc800078ec0ff */
[----:B------:R-:W-:-:S04]  /*9180*/  SHF.R.U32.HI R3, RZ, 0x18, R22 ;  /* 0x00000018ff037819 */ /* 0x000fc80000011616 */
[----:B------:R-:W-:-:S04]  /*9190*/  LOP3.LUT R0, R0, R3, RZ, 0xfc, !PT ;  /* 0x0000000300007212 */ /* 0x000fc800078efcff */
[----:B------:R-:W-:-:S07]  /*91a0*/  PRMT R4, R0, 0x7610, R4 ;  /* 0x0000761000047816 */ /* 0x000fce0000000004 */
.L_x_2653:
[----:B------:R-:W-:Y:S05]  /*91b0*/  BSYNC B0 ;  /* 0x0000000000007941 */ /* 0x000fea0003800000 */
.L_x_2652:
[----:B------:R0:W-:Y:S01]  /*91c0*/  STG.E.U8 desc[UR36][R8.64], R4 ;  /* 0x0000000408007986 */ /* 0x0001e2000c101124 */
[----:B------:R-:W-:Y:S05]  /*91d0*/  BRA `(.L_x_2632) ;  /* 0x0000000400087947 */ /* 0x000fea0003800000 */
.L_x_2650:
        /* <DEDUP_REMOVED lines=16> */
.L_x_2657:
[----:B------:R-:W-:-:S04]  /*92e0*/  LOP3.LUT R22, R22, 0x80000000, RZ, 0xc0, !PT ;  /* 0x8000000016167812 */ /* 0x000fc800078ec0ff */
[----:B------:R-:W-:-:S04]  /*92f0*/  SHF.R.U32.HI R3, RZ, 0x18, R22 ;  /* 0x00000018ff037819 */ /* 0x000fc80000011616 */
[----:B------:R-:W-:-:S04]  /*9300*/  LOP3.LUT R0, R0, R3, RZ, 0xfc, !PT ;  /* 0x0000000300007212 */ /* 0x000fc800078efcff */
[----:B------:R-:W-:-:S07]  /*9310*/  PRMT R4, R0, 0x7610, R4 ;  /* 0x0000761000047816 */ /* 0x000fce0000000004 */
.L_x_2656:
[----:B------:R-:W-:Y:S05]  /*9320*/  BSYNC B0 ;  /* 0x0000000000007941 */ /* 0x000fea0003800000 */
.L_x_2655:
[----:B------:R0:W-:Y:S01]  /*9330*/  STG.E.U8 desc[UR36][R8.64], R4 ;  /* 0x0000000408007986 */ /* 0x0001e2000c101124 */
[----:B------:R-:W-:Y:S05]  /*9340*/  BRA `(.L_x_2632) ;  /* 0x0000000000ac7947 */ /* 0x000fea0003800000 */
.L_x_2649:
[----:B------:R-:W-:-:S13]  /*9350*/  ISETP.NE.AND P0, PT, R0, 0x1c, PT ;  /* 0x0000001c0000780c */ /* 0x000fda0003f05270 */
[----:B------:R-:W-:Y:S05]  /*9360*/  @!P0 BRA `(.L_x_2658) ;  /* 0x00000000009c8947 */ /* 0x000fea0003800000 */
[----:B------:R-:W-:-:S13]  /*9370*/  ISETP.NE.AND P0, PT, R0, 0x1d, PT ;  /* 0x0000001d0000780c */ /* 0x000fda0003f05270 */
[----:B------:R-:W-:Y:S05]  /*9380*/  @!P0 BRA `(.L_x_2659) ;  /* 0x0000000000888947 */ /* 0x000fea0003800000 */
[----:B------:R-:W-:-:S13]  /*9390*/  ISETP.NE.AND P0, PT, R0, 0x2c, PT ;  /* 0x0000002c0000780c */ /* 0x000fda0003f05270 */
[----:B------:R-:W-:Y:S05]  /*93a0*/  @P0 BRA `(.L_x_2631) ;  /* 0x00000000003c0947 */ /* 0x000fea0003800000 */
[----:B--2--5:R-:W-:-:S04]  /*93b0*/  SHF.R.U32.HI R4, RZ, 0x17, R22 ;  /* 0x00000017ff047819 */ /* 0x024fc80000011616 */
        /* <DEDUP_REMOVED lines=14> */
.L_x_2631:
        /* <DEDUP_REMOVED lines=16> */
.L_x_2660:
[----:B------:R-:W-:Y:S05]  /*95a0*/  BRA `(.L_x_2632) ;  /* 0x0000000000147947 */ /* 0x000fea0003800000 */
.L_x_2659:
[----:B--2--5:R-:W0:Y:S02]  /*95b0*/  F2I.U64.TRUNC R22, R22 ;  /* 0x0000001600167311 */ /* 0x024e24000020d800 */
[----:B0-----:R0:W-:Y:S01]  /*95c0*/  STG.E.64 desc[UR36][R8.64], R22 ;  /* 0x0000001608007986 */ /* 0x0011e2000c101b24 */
[----:B------:R-:W-:Y:S05]  /*95d0*/  BRA `(.L_x_2632) ;  /* 0x0000000000087947 */ /* 0x000fea0003800000 */
.L_x_2658:
[----:B--2--5:R-:W0:Y:S02]  /*95e0*/  F2I.FTZ.U32.TRUNC.NTZ R3, R22 ;  /* 0x0000001600037305 */ /* 0x024e24000021f000 */
[----:B0-----:R0:W-:Y:S02]  /*95f0*/  STG.E desc[UR36][R8.64], R3 ;  /* 0x0000000308007986 */ /* 0x0011e4000c101924 */
.L_x_2632:
[----:B------:R-:W-:-:S05]  /*9600*/  VIADD R19, R19, 0x80 ;  /* 0x0000008013137836 */ /* 0x000fca0000000000 */
[----:B------:R-:W-:-:S13]  /*9610*/  ISETP.GE.AND P0, PT, R19, R17, PT ;  /* 0x000000111300720c */ /* 0x000fda0003f06270 */
[----:B------:R-:W-:Y:S05]  /*9620*/  @P0 BRA `(.L_x_2626) ;  /* 0x0000000c00a80947 */ /* 0x000fea0003800000 */
[----:B012-4-:R-:W0:Y:S01]  /*9630*/  LDC.64 R8, c[0x0][0x230] ;  /* 0x00008c00ff087b82 */ /* 0x017e220000000a00 */
        /* <DEDUP_REMOVED lines=20> */
.L_x_2664:
[----:B------:R-:W0:Y:S02]  /*9780*/  F2I.S64.TRUNC R24, R24 ;  /* 0x0000001800187311 */ /* 0x000e24000020d900 */
[----:B0-----:R-:W-:-:S05]  /*9790*/  IMAD.MOV.U32 R3, RZ, RZ, R24 ;  /* 0x000000ffff037224 */ /* 0x001fca00078e0018 */
[----:B------:R0:W-:Y:S01]  /*97a0*/  STG.E.U8 desc[UR36][R8.64], R3 ;  /* 0x0000000308007986 */ /* 0x0001e2000c101124 */
[----:B------:R-:W-:Y:S05]  /*97b0*/  BRA `(.L_x_2666) ;  /* 0x0000000c00407947 */ /* 0x000fea0003800000 */
.L_x_2663:
        /* <DEDUP_REMOVED lines=9> */
.L_x_2668:
[----:B------:R-:W0:Y:S02]  /*9850*/  F2I.FTZ.TRUNC.NTZ R3, R24 ;  /* 0x0000001800037305 */ /* 0x000e24000021f100 */
[----:B0-----:R0:W-:Y:S01]  /*9860*/  STG.E desc[UR36][R8.64], R3 ;  /* 0x0000000308007986 */ /* 0x0011e2000c101924 */
[----:B------:R-:W-:Y:S05]  /*9870*/  BRA `(.L_x_2666) ;  /* 0x0000000c00107947 */ /* 0x000fea0003800000 */
.L_x_2667:
[----:B------:R-:W0:Y:S02]  /*9880*/  F2I.FTZ.TRUNC.NTZ R3, R24 ;  /* 0x0000001800037305 */ /* 0x000e24000021f100 */
[----:B0-----:R0:W-:Y:S01]  /*9890*/  STG.E.U16 desc[UR36][R8.64], R3 ;  /* 0x0000000308007986 */ /* 0x0011e2000c101524 */
[----:B------:R-:W-:Y:S05]  /*98a0*/  BRA `(.L_x_2666) ;  /* 0x0000000c00047947 */ /* 0x000fea0003800000 */
.L_x_2662:
        /* <DEDUP_REMOVED lines=8> */
.L_x_2670:
[----:B------:R-:W-:-:S05]  /*9930*/  F2FP.F16.F32.PACK_AB R24, RZ, R24 ;  /* 0x00000018ff18723e */ /* 0x000fca00000000ff */
[----:B------:R0:W-:Y:S01]  /*9940*/  STG.E.U16 desc[UR36][R8.64], R24 ;  /* 0x0000001808007986 */ /* 0x0001e2000c101524 */
[----:B------:R-:W-:Y:S05]  /*9950*/  BRA `(.L_x_2666) ;  /* 0x0000000800d87947 */ /* 0x000fea0003800000 */
.L_x_2669:
        /* <DEDUP_REMOVED lines=9> */
.L_x_2672:
[----:B------:R-:W-:-:S04]  /*99f0*/  F2FP.F16.F32.PACK_AB R3, RZ, R24 ;  /* 0x00000018ff03723e */ /* 0x000fc800000000ff */
[----:B------:R-:W-:-:S05]  /*9a00*/  PRMT R3, R3, 0x5410, RZ ;  /* 0x0000541003037816 */ /* 0x000fca00000000ff */
[----:B------:R0:W-:Y:S01]  /*9a10*/  STG.E desc[UR36][R8.64], R3 ;  /* 0x0000000308007986 */ /* 0x0001e2000c101924 */
[----:B------:R-:W-:Y:S05]  /*9a20*/  BRA `(.L_x_2666) ;  /* 0x0000000800a47947 */ /* 0x000fea0003800000 */
.L_x_2671:
[----:B------:R-:W-:-:S06]  /*9a30*/  FMUL.FTZ R4, R24, 1 ;  /* 0x3f80000018047820 */ /* 0x000fcc0000410000 */
[----:B------:R-:W0:Y:S02]  /*9a40*/  F2F.F64.F32 R4, R4 ;  /* 0x0000000400047310 */ /* 0x000e240000201800 */
[----:B0-----:R0:W-:Y:S01]  /*9a50*/  STG.E.64 desc[UR36][R8.64], R4 ;  /* 0x0000000408007986 */ /* 0x0011e2000c101b24 */
[----:B------:R-:W-:Y:S05]  /*9a60*/  BRA `(.L_x_2666) ;  /* 0x0000000800947947 */ /* 0x000fea0003800000 */
.L_x_2661:
        /* <DEDUP_REMOVED lines=12> */
.L_x_2675:
[----:B------:R-:W-:Y:S01]  /*9b30*/  FMUL.FTZ R4, R24, 1 ;  /* 0x3f80000018047820 */ /* 0x000fe20000410000 */
[----:B------:R-:W-:-:S05]  /*9b40*/  CS2R R6, SRZ ;  /* 0x0000000000067805 */ /* 0x000fca000001ff00 */
[----:B------:R-:W0:Y:S02]  /*9b50*/  F2F.F64.F32 R4, R4 ;  /* 0x0000000400047310 */ /* 0x000e240000201800 */
[----:B0-----:R0:W-:Y:S01]  /*9b60*/  STG.E.128 desc[UR36][R8.64], R4 ;  /* 0x0000000408007986 */ /* 0x0011e2000c101d24 */
[----:B------:R-:W-:Y:S05]  /*9b70*/  BRA `(.L_x_2666) ;  /* 0x0000000800507947 */ /* 0x000fea0003800000 */
.L_x_2674:
        /* <DEDUP_REMOVED lines=20> */
.L_x_2679:
[----:B------:R-:W-:Y:S05]  /*9cc0*/  BSYNC B0 ;  /* 0x0000000000007941 */ /* 0x000fea0003800000 */
.L_x_2678:
[----:B------:R-:W-:-:S05]  /*9cd0*/  LOP3.LUT R5, R0, R5, RZ, 0xfc, !PT ;  /* 0x0000000500057212 */ /* 0x000fca00078efcff */
[----:B------:R0:W-:Y:S01]  /*9ce0*/  STG.E.U8 desc[UR36][R8.64], R5 ;  /* 0x0000000508007986 */ /* 0x0001e2000c101124 */
[----:B------:R-:W-:Y:S05]  /*9cf0*/  BRA `(.L_x_2666) ;  /* 0x0000000400f07947 */ /* 0x000fea0003800000 */
.L_x_2677:
        /* <DEDUP_REMOVED lines=12> */
.L_x_2681:
[----:B------:R-:W-:Y:S01]  /*9dc0*/  IMAD.MOV.U32 R0, RZ, RZ, 0x7f ;  /* 0x0000007fff007424 */ /* 0x000fe200078e00ff */
[----:B------:R-:W-:-:S04]  /*9dd0*/  ISETP.GT.U32.AND P0, PT, R4, 0x7f800000, PT ;  /* 0x7f8000000400780c */ /* 0x000fc80003f04070 */
[----:B------:R-:W-:-:S09]  /*9de0*/  SEL R0, R0, 0x7c, P0 ;  /* 0x0000007c00007807 */ /* 0x000fd20000000000 */
.L_x_2682:
[----:B------:R-:W-:Y:S05]  /*9df0*/  BSYNC B0 ;  /* 0x0000000000007941 */ /* 0x000fea0003800000 */
.L_x_2680:
[----:B------:R-:W-:-:S04]  /*9e00*/  LOP3.LUT R24, R24, 0x80000000, RZ, 0xc0, !PT ;  /* 0x8000000018187812 */ /* 0x000fc800078ec0ff */
[----:B------:R-:W-:-:S04]  /*9e10*/  SHF.R.U32.HI R3, RZ, 0x18, R24 ;  /* 0x00000018ff037819 */ /* 0x000fc80000011618 */
[----:B------:R-:W-:-:S05]  /*9e20*/  LOP3.LUT R3, R0, R3, RZ, 0xfc, !PT ;  /* 0x0000000300037212 */ /* 0x000fca00078efcff */
[----:B------:R0:W-:Y:S01]  /*9e30*/  STG.E.U8 desc[UR36][R8.64], R3 ;  /* 0x0000000308007986 */ /* 0x0001e2000c101124 */
[----:B------:R-:W-:Y:S05]  /*9e40*/  BRA `(.L_x_2666) ;  /* 0x00000004009c7947 */ /* 0x000fea0003800000 */
.L_x_2676:
[----:B------:R-:W-:-:S05]  /*9e50*/  F2FP.BF16.F32.PACK_AB R24, RZ, R24 ;  /* 0x00000018ff18723e */ /* 0x000fca00000010ff */
[----:B------:R0:W-:Y:S01]  /*9e60*/  STG.E.U16 desc[UR36][R8.64], R24 ;  /* 0x0000001808007986 */ /* 0x0001e2000c101524 */
[----:B------:R-:W-:Y:S05]  /*9e70*/  BRA `(.L_x_2666) ;  /* 0x0000000400907947 */ /* 0x000fea0003800000 */
.L_x_2673:
        /* <DEDUP_REMOVED lines=11> */
.L_x_2685:
        /* <DEDUP_REMOVED lines=16> */
.L_x_2688:
[----:B------:R-:W-:-:S04]  /*a030*/  LOP3.LUT R24, R24, 0x80000000, RZ, 0xc0, !PT ;  /* 0x8000000018187812 */ /* 0x000fc800078ec0ff */
[----:B------:R-:W-:-:S04]  /*a040*/  SHF.R.U32.HI R3, RZ, 0x18, R24 ;  /* 0x00000018ff037819 */ /* 0x000fc80000011618 */
[----:B------:R-:W-:-:S04]  /*a050*/  LOP3.LUT R0, R0, R3, RZ, 0xfc, !PT ;  /* 0x0000000300007212 */ /* 0x000fc800078efcff */
[----:B------:R-:W-:-:S07]  /*a060*/  PRMT R4, R0, 0x7610, R4 ;  /* 0x0000761000047816 */ /* 0x000fce0000000004 */
.L_x_2687:
[----:B------:R-:W-:Y:S05]  /*a070*/  BSYNC B0 ;  /* 0x0000000000007941 */ /* 0x000fea0003800000 */
.L_x_2686:
[----:B------:R0:W-:Y:S01]  /*a080*/  STG.E.U8 desc[UR36][R8.64], R4 ;  /* 0x0000000408007986 */ /* 0x0001e2000c101124 */
[----:B------:R-:W-:Y:S05]  /*a090*/  BRA `(.L_x_2666) ;  /* 0x0000000400087947 */ /* 0x000fea0003800000 */
.L_x_2684:
        /* <DEDUP_REMOVED lines=16> */
.L_x_2691:
[----:B------:R-:W-:-:S04]  /*a1a0*/  LOP3.LUT R24, R24, 0x80000000, RZ, 0xc0, !PT ;  /* 0x8000000018187812 */ /* 0x000fc800078ec0ff */
[----:B------:R-:W-:-:S04]  /*a1b0*/  SHF.R.U32.HI R3, RZ, 0x18, R24 ;  /* 0x00000018ff037819 */ /* 0x000fc80000011618 */
[----:B------:R-:W-:-:S04]  /*a1c0*/  LOP3.LUT R0, R0, R3, RZ, 0xfc, !PT ;  /* 0x0000000300007212 */ /* 0x000fc800078efcff */
[----:B------:R-:W-:-:S07]  /*a1d0*/  PRMT R4, R0, 0x7610, R4 ;  /* 0x0000761000047816 */ /* 0x000fce0000000004 */
.L_x_2690:
[----:B------:R-:W-:Y:S05]  /*a1e0*/  BSYNC B0 ;  /* 0x0000000000007941 */ /* 0x000fea0003800000 */
.L_x_2689:
[----:B------:R4:W-:Y:S01]  /*a1f0*/  STG.E.U8 desc[UR36][R8.64], R4 ;  /* 0x0000000408007986 */ /* 0x0009e2000c101124 */
[----:B------:R-:W-:Y:S05]  /*a200*/  BRA `(.L_x_2666) ;  /* 0x0000000000ac7947 */ /* 0x000fea0003800000 */
.L_x_2683:
        /* <DEDUP_REMOVED lines=21> */
.L_x_2665:
        /* <DEDUP_REMOVED lines=15> */
[----:B0--3--:R-:W-:Y:S05]  /*a450*/  CALL.ABS.NOINC R14 ;  /* 0x000000000e007343 */ /* 0x009fea0003c00000 */
.L_x_2694:
[----:B------:R-:W-:Y:S05]  /*a460*/  BRA `(.L_x_2666) ;  /* 0x0000000000147947 */ /* 0x000fea0003800000 */
.L_x_2693:
[----:B------:R-:W0:Y:S02]  /*a470*/  F2I.U64.TRUNC R24, R24 ;  /* 0x0000001800187311 */ /* 0x000e24000020d800 */
[----:B0-----:R2:W-:Y:S01]  /*a480*/  STG.E.64 desc[UR36][R8.64], R24 ;  /* 0x0000001808007986 */ /* 0x0015e2000c101b24 */
[----:B------:R-:W-:Y:S05]  /*a490*/  BRA `(.L_x_2666) ;  /* 0x0000000000087947 */ /* 0x000fea0003800000 */
.L_x_2692:
[----:B------:R-:W0:Y:S02]  /*a4a0*/  F2I.FTZ.U32.TRUNC.NTZ R3, R24 ;  /* 0x0000001800037305 */ /* 0x000e24000021f000 */
[----:B0-----:R0:W-:Y:S02]  /*a4b0*/  STG.E desc[UR36][R8.64], R3 ;  /* 0x0000000308007986 */ /* 0x0011e4000c101924 */
.L_x_2666:
[----:B------:R-:W-:-:S07]  /*a4c0*/  VIADD R19, R19, 0x80 ;  /* 0x0000008013137836 */ /* 0x000fce0000000000 */
.L_x_2626:
[----:B------:R-:W-:Y:S05]  /*a4d0*/  BSYNC B6 ;  /* 0x0000000000067941 */ /* 0x000fea0003800000 */
.L_x_2625:
[----:B------:R-:W-:-:S13]  /*a4e0*/  ISETP.GE.AND P0, PT, R19, R17, PT ;  /* 0x000000111300720c */ /* 0x000fda0003f06270 */
[----:B------:R-:W-:Y:S05]  /*a4f0*/  @P0 EXIT ;  /* 0x000000000000094d */ /* 0x000fea0003800000 */
[----:B0---4-:R-:W0:Y:S01]  /*a500*/  LDC.64 R4, c[0x0][0x230] ;  /* 0x00008c00ff047b82 */ /* 0x011e220000000a00 */
[----:B-1----:R-:W-:Y:S01]  /*a510*/  PRMT R0, R16, 0x9910, RZ ;  /* 0x0000991010007816 */ /* 0x002fe200000000ff */
[----:B------:R-:W-:Y:S01]  /*a520*/  IMAD R2, R2, 0x200, R19 ;  /* 0x0000020002027824 */ /* 0x000fe200078e0213 */
[----:B------:R-:W-:Y:S02]  /*a530*/  ULDC UR4, c[0x0][0x25c] ;  /* 0x0000970000047ab9 */ /* 0x000fe40000000800 */
[----:B------:R-:W-:Y:S01]  /*a540*/  ISETP.GT.AND P1, PT, R0, 0x9, PT ;  /* 0x000000090000780c */ /* 0x000fe20003f24270 */
[----:B--2---:R-:W-:-:S05]  /*a550*/  IMAD R3, R2, UR4, RZ ;  /* 0x0000000402037c24 */ /* 0x004fca000f8e02ff */
        /* <DEDUP_REMOVED lines=11> */
[----:B-----5:R-:W0:Y:S02]  /*a610*/  F2I.FTZ.TRUNC.NTZ R5, R18 ;  /* 0x0000001200057305 */ /* 0x020e24000021f100 */
[----:B0-----:R-:W-:Y:S01]  /*a620*/  STG.E.U8 desc[UR36][R2.64], R5 ;  /* 0x0000000502007986 */ /* 0x001fe2000c101124 */
[----:B------:R-:W-:Y:S05]  /*a630*/  EXIT ;  /* 0x000000000000794d */ /* 0x000fea0003800000 */
.L_x_2698:
[----:B-----5:R-:W0:Y:S02]  /*a640*/  F2I.S64.TRUNC R18, R18 ;  /* 0x0000001200127311 */ /* 0x020e24000020d900 */
[----:B0-----:R-:W-:-:S05]  /*a650*/  IMAD.MOV.U32 R5, RZ, RZ, R18 ;  /* 0x000000ffff057224 */ /* 0x001fca00078e0012 */
[----:B------:R-:W-:Y:S01]  /*a660*/  STG.E.U8 desc[UR36][R2.64], R5 ;  /* 0x0000000502007986 */ /* 0x000fe2000c101124 */
[----:B------:R-:W-:Y:S05]  /*a670*/  EXIT ;  /* 0x000000000000794d */ /* 0x000fea0003800000 */
.L_x_2697:
[----:B------:R-:W-:-:S13]  /*a680*/  ISETP.NE.AND P0, PT, R0, 0x2, PT ;  /* 0x000000020000780c */ /* 0x000fda0003f05270 */
[----:B------:R-:W-:Y:S05]  /*a690*/  @!P0 BRA `(.L_x_2700) ;  /* 0x0000000000288947 */ /* 0x000fea0003800000 */
[----:B------:R-:W-:-:S13]  /*a6a0*/  ISETP.NE.AND P0, PT, R0, 0x3, PT ;  /* 0x000000030000780c */ /* 0x000fda0003f05270 */
[----:B------:R-:W-:Y:S05]  /*a6b0*/  @!P0 BRA `(.L_x_2701) ;  /* 0x0000000000148947 */ /* 0x000fea0003800000 */
[----:B------:R-:W-:-:S13]  /*a6c0*/  ISETP.NE.AND P0, PT, R0, 0x4, PT ;  /* 0x000000040000780c */ /* 0x000fda0003f05270 */
[----:B------:R-:W-:Y:S05]  /*a6d0*/  @P0 BRA `(.L_x_2699) ;  /* 0x0000000800d00947 */ /* 0x000fea0003800000 */
[----:B-----5:R-:W0:Y:S02]  /*a6e0*/  F2I.S64.TRUNC R18, R18 ;  /* 0x0000001200127311 */ /* 0x020e24000020d900 */
[----:B0-----:R-:W-:Y:S01]  /*a6f0*/  STG.E.64 desc[UR36][R2.64], R18 ;  /* 0x0000001202007986 */ /* 0x001fe2000c101b24 */
[----:B------:R-:W-:Y:S05]  /*a700*/  EXIT ;  /* 0x000000000000794d */ /* 0x000fea0003800000 */
.L_x_2701:
[----:B-----5:R-:W0:Y:S02]  /*a710*/  F2I.FTZ.TRUNC.NTZ R5, R18 ;  /* 0x0000001200057305 */ /* 0x020e24000021f100 */
[----:B0-----:R-:W-:Y:S01]  /*a720*/  STG.E desc[UR36][R2.64], R5 ;  /* 0x0000000502007986 */ /* 0x001fe2000c101924 */
[----:B------:R-:W-:Y:S05]  /*a730*/  EXIT ;  /* 0x000000000000794d */ /* 0x000fea0003800000 */
.L_x_2700:
[----:B-----5:R-:W0:Y:S02]  /*a740*/  F2I.FTZ.TRUNC.NTZ R5, R18 ;  /* 0x0000001200057305 */ /* 0x020e24000021f100 */
[----:B0-----:R-:W-:Y:S01]  /*a750*/  STG.E.U16 desc[UR36][R2.64], R5 ;  /* 0x0000000502007986 */ /* 0x001fe2000c101524 */
[----:B------:R-:W-:Y:S05]  /*a760*/  EXIT ;  /* 0x000000000000794d */ /* 0x000fea0003800000 */
.L_x_2696:
[----:B------:R-:W-:-:S13]  /*a770*/  ISETP.GT.AND P0, PT, R0, 0x6, PT ;  /* 0x000000060000780c */ /* 0x000fda0003f04270 */
[----:B------:R-:W-:Y:S05]  /*a780*/  @P0 BRA `(.L_x_2702) ;  /* 0x0000000000240947 */ /* 0x000fea0003800000 */
[----:B------:R-:W-:-:S13]  /*a790*/  ISETP.NE.AND P0, PT, R0, 0x5, PT ;  /* 0x000000050000780c */ /* 0x000fda0003f05270 */
[----:B------:R-:W-:Y:S05]  /*a7a0*/  @!P0 BRA `(.L_x_2703) ;  /* 0x0000000000108947 */ /* 0x000fea0003800000 */
[----:B------:R-:W-:-:S13]  /*a7b0*/  ISETP.NE.AND P0, PT, R0, 0x6, PT ;  /* 0x000000060000780c */ /* 0x000fda0003f05270 */
[----:B------:R-:W-:Y:S05]  /*a7c0*/  @P0 BRA `(.L_x_2699) ;  /* 0x0000000800940947 */ /* 0x000fea0003800000 */
[----:B-----5:R-:W-:Y:S01]  /*a7d0*/  STG.E desc[UR36][R2.64], R18 ;  /* 0x0000001202007986 */ /* 0x020fe2000c101924 */
[----:B------:R-:W-:Y:S05]  /*a7e0*/  EXIT ;  /* 0x000000000000794d */ /* 0x000fea0003800000 */
.L_x_2703:
[----:B-----5:R-:W-:-:S05]  /*a7f0*/  F2FP.F16.F32.PACK_AB R18, RZ, R18 ;  /* 0x00000012ff12723e */ /* 0x020fca00000000ff */
[----:B------:R-:W-:Y:S01]  /*a800*/  STG.E.U16 desc[UR36][R2.64], R18 ;  /* 0x0000001202007986 */ /* 0x000fe2000c101524 */
[----:B------:R-:W-:Y:S05]  /*a810*/  EXIT ;  /* 0x000000000000794d */ /* 0x000fea0003800000 */
.L_x_2702:
[----:B------:R-:W-:-:S13]  /*a820*/  ISETP.NE.AND P0, PT, R0, 0x7, PT ;  /* 0x000000070000780c */ /* 0x000fda0003f05270 */
[----:B------:R-:W-:Y:S05]  /*a830*/  @!P0 BRA `(.L_x_2704) ;  /* 0x00000000002c8947 */ /* 0x000fea0003800000 */
[----:B------:R-:W-:-:S13]  /*a840*/  ISETP.NE.AND P0, PT, R0, 0x8, PT ;  /* 0x000000080000780c */ /* 0x000fda0003f05270 */
[----:B------:R-:W-:Y:S05]  /*a850*/  @!P0 BRA `(.L_x_2705) ;  /* 0x0000000000148947 */ /* 0x000fea0003800000 */
[----:B------:R-:W-:-:S13]  /*a860*/  ISETP.NE.AND P0, PT, R0, 0x9, PT ;  /* 0x000000090000780c */ /* 0x000fda0003f05270 */
[----:B------:R-:W-:Y:S05]  /*a870*/  @P0 BRA `(.L_x_2699) ;  /* 0x0000000800680947 */ /* 0x000fea0003800000 */
[----:B------:R-:W-:-:S05]  /*a880*/  IMAD.MOV.U32 R19, RZ, RZ, RZ ;  /* 0x000000ffff137224 */ /* 0x000fca00078e00ff */
[----:B-----5:R-:W-:Y:S01]  /*a890*/  STG.E.64 desc[UR36][R2.64], R18 ;  /* 0x0000001202007986 */ /* 0x020fe2000c101b24 */
[----:B------:R-:W-:Y:S05]  /*a8a0*/  EXIT ;  /* 0x000000000000794d */ /* 0x000fea0003800000 */
.L_x_2705:
[----:B-----5:R-:W-:-:S04]  /*a8b0*/  F2FP.F16.F32.PACK_AB R5, RZ, R18 ;  /* 0x00000012ff05723e */ /* 0x020fc800000000ff */
[----:B------:R-:W-:-:S05]  /*a8c0*/  PRMT R5, R5, 0x5410, RZ ;  /* 0x0000541005057816 */ /* 0x000fca00000000ff */
[----:B------:R-:W-:Y:S01]  /*a8d0*/  STG.E desc[UR36][R2.64], R5 ;  /* 0x0000000502007986 */ /* 0x000fe2000c101924 */
[----:B------:R-:W-:Y:S05]  /*a8e0*/  EXIT ;  /* 0x000000000000794d */ /* 0x000fea0003800000 */
.L_x_2704:
[----:B-----5:R-:W-:-:S06]  /*a8f0*/  FMUL.FTZ R4, R18, 1 ;  /* 0x3f80000012047820 */ /* 0x020fcc0000410000 */
[----:B------:R-:W0:Y:S02]  /*a900*/  F2F.F64.F32 R4, R4 ;  /* 0x0000000400047310 */ /* 0x000e240000201800 */
[----:B0-----:R-:W-:Y:S01]  /*a910*/  STG.E.64 desc[UR36][R2.64], R4 ;  /* 0x0000000402007986 */ /* 0x001fe2000c101b24 */
[----:B------:R-:W-:Y:S05]  /*a920*/  EXIT ;  /* 0x000000000000794d */ /* 0x000fea0003800000 */
.L_x_2695:
        /* <DEDUP_REMOVED lines=8> */
[----:B-----5:R-:W-:-:S04]  /*a9b0*/  FSETP.NEU.FTZ.AND P0, PT, R18, RZ, PT ;  /* 0x000000ff1200720b */ /* 0x020fc80003f1d000 */
[----:B------:R-:W-:-:S05]  /*a9c0*/  SEL R5, RZ, 0x1, !P0 ;  /* 0x00000001ff057807 */ /* 0x000fca0004000000 */
[----:B------:R-:W-:Y:S01]  /*a9d0*/  STG.E.U8 desc[UR36][R2.64], R5 ;  /* 0x0000000502007986 */ /* 0x000fe2000c101124 */
[----:B------:R-:W-:Y:S05]  /*a9e0*/  EXIT ;  /* 0x000000000000794d */ /* 0x000fea0003800000 */
.L_x_2708:
[----:B-----5:R-:W-:Y:S01]  /*a9f0*/  FMUL.FTZ R4, R18, 1 ;  /* 0x3f80000012047820 */ /* 0x020fe20000410000 */
[----:B------:R-:W-:-:S05]  /*aa00*/  CS2R R6, SRZ ;  /* 0x0000000000067805 */ /* 0x000fca000001ff00 */
[----:B------:R-:W0:Y:S02]  /*aa10*/  F2F.F64.F32 R4, R4 ;  /* 0x0000000400047310 */ /* 0x000e240000201800 */
[----:B0-----:R-:W-:Y:S01]  /*aa20*/  STG.E.128 desc[UR36][R2.64], R4 ;  /* 0x0000000402007986 */ /* 0x001fe2000c101d24 */
[----:B------:R-:W-:Y:S05]  /*aa30*/  EXIT ;  /* 0x000000000000794d */ /* 0x000fea0003800000 */
.L_x_2707:
[----:B------:R-:W-:-:S13]  /*aa40*/  ISETP.NE.AND P0, PT, R0, 0xf, PT ;  /* 0x0000000f0000780c */ /* 0x000fda0003f05270 */
[----:B------:R-:W-:Y:S05]  /*aa50*/  @!P0 BRA `(.L_x_2709) ;  /* 0x0000000000ac8947 */ /* 0x000fea0003800000 */
[----:B------:R-:W-:-:S13]  /*aa60*/  ISETP.NE.AND P0, PT, R0, 0x17, PT ;  /* 0x000000170000780c */ /* 0x000fda0003f05270 */
[----:B------:R-:W-:Y:S05]  /*aa70*/  @!P0 BRA `(.L_x_2710) ;  /* 0x0000000000508947 */ /* 0x000fea0003800000 */
[----:B------:R-:W-:-:S13]  /*aa80*/  ISETP.NE.AND P0, PT, R0, 0x18, PT ;  /* 0x000000180000780c */ /* 0x000fda0003f05270 */
[----:B------:R-:W-:Y:S05]  /*aa90*/  @P0 BRA `(.L_x_2699) ;  /* 0x0000000400e00947 */ /* 0x000fea0003800000 */
[C---:B-----5:R-:W-:Y:S01]  /*aaa0*/  LOP3.LUT R4, R18.reuse, 0x7fffffff, RZ, 0xc0, !PT ;  /* 0x7fffffff12047812 */ /* 0x060fe200078ec0ff */
[----:B------:R-:W-:Y:S01]  /*aab0*/  BSSY B0, `(.L_x_2711) ;  /* 0x000000d000007945 */ /* 0x000fe20003800000 */
        /* <DEDUP_REMOVED lines=12> */
.L_x_2712:
[----:B------:R-:W-:Y:S05]  /*ab80*/  BSYNC B0 ;  /* 0x0000000000007941 */ /* 0x000fea0003800000 */
.L_x_2711:
[----:B------:R-:W-:-:S05]  /*ab90*/  LOP3.LUT R7, R0, R7, RZ, 0xfc, !PT ;  /* 0x0000000700077212 */ /* 0x000fca00078efcff */
[----:B------:R-:W-:Y:S01]  /*aba0*/  STG.E.U8 desc[UR36][R2.64], R7 ;  /* 0x0000000702007986 */ /* 0x000fe2000c101124 */
[----:B------:R-:W-:Y:S05]  /*abb0*/  EXIT ;  /* 0x000000000000794d */ /* 0x000fea0003800000 */
.L_x_2710:
[----:B-----5:R-:W-:Y:S01]  /*abc0*/  LOP3.LUT R4, R18, 0x7fffffff, RZ, 0xc0, !PT ;  /* 0x7fffffff12047812 */ /* 0x020fe200078ec0ff */
[----:B------:R-:W-:Y:S03]  /*abd0*/  BSSY B0, `(.L_x_2713) ;  /* 0x000000e000007945 */ /* 0x000fe60003800000 */
        /* <DEDUP_REMOVED lines=10> */
.L_x_2714:
[----:B------:R-:W-:Y:S01]  /*ac80*/  IMAD.MOV.U32 R0, RZ, RZ, 0x7f ;  /* 0x0000007fff007424 */ /* 0x000fe200078e00ff */
[----:B------:R-:W-:-:S04]  /*ac90*/  ISETP.GT.U32.AND P0, PT, R4, 0x7f800000, PT ;  /* 0x7f8000000400780c */ /* 0x000fc80003f04070 */
[----:B------:R-:W-:-:S09]  /*aca0*/  SEL R0, R0, 0x7c, P0 ;  /* 0x0000007c00007807 */ /* 0x000fd20000000000 */
.L_x_2715:
[----:B------:R-:W-:Y:S05]  /*acb0*/  BSYNC B0 ;  /* 0x0000000000007941 */ /* 0x000fea0003800000 */
.L_x_2713:
[----:B------:R-:W-:-:S04]  /*acc0*/  LOP3.LUT R18, R18, 0x80000000, RZ, 0xc0, !PT ;  /* 0x8000000012127812 */ /* 0x000fc800078ec0ff */
[----:B------:R-:W-:-:S04]  /*acd0*/  SHF.R.U32.HI R5, RZ, 0x18, R18 ;  /* 0x00000018ff057819 */ /* 0x000fc80000011612 */
[----:B------:R-:W-:-:S05]  /*ace0*/  LOP3.LUT R5, R0, R5, RZ, 0xfc, !PT ;  /* 0x0000000500057212 */ /* 0x000fca00078efcff */
[----:B------:R-:W-:Y:S01]  /*acf0*/  STG.E.U8 desc[UR36][R2.64], R5 ;  /* 0x0000000502007986 */ /* 0x000fe2000c101124 */
[----:B------:R-:W-:Y:S05]  /*ad00*/  EXIT ;  /* 0x000000000000794d */ /* 0x000fea0003800000 */
.L_x_2709:
[----:B-----5:R-:W-:-:S05]  /*ad10*/  F2FP.BF16.F32.PACK_AB R18, RZ, R18 ;  /* 0x00000012ff12723e */ /* 0x020fca00000010ff */
[----:B------:R-:W-:Y:S01]  /*ad20*/  STG.E.U16 desc[UR36][R2.64], R18 ;  /* 0x0000001202007986 */ /* 0x000fe2000c101524 */
[----:B------:R-:W-:Y:S05]  /*ad30*/  EXIT ;  /* 0x000000000000794d */ /* 0x000fea0003800000 */
.L_x_2706:
        /* <DEDUP_REMOVED lines=8> */
[----:B-----5:R-:W0:Y:S02]  /*adc0*/  F2I.FTZ.U32.TRUNC.NTZ R5, R18 ;  /* 0x0000001200057305 */ /* 0x020e24000021f000 */
[----:B0-----:R-:W-:Y:S01]  /*add0*/  STG.E.U16 desc[UR36][R2.64], R5 ;  /* 0x0000000502007986 */ /* 0x001fe2000c101524 */
[----:B------:R-:W-:Y:S05]  /*ade0*/  EXIT ;  /* 0x000000000000794d */ /* 0x000fea0003800000 */
.L_x_2718:
[----:B-----5:R-:W-:Y:S01]  /*adf0*/  LOP3.LUT R5, R18, 0x7fffffff, RZ, 0xc0, !PT ;  /* 0x7fffffff12057812 */ /* 0x020fe200078ec0ff */
        /* <DEDUP_REMOVED lines=15> */
.L_x_2721:
[----:B------:R-:W-:-:S04]  /*aef0*/  LOP3.LUT R18, R18, 0x80000000, RZ, 0xc0, !PT ;  /* 0x8000000012127812 */ /* 0x000fc800078ec0ff */
[----:B------:R-:W-:-:S04]  /*af00*/  SHF.R.U32.HI R5, RZ, 0x18, R18 ;  /* 0x00000018ff057819 */ /* 0x000fc80000011612 */
[----:B------:R-:W-:-:S04]  /*af10*/  LOP3.LUT R4, R4, R5, RZ, 0xfc, !PT ;  /* 0x0000000504047212 */ /* 0x000fc800078efcff */
[----:B------:R-:W-:-:S07]  /*af20*/  PRMT R0, R4, 0x7610, R0 ;  /* 0x0000761004007816 */ /* 0x000fce0000000000 */
.L_x_2720:
[----:B------:R-:W-:Y:S05]  /*af30*/  BSYNC B0 ;  /* 0x0000000000007941 */ /* 0x000fea0003800000 */
.L_x_2719:
[----:B------:R-:W-:Y:S01]  /*af40*/  STG.E.U8 desc[UR36][R2.64], R0 ;  /* 0x0000000002007986 */ /* 0x000fe2000c101124 */
[----:B------:R-:W-:Y:S05]  /*af50*/  EXIT ;  /* 0x000000000000794d */ /* 0x000fea0003800000 */
.L_x_2717:
        /* <DEDUP_REMOVED lines=16> */
.L_x_2724:
[----:B------:R-:W-:-:S04]  /*b060*/  LOP3.LUT R18, R18, 0x80000000, RZ, 0xc0, !PT ;  /* 0x8000000012127812 */ /* 0x000fc800078ec0ff */
[----:B------:R-:W-:-:S04]  /*b070*/  SHF.R.U32.HI R5, RZ, 0x18, R18 ;  /* 0x00000018ff057819 */ /* 0x000fc80000011612 */
[----:B------:R-:W-:-:S04]  /*b080*/  LOP3.LUT R4, R4, R5, RZ, 0xfc, !PT ;  /* 0x0000000504047212 */ /* 0x000fc800078efcff */
[----:B------:R-:W-:-:S07]  /*b090*/  PRMT R0, R4, 0x7610, R0 ;  /* 0x0000761004007816 */ /* 0x000fce0000000000 */
.L_x_2723:
[----:B------:R-:W-:Y:S05]  /*b0a0*/  BSYNC B0 ;  /* 0x0000000000007941 */ /* 0x000fea0003800000 */
.L_x_2722:
[----:B------:R-:W-:Y:S01]  /*b0b0*/  STG.E.U8 desc[UR36][R2.64], R0 ;  /* 0x0000000002007986 */ /* 0x000fe2000c101124 */
[----:B------:R-:W-:Y:S05]  /*b0c0*/  EXIT ;  /* 0x000000000000794d */ /* 0x000fea0003800000 */
.L_x_2716:
[----:B------:R-:W-:-:S13]  /*b0d0*/  ISETP.NE.AND P0, PT, R0, 0x1c, PT ;  /* 0x0000001c0000780c */ /* 0x000fda0003f05270 */
[----:B------:R-:W-:Y:S05]  /*b0e0*/  @!P0 BRA `(.L_x_2725) ;  /* 0x00000000009c8947 */ /* 0x000fea0003800000 */
[----:B------:R-:W-:-:S13]  /*b0f0*/  ISETP.NE.AND P0, PT, R0, 0x1d, PT ;  /* 0x0000001d0000780c */ /* 0x000fda0003f05270 */
[----:B------:R-:W-:Y:S05]  /*b100*/  @!P0 BRA `(.L_x_2726) ;  /* 0x0000000000888947 */ /* 0x000fea0003800000 */
[----:B------:R-:W-:-:S13]  /*b110*/  ISETP.NE.AND P0, PT, R0, 0x2c, PT ;  /* 0x0000002c0000780c */ /* 0x000fda0003f05270 */
[----:B------:R-:W-:Y:S05]  /*b120*/  @P0 BRA `(.L_x_2699) ;  /* 0x00000000003c0947 */ /* 0x000fea0003800000 */
[----:B-----5:R-:W-:-:S04]  /*b130*/  SHF.R.U32.HI R4, RZ, 0x17, R18 ;  /* 0x00000017ff047819 */ /* 0x020fc80000011612 */
        /* <DEDUP_REMOVED lines=14> */
.L_x_2699:
        /* <DEDUP_REMOVED lines=15> */
[----:B-1-3-5:R-:W-:Y:S05]  /*b310*/  CALL.ABS.NOINC R2 ;  /* 0x0000000002007343 */ /* 0x02afea0003c00000 */
.L_x_2727:
[----:B------:R-:W-:Y:S05]  /*b320*/  EXIT ;  /* 0x000000000000794d */ /* 0x000fea0003800000 */
.L_x_2726:
[----:B-----5:R-:W0:Y:S02]  /*b330*/  F2I.U64.TRUNC R18, R18 ;  /* 0x0000001200127311 */ /* 0x020e24000020d800 */
[----:B0-----:R-:W-:Y:S01]  /*b340*/  STG.E.64 desc[UR36][R2.64], R18 ;  /* 0x0000001202007986 */ /* 0x001fe2000c101b24 */
[----:B------:R-:W-:Y:S05]  /*b350*/  EXIT ;  /* 0x000000000000794d */ /* 0x000fea0003800000 */
.L_x_2725:
[----:B-----5:R-:W0:Y:S02]  /*b360*/  F2I.FTZ.U32.TRUNC.NTZ R5, R18 ;  /* 0x0000001200057305 */ /* 0x020e24000021f000 */
[----:B0-----:R-:W-:Y:S01]  /*b370*/  STG.E desc[UR36][R2.64], R5 ;  /* 0x0000000502007986 */ /* 0x001fe2000c101924 */
[----:B------:R-:W-:Y:S05]  /*b380*/  EXIT ;  /* 0x000000000000794d */ /* 0x000fea0003800000 */
.L_x_2728:
        /* <DEDUP_REMOVED lines=15> */
.L_x_6619:


//--------------------- .text._ZN2at6native18elementwise_kernelILi128ELi2EZNS0_22gpu_kernel_impl_nocastIZZZNS0_66_GLOBAL__N__a0cfb035_28_ActivationHardswishKernel_cu_9e10b42f_292525hardswish_backward_kernelERNS_14TensorIteratorEENKUlvE_clEvENKUlvE0_clEvEUlffE_EEvRNS_18TensorIteratorBaseERKT_EUliE_EEviT1_ --------------------------
	.section	.text._ZN2at6native18elementwise_kernelILi128ELi2EZNS0_22gpu_kernel_impl_nocastIZZZNS0_66_GLOBAL__N__a0cfb035_28_ActivationHardswishKernel_cu_9e10b42f_292525hardswish_backward_kernelERNS_14TensorIteratorEENKUlvE_clEvENKUlvE0_clEvEUlffE_EEvRNS_18TensorIteratorBaseERKT_EUliE_EEviT1_,"ax",@progbits
	.align	128
        .global         _ZN2at6native18elementwise_kernelILi128ELi2EZNS0_22gpu_kernel_impl_nocastIZZZNS0_66_GLOBAL__N__a0cfb035_28_ActivationHardswishKernel_cu_9e10b42f_292525hardswish_backward_kernelERNS_14TensorIteratorEENKUlvE_clEvENKUlvE0_clEvEUlffE_EEvRNS_18TensorIteratorBaseERKT_EUliE_EEviT1_
        .type           _ZN2at6native18elementwise_kernelILi128ELi2EZNS0_22gpu_kernel_impl_nocastIZZZNS0_66_GLOBAL__N__a0cfb035_28_ActivationHardswishKernel_cu_9e10b42f_292525hardswish_backward_kernelERNS_14TensorIteratorEENKUlvE_clEvENKUlvE0_clEvEUlffE_EEvRNS_18TensorIteratorBaseERKT_EUliE_EEviT1_,@function
        .size           _ZN2at6native18elementwise_kernelILi128ELi2EZNS0_22gpu_kernel_impl_nocastIZZZNS0_66_GLOBAL__N__a0cfb035_28_ActivationHardswishKernel_cu_9e10b42f_292525hardswish_backward_kernelERNS_14TensorIteratorEENKUlvE_clEvENKUlvE0_clEvEUlffE_EEvRNS_18TensorIteratorBaseERKT_EUliE_EEviT1_,(.L_x_6620 - _ZN2at6native18elementwise_kernelILi128ELi2EZNS0_22gpu_kernel_impl_nocastIZZZNS0_66_GLOBAL__N__a0cfb035_28_ActivationHardswishKernel_cu_9e10b42f_292525hardswish_backward_kernelERNS_14TensorIteratorEENKUlvE_clEvENKUlvE0_clEvEUlffE_EEvRNS_18TensorIteratorBaseERKT_EUliE_EEviT1_)
        .other          _ZN2at6native18elementwise_kernelILi128ELi2EZNS0_22gpu_kernel_impl_nocastIZZZNS0_66_GLOBAL__N__a0cfb035_28_ActivationHardswishKernel_cu_9e10b42f_292525hardswish_backward_kernelERNS_14TensorIteratorEENKUlvE_clEvENKUlvE0_clEvEUlffE_EEvRNS_18TensorIteratorBaseERKT_EUliE_EEviT1_,@"STO_CUDA_ENTRY STV_DEFAULT"
_ZN2at6native18elementwise_kernelILi128ELi2EZNS0_22gpu_kernel_impl_nocastIZZZNS0_66_GLOBAL__N__a0cfb035_28_ActivationHardswishKernel_cu_9e10b42f_292525hardswish_backward_kernelERNS_14TensorIteratorEENKUlvE_clEvENKUlvE0_clEvEUlffE_EEvRNS_18TensorIteratorBaseERKT_EUliE_EEviT1_:
.text._ZN2at6native18elementwise_kernelILi128ELi2EZNS0_22gpu_kernel_impl_nocastIZZZNS0_66_GLOBAL__N__a0cfb035_28_ActivationHardswishKernel_cu_9e10b42f_292525hardswish_backward_kernelERNS_14TensorIteratorEENKUlvE_clEvENKUlvE0_clEvEUlffE_EEvRNS_18TensorIteratorBaseERKT_EUliE_EEviT1_:
[----:B------:R-:W-:Y:S01]  /*0000*/  LDC R1, c[0x0][0x28] ;  /* 0x00000a00ff017b82 */ /* 0x000fe20000000800 */
[----:B------:R-:W0:Y:S01]  /*0010*/  S2R R0, SR_CTAID.X ;  /* 0x0000000000007919 */ /* 0x000e220000002500 */
[----:B------:R-:W-:Y:S01]  /*0020*/  ULDC UR6, c[0x0][0x210] ;  /* 0x0000840000067ab9 */ /* 0x000fe20000000800 */
[----:B------:R-:W-:Y:S01]  /*0030*/  ULDC.64 UR4, c[0x0][0x208] ;  /* 0x0000820000047ab9 */ /* 0x000fe20000000a00 */
[----:B------:R-:W-:Y:S01]  /*0040*/  BSSY B0, `(.L_x_2729) ;  /* 0x000017d000007945 */ /* 0x000fe20003800000 */
[----:B------:R-:W0:Y:S02]  /*0050*/  S2R R3, SR_TID.X ;  /* 0x0000000000037919 */ /* 0x000e240000002100 */
[----:B0-----:R-:W-:-:S04]  /*0060*/  LEA R0, R0, R3, 0x8 ;  /* 0x0000000300007211 */ /* 0x001fc800078e40ff */
[----:B------:R-:W-:Y:S02]  /*0070*/  ISETP.GE.AND P0, PT, R0, UR6, PT ;  /* 0x0000000600007c0c */ /* 0x000fe4000bf06270 */
[----:B------:R-:W-:-:S11]  /*0080*/  MOV R9, R0 ;  /* 0x0000000000097202 */ /* 0x000fd60000000f00 */
[----:B------:R-:W-:Y:S05]  /*0090*/  @P0 BRA `(.L_x_2730) ;  /* 0x0000001400dc0947 */ /* 0x000fea0003800000 */
[----:B------:R-:W0:Y:S01]  /*00a0*/  LDC R5, c[0x0][0x218] ;  /* 0x00008600ff057b82 */ /* 0x000e220000000800 */
[----:B------:R-:W-:Y:S01]  /*00b0*/  HFMA2.MMA R4, -RZ, RZ, 0, 0 ;  /* 0x00000000ff047435 */ /* 0x000fe200000001ff */
[----:B------:R-:W-:Y:S02]  /*00c0*/  CS2R R2, SRZ ;  /* 0x0000000000027805 */ /* 0x000fe4000001ff00 */
        /* <DEDUP_REMOVED lines=350> */
.L_x_2731:
[----:B------:R-:W-:Y:S01]  /*16b0*/  ULDC.64 UR8, c[0x0][0x488] ;  /* 0x0001220000087ab9 */ /* 0x000fe20000000a00 */
[----:B------:R-:W-:Y:S01]  /*16c0*/  ULDC.64 UR10, c[0x0][0x480] ;  /* 0x00012000000a7ab9 */ /* 0x000fe20000000a00 */
[----:B------:R-:W-:-:S04]  /*16d0*/  IADD3 R4, P0, R4, UR8, RZ ;  /* 0x0000000804047c10 */ /* 0x000fc8000ff1e0ff */
[----:B------:R-:W-:Y:S01]  /*16e0*/  IADD3.X R5, RZ, UR9, RZ, P0, !PT ;  /* 0x00000009ff057c10 */ /* 0x000fe200087fe4ff */
[----:B------:R-:W-:-:S05]  /*16f0*/  ULDC.64 UR8, c[0x0][0x478] ;  /* 0x00011e0000087ab9 */ /* 0x000fca0000000a00 */
[----:B------:R-:W2:Y:S01]  /*1700*/  LDG.E R5, desc[UR4][R4.64] ;  /* 0x0000000404057981 */ /* 0x000ea2000c1e1900 */
[----:B------:R-:W-:Y:S01]  /*1710*/  IADD3 R2, P2, R2, UR10, RZ ;  /* 0x0000000a02027c10 */ /* 0x000fe2000ff5e0ff */
[----:B------:R-:W-:Y:S01]  /*1720*/  BSSY B1, `(.L_x_2732) ;  /* 0x000000c000017945 */ /* 0x000fe20003800000 */
[----:B------:R-:W-:Y:S02]  /*1730*/  IADD3 R6, P1, R3, UR8, RZ ;  /* 0x0000000803067c10 */ /* 0x000fe4000ff3e0ff */
[----:B------:R-:W-:Y:S02]  /*1740*/  IADD3.X R3, RZ, UR11, RZ, P2, !PT ;  /* 0x0000000bff037c10 */ /* 0x000fe400097fe4ff */
[----:B------:R-:W-:Y:S02]  /*1750*/  IADD3.X R7, RZ, UR9, RZ, P1, !PT ;  /* 0x00000009ff077c10 */ /* 0x000fe40008ffe4ff */
[----:B------:R-:W-:Y:S02]  /*1760*/  MOV R11, RZ ;  /* 0x000000ff000b7202 */ /* 0x000fe40000000f00 */
[----:B--2---:R-:W-:-:S13]  /*1770*/  FSETP.GTU.FTZ.AND P0, PT, R5, -3, PT ;  /* 0xc04000000500780b */ /* 0x004fda0003f1c000 */
[----:B------:R-:W-:Y:S05]  /*1780*/  @!P0 BRA `(.L_x_2733) ;  /* 0x0000000000148947 */ /* 0x000fea0003800000 */
[----:B------:R-:W2:Y:S01]  /*1790*/  LDG.E R11, desc[UR4][R2.64] ;  /* 0x00000004020b7981 */ /* 0x000ea2000c1e1900 */
[----:B------:R-:W-:-:S13]  /*17a0*/  FSETP.GEU.FTZ.AND P0, PT, R5, 3, PT ;  /* 0x404000000500780b */ /* 0x000fda0003f1e000 */
[----:B------:R-:W-:-:S05]  /*17b0*/  @!P0 MOV R4, 0x3eaaaaab ;  /* 0x3eaaaaab00048802 */ /* 0x000fca0000000f00 */
[----:B------:R-:W-:-:S04]  /*17c0*/  @!P0 FFMA.FTZ R4, R5, R4, 0.5 ;  /* 0x3f00000005048423 */ /* 0x000fc80000010004 */
[----:B--2---:R-:W-:-:S07]  /*17d0*/  @!P0 FMUL.FTZ R11, R11, R4 ;  /* 0x000000040b0b8220 */ /* 0x004fce0000410000 */
.L_x_2733:
[----:B------:R-:W-:Y:S05]  /*17e0*/  BSYNC B1 ;  /* 0x0000000000017941 */ /* 0x000fea0003800000 */
.L_x_2732:
[----:B------:R0:W-:Y:S01]  /*17f0*/  STG.E desc[UR4][R6.64], R11 ;  /* 0x0000000b06007986 */ /* 0x0001e2000c101904 */
[----:B------:R-:W-:-:S07]  /*1800*/  IADD3 R9, R0, 0x80, RZ ;  /* 0x0000008000097810 */ /* 0x000fce0007ffe0ff */
.L_x_2730:
[----:B------:R-:W-:Y:S05]  /*1810*/  BSYNC B0 ;  /* 0x0000000000007941 */ /* 0x000fea0003800000 */
.L_x_2729:
[----:B------:R-:W-:-:S13]  /*1820*/  ISETP.GE.AND P0, PT, R9, UR6, PT ;  /* 0x0000000609007c0c */ /* 0x000fda000bf06270 */
[----:B------:R-:W-:Y:S05]  /*1830*/  @P0 EXIT ;  /* 0x000000000000094d */ /* 0x000fea0003800000 */
[----:B------:R-:W1:Y:S01]  /*1840*/  LDC R8, c[0x0][0x218] ;  /* 0x00008600ff087b82 */ /* 0x000e620000000800 */
[----:B------:R-:W-:Y:S01]  /*1850*/  HFMA2.MMA R0, -RZ, RZ, 0, 0 ;  /* 0x00000000ff007435 */ /* 0x000fe200000001ff */
[----:B------:R-:W-:Y:S02]  /*1860*/  CS2R R2, SRZ ;  /* 0x0000000000027805 */ /* 0x000fe4000001ff00 */
[----:B-1----:R-:W-:-:S13]  /*1870*/  ISETP.NE.AND P0, PT, R8, RZ, PT ;  /* 0x000000ff0800720c */ /* 0x002fda0003f05270 */
[----:B------:R-:W-:Y:S05]  /*1880*/  @!P0 BRA `(.L_x_2734) ;  /* 0x0000001400708947 */ /* 0x000fea0003800000 */
[----:B------:R-:W-:Y:S01]  /*1890*/  MOV R2, RZ ;  /* 0x000000ff00027202 */ /* 0x000fe20000000f00 */
[----:B------:R-:W-:Y:S01]  /*18a0*/  ULDC.64 UR6, c[0x0][0x220] ;  /* 0x0000880000067ab9 */ /* 0x000fe20000000a00 */
[----:B------:R-:W-:Y:S01]  /*18b0*/  MOV R3, R9 ;  /* 0x0000000900037202 */ /* 0x000fe20000000f00 */
[----:B------:R-:W-:Y:S01]  /*18c0*/  ULDC UR8, c[0x0][0x350] ;  /* 0x0000d40000087ab9 */ /* 0x000fe20000000800 */
[----:B------:R-:W-:Y:S01]  /*18d0*/  ISETP.NE.AND P0, PT, R8, 0x1, PT ;  /* 0x000000010800780c */ /* 0x000fe20003f05270 */
        /* <DEDUP_REMOVED lines=14> */
[----:B0-----:R-:W-:-:S05]  /*19c0*/  IMAD.HI.U32 R6, R5, UR9, R4 ;  /* 0x0000000905067c27 */ /* 0x001fca000f8e0004 */
        /* <DEDUP_REMOVED lines=311> */
[----:B------:R-:W-:-:S03]  /*2d40*/  @P0 MOV R8, RZ ;  /* 0x000000ff00080202 */ /* 0x000fc60000000f00 */
[----:B------:R-:W1:Y:S08]  /*2d50*/  @P0 LDC R13, c[0x0][0x33c] ;  /* 0x0000cf00ff0d0b82 */ /* 0x000e700000000800 */
[----:B------:R-:W2:Y:S08]  /*2d60*/  @P0 LDC.64 R6, c[0x0][0x468] ;  /* 0x00011a00ff060b82 */ /* 0x000eb00000000a00 */
[----:B------:R-:W3:Y:S01]  /*2d70*/  @P0 LDC R12, c[0x0][0x470] ;  /* 0x00011c00ff0c0b82 */ /* 0x000ee20000000800 */
[----:B0-----:R-:W-:-:S05]  /*2d80*/  @P0 IMAD.HI.U32 R4, R9, R10, R8 ;  /* 0x0000000a09040227 */ /* 0x001fca00078e0008 */
[----:B------:R-:W-:Y:S02]  /*2d90*/  @P0 SHF.R.U32.HI R4, RZ, R11, R4 ;  /* 0x0000000bff040219 */ /* 0x000fe40000011604 */
[----:B------:R-:W-:Y:S02]  /*2da0*/  IADD3 R11, -R9, RZ, RZ ;  /* 0x000000ff090b7210 */ /* 0x000fe40007ffe1ff */
[----:B------:R-:W-:-:S03]  /*2db0*/  @P0 IADD3 R8, -R4, RZ, RZ ;  /* 0x000000ff04080210 */ /* 0x000fc60007ffe1ff */
[----:B------:R-:W-:Y:S01]  /*2dc0*/  IMAD R5, R11, UR8, R5 ;  /* 0x000000080b057c24 */ /* 0x000fe2000f8e0205 */
[----:B------:R-:W-:Y:S01]  /*2dd0*/  ULDC.64 UR8, c[0x0][0x460] ;  /* 0x0001180000087ab9 */ /* 0x000fe20000000a00 */
[----:B-1----:R-:W-:Y:S02]  /*2de0*/  @P0 IMAD R9, R13, R8, R9 ;  /* 0x000000080d090224 */ /* 0x002fe400078e0209 */
[C---:B------:R-:W-:Y:S02]  /*2df0*/  IMAD R3, R5.reuse, UR6, R3 ;  /* 0x0000000605037c24 */ /* 0x040fe4000f8e0203 */
[C---:B------:R-:W-:Y:S02]  /*2e00*/  IMAD R0, R5.reuse, UR8, R0 ;  /* 0x0000000805007c24 */ /* 0x040fe4000f8e0200 */
[----:B------:R-:W-:Y:S02]  /*2e10*/  IMAD R2, R5, UR9, R2 ;  /* 0x0000000905027c24 */ /* 0x000fe4000f8e0202 */
[----:B--2---:R-:W-:-:S02]  /*2e20*/  @P0 IMAD R3, R9, R6, R3 ;  /* 0x0000000609030224 */ /* 0x004fc400078e0203 */
[C---:B------:R-:W-:Y:S02]  /*2e30*/  @P0 IMAD R0, R9.reuse, R7, R0 ;  /* 0x0000000709000224 */ /* 0x040fe400078e0200 */
[----:B---3--:R-:W-:-:S07]  /*2e40*/  @P0 IMAD R2, R9, R12, R2 ;  /* 0x0000000c09020224 */ /* 0x008fce00078e0202 */
.L_x_2734:
[----:B------:R-:W-:Y:S01]  /*2e50*/  ULDC.64 UR6, c[0x0][0x488] ;  /* 0x0001220000067ab9 */ /* 0x000fe20000000a00 */
[----:B------:R-:W-:Y:S01]  /*2e60*/  ULDC.64 UR8, c[0x0][0x480] ;  /* 0x0001200000087ab9 */ /* 0x000fe20000000a00 */
[----:B------:R-:W-:-:S04]  /*2e70*/  IADD3 R4, P0, R2, UR6, RZ ;  /* 0x0000000602047c10 */ /* 0x000fc8000ff1e0ff */
[----:B------:R-:W-:Y:S01]  /*2e80*/  IADD3.X R5, RZ, UR7, RZ, P0, !PT ;  /* 0x00000007ff057c10 */ /* 0x000fe200087fe4ff */
[----:B------:R-:W-:-:S04]  /*2e90*/  ULDC.64 UR6, c[0x0][0x478] ;  /* 0x00011e0000067ab9 */ /* 0x000fc80000000a00 */
[----:B------:R-:W2:Y:S01]  /*2ea0*/  LDG.E R4, desc[UR4][R4.64] ;  /* 0x0000000404047981 */ /* 0x000ea2000c1e1900 */
[----:B------:R-:W-:Y:S01]  /*2eb0*/  IADD3 R2, P2, R0, UR8, RZ ;  /* 0x0000000800027c10 */ /* 0x000fe2000ff5e0ff */
[----:B------:R-:W-:Y:S01]  /*2ec0*/  BSSY B0, `(.L_x_2735) ;  /* 0x000000c000007945 */ /* 0x000fe20003800000 */
[----:B0-----:R-:W-:Y:S02]  /*2ed0*/  IADD3 R6, P1, R3, UR6, RZ ;  /* 0x0000000603067c10 */ /* 0x001fe4000ff3e0ff */
        /* <DEDUP_REMOVED lines=10> */
.L_x_2736:
[----:B------:R-:W-:Y:S05]  /*2f80*/  BSYNC B0 ;  /* 0x0000000000007941 */ /* 0x000fea0003800000 */
.L_x_2735:
[----:B------:R-:W-:Y:S01]  /*2f90*/  STG.E desc[UR4][R6.64], R9 ;  /* 0x0000000906007986 */ /* 0x000fe2000c101904 */
[----:B------:R-:W-:Y:S05]  /*2fa0*/  EXIT ;  /* 0x000000000000794d */ /* 0x000fea0003800000 */
.L_x_2737:
        /* <DEDUP_REMOVED lines=13> */
.L_x_6620:


//--------------------- .text._ZN2at6native27unrolled_elementwise_kernelIZZZNS0_66_GLOBAL__N__a0cfb035_28_ActivationHardswishKernel_cu_9e10b42f_292525hardswish_backward_kernelERNS_14TensorIteratorEENKUlvE_clEvENKUlvE0_clEvEUlffE_St5arrayIPcLm3EELi4E23TrivialOffsetCalculatorILi2EjESB_ILi1EjENS0_6memory15LoadWithoutCastENSE_16StoreWithoutCastEEEviT_T0_T2_T3_T4_T5_ --------------------------
	.section	.text._ZN2at6native27unrolled_elementwise_kernelIZZZNS0_66_GLOBAL__N__a0cfb035_28_ActivationHardswishKernel_cu_9e10b42f_292525hardswish_backward_kernelERNS_14TensorIteratorEENKUlvE_clEvENKUlvE0_clEvEUlffE_St5arrayIPcLm3EELi4E23TrivialOffsetCalculatorILi2EjESB_ILi1EjENS0_6memory15LoadWithoutCastENSE_16StoreWithoutCastEEEviT_T0_T2_T3_T4_T5_,"ax",@progbits
	.align	128
        .global         _ZN2at6native27unrolled_elementwise_kernelIZZZNS0_66_GLOBAL__N__a0cfb035_28_ActivationHardswishKernel_cu_9e10b42f_292525hardswish_backward_kernelERNS_14TensorIteratorEENKUlvE_clEvENKUlvE0_clEvEUlffE_St5arrayIPcLm3EELi4E23TrivialOffsetCalculatorILi2EjESB_ILi1EjENS0_6memory15LoadWithoutCastENSE_16StoreWithoutCastEEEviT_T0_T2_T3_T4_T5_
        .type           _ZN2at6native27unrolled_elementwise_kernelIZZZNS0_66_GLOBAL__N__a0cfb035_28_ActivationHardswishKernel_cu_9e10b42f_292525hardswish_backward_kernelERNS_14TensorIteratorEENKUlvE_clEvENKUlvE0_clEvEUlffE_St5arrayIPcLm3EELi4E23TrivialOffsetCalculatorILi2EjESB_ILi1EjENS0_6memory15LoadWithoutCastENSE_16StoreWithoutCastEEEviT_T0_T2_T3_T4_T5_,@function
        .size           _ZN2at6native27unrolled_elementwise_kernelIZZZNS0_66_GLOBAL__N__a0cfb035_28_ActivationHardswishKernel_cu_9e10b42f_292525hardswish_backward_kernelERNS_14TensorIteratorEENKUlvE_clEvENKUlvE0_clEvEUlffE_St5arrayIPcLm3EELi4E23TrivialOffsetCalculatorILi2EjESB_ILi1EjENS0_6memory15LoadWithoutCastENSE_16StoreWithoutCastEEEviT_T0_T2_T3_T4_T5_,(.L_x_6621 - _ZN2at6native27unrolled_elementwise_kernelIZZZNS0_66_GLOBAL__N__a0cfb035_28_ActivationHardswishKernel_cu_9e10b42f_292525hardswish_backward_kernelERNS_14TensorIteratorEENKUlvE_clEvENKUlvE0_clEvEUlffE_St5arrayIPcLm3EELi4E23TrivialOffsetCalculatorILi2EjESB_ILi1EjENS0_6memory15LoadWithoutCastENSE_16StoreWithoutCastEEEviT_T0_T2_T3_T4_T5_)
        .other          _ZN2at6native27unrolled_elementwise_kernelIZZZNS0_66_GLOBAL__N__a0cfb035_28_ActivationHardswishKernel_cu_9e10b42f_292525hardswish_backward_kernelERNS_14TensorIteratorEENKUlvE_clEvENKUlvE0_clEvEUlffE_St5arrayIPcLm3EELi4E23TrivialOffsetCalculatorILi2EjESB_ILi1EjENS0_6memory15LoadWithoutCastENSE_16StoreWithoutCastEEEviT_T0_T2_T3_T4_T5_,@"STO_CUDA_ENTRY STV_DEFAULT"
_ZN2at6native27unrolled_elementwise_kernelIZZZNS0_66_GLOBAL__N__a0cfb035_28_ActivationHardswishKernel_cu_9e10b42f_292525hardswish_backward_kernelERNS_14TensorIteratorEENKUlvE_clEvENKUlvE0_clEvEUlffE_St5arrayIPcLm3EELi4E23TrivialOffsetCalculatorILi2EjESB_ILi1EjENS0_6memory15LoadWithoutCastENSE_16StoreWithoutCastEEEviT_T0_T2_T3_T4_T5_:
.text._ZN2at6native27unrolled_elementwise_kernelIZZZNS0_66_GLOBAL__N__a0cfb035_28_ActivationHardswishKernel_cu_9e10b42f_292525hardswish_backward_kernelERNS_14TensorIteratorEENKUlvE_clEvENKUlvE0_clEvEUlffE_St5arrayIPcLm3EELi4E23TrivialOffsetCalculatorILi2EjESB_ILi1EjENS0_6memory15LoadWithoutCastENSE_16StoreWithoutCastEEEviT_T0_T2_T3_T4_T5_:
[----:B------:R-:W-:Y:S01]  /*0000*/  LDC R1, c[0x0][0x28] ;  /* 0x00000a00ff017b82 */ /* 0x000fe20000000800 */
[----:B------:R-:W0:Y:S07]  /*0010*/  S2R R12, SR_CTAID.X ;  /* 0x00000000000c7919 */ /* 0x000e2e0000002500 */
[----:B------:R-:W0:Y:S01]  /*0020*/  LDC R13, c[0x0][0x210] ;  /* 0x00008400ff0d7b82 */ /* 0x000e220000000800 */
[----:B------:R-:W-:Y:S01]  /*0030*/  HFMA2.MMA R0, -RZ, RZ, 0, 0 ;  /* 0x00000000ff007435 */ /* 0x000fe200000001ff */
[----:B------:R-:W-:Y:S01]  /*0040*/  ULDC.64 UR4, c[0x0][0x208] ;  /* 0x0000820000047ab9 */ /* 0x000fe20000000a00 */
[----:B------:R-:W1:Y:S01]  /*0050*/  S2R R15, SR_TID.X ;  /* 0x00000000000f7919 */ /* 0x000e620000002100 */
[----:B0-----:R-:W-:Y:S01]  /*0060*/  IMAD R13, R12, -0x200, R13 ;  /* 0xfffffe000c0d7824 */ /* 0x001fe200078e020d */
[----:B-1----:R-:W-:-:S04]  /*0070*/  MOV R17, R15 ;  /* 0x0000000f00117202 */ /* 0x002fc80000000f00 */
[----:B------:R-:W-:-:S13]  /*0080*/  ISETP.GE.AND P0, PT, R15, R13, PT ;  /* 0x0000000d0f00720c */ /* 0x000fda0003f06270 */
[----:B------:R-:W-:Y:S01]  /*0090*/  @!P0 LEA R14, R12, R17, 0x9 ;  /* 0x000000110c0e8211 */ /* 0x000fe200078e48ff */
[----:B------:R-:W-:Y:S01]  /*00a0*/  @!P0 VIADD R17, R17, 0x80 ;  /* 0x0000008011118836 */ /* 0x000fe20000000000 */
[----:B------:R-:W0:Y:S04]  /*00b0*/  @!P0 LDC.64 R24, c[0x0][0x240] ;  /* 0x00009000ff188b82 */ /* 0x000e280000000a00 */
[----:B------:R-:W-:-:S13]  /*00c0*/  ISETP.GE.AND P1, PT, R17, R13, PT ;  /* 0x0000000d1100720c */ /* 0x000fda0003f26270 */
[----:B------:R-:W1:Y:S01]  /*00d0*/  @!P1 LDC.64 R22, c[0x0][0x238] ;  /* 0x00008e00ff169b82 */ /* 0x000e620000000a00 */
[----:B------:R-:W-:Y:S01]  /*00e0*/  @!P1 LEA R19, R12, R17, 0x9 ;  /* 0x000000110c139211 */ /* 0x000fe200078e48ff */
        /* <DEDUP_REMOVED lines=10> */
[----:B------:R3:W5:Y:S07]  /*0190*/  @!P1 LDG.E R0, desc[UR4][R22.64] ;  /* 0x0000000416009981 */ /* 0x00076e000c1e1900 */
[----:B---3--:R-:W3:Y:S04]  /*01a0*/  @!P0 LDC.64 R22, c[0x0][0x238] ;  /* 0x00008e00ff168b82 */ /* 0x008ee80000000a00 */
[----:B------:R-:W-:-:S02]  /*01b0*/  @!P2 IMAD R17, R12, 0x200, R17 ;  /* 0x000002000c11a824 */ /* 0x000fc400078e0211 */
[C---:B--2---:R-:W-:Y:S02]  /*01c0*/  @!P3 IMAD.WIDE.U32 R4, R21.reuse, 0x4, R4 ;  /* 0x000000041504b825 */ /* 0x044fe400078e0004 */
[----:B------:R-:W2:Y:S02]  /*01d0*/  @!P2 LDC.64 R8, c[0x0][0x238] ;  /* 0x00008e00ff08ab82 */ /* 0x000ea40000000a00 */
[----:B-1----:R-:W-:Y:S01]  /*01e0*/  @!P3 IMAD.WIDE.U32 R6, R21, 0x4, R6 ;  /* 0x000000041506b825 */ /* 0x002fe200078e0006 */
[----:B------:R-:W-:-:S05]  /*01f0*/  CS2R R20, SRZ ;  /* 0x0000000000147805 */ /* 0x000fca000001ff00 */
[----:B------:R-:W1:Y:S01]  /*0200*/  @!P2 LDC.64 R10, c[0x0][0x240] ;  /* 0x00009000ff0aab82 */ /* 0x000e620000000a00 */
[----:B------:R-:W5:Y:S01]  /*0210*/  @!P0 LDG.E R21, desc[UR4][R24.64] ;  /* 0x0000000418158981 */ /* 0x000f62000c1e1900 */
[----:B---3--:R-:W-:Y:S01]  /*0220*/  @!P0 IMAD.WIDE.U32 R22, R14, 0x4, R22 ;  /* 0x000000040e168825 */ /* 0x008fe200078e0016 */
[----:B------:R-:W-:-:S06]  /*0230*/  MOV R14, RZ ;  /* 0x000000ff000e7202 */ /* 0x000fcc0000000f00 */
[----:B------:R-:W5:Y:S01]  /*0240*/  @!P0 LDG.E R14, desc[UR4][R22.64] ;  /* 0x00000004160e8981 */ /* 0x000f62000c1e1900 */
[----:B--2---:R-:W-:-:S04]  /*0250*/  @!P2 IMAD.WIDE.U32 R8, R17, 0x4, R8 ;  /* 0x000000041108a825 */ /* 0x004fc800078e0008 */
[----:B0-----:R-:W-:-:S04]  /*0260*/  @!P1 IMAD.WIDE.U32 R2, R19, 0x4, R2 ;  /* 0x0000000413029825 */ /* 0x001fc800078e0002 */
[----:B-1----:R-:W-:Y:S01]  /*0270*/  @!P2 IMAD.WIDE.U32 R10, R17, 0x4, R10 ;  /* 0x00000004110aa825 */ /* 0x002fe200078e000a */
[----:B------:R-:W-:Y:S02]  /*0280*/  CS2R R16, SRZ ;  /* 0x0000000000107805 */ /* 0x000fe4000001ff00 */
[----:B------:R-:W-:Y:S02]  /*0290*/  CS2R R18, SRZ ;  /* 0x0000000000127805 */ /* 0x000fe4000001ff00 */
[----:B------:R-:W5:Y:S04]  /*02a0*/  @!P2 LDG.E R20, desc[UR4][R10.64] ;  /* 0x000000040a14a981 */ /* 0x000f68000c1e1900 */
[----:B------:R0:W5:Y:S04]  /*02b0*/  @!P1 LDG.E R16, desc[UR4][R2.64] ;  /* 0x0000000402109981 */ /* 0x000168000c1e1900 */
[----:B------:R1:W5:Y:S04]  /*02c0*/  @!P3 LDG.E R17, desc[UR4][R4.64] ;  /* 0x000000040411b981 */ /* 0x000368000c1e1900 */
[----:B------:R2:W5:Y:S01]  /*02d0*/  @!P3 LDG.E R18, desc[UR4][R6.64] ;  /* 0x000000040612b981 */ /* 0x000562000c1e1900 */
[----:B0-----:R-:W0:Y:S03]  /*02e0*/  @!P0 LDC.64 R2, c[0x0][0x230] ;  /* 0x00008c00ff028b82 */ /* 0x001e260000000a00 */
[----:B------:R3:W5:Y:S01]  /*02f0*/  @!P2 LDG.E R19, desc[UR4][R8.64] ;  /* 0x000000040813a981 */ /* 0x000762000c1e1900 */
[----:B-1----:R-:W-:-:S05]  /*0300*/  IMAD.MOV.U32 R4, RZ, RZ, R15 ;  /* 0x000000ffff047224 */ /* 0x002fca00078e000f */
[C---:B------:R-:W-:Y:S01]  /*0310*/  IADD3 R10, R4.reuse, 0x80, RZ ;  /* 0x00000080040a7810 */ /* 0x040fe20007ffe0ff */
[----:B--2---:R-:W-:Y:S01]  /*0320*/  VIADD R6, R4, 0x100 ;  /* 0x0000010004067836 */ /* 0x004fe20000000000 */
[----:B------:R-:W-:Y:S02]  /*0330*/  @!P0 LEA R5, R12, R15, 0x9 ;  /* 0x0000000f0c058211 */ /* 0x000fe400078e48ff */
[----:B---3--:R-:W-:Y:S01]  /*0340*/  IADD3 R8, R4, 0x180, RZ ;  /* 0x0000018004087810 */ /* 0x008fe20007ffe0ff */
[----:B------:R-:W-:Y:S01]  /*0350*/  @!P0 IMAD.MOV.U32 R4, RZ, RZ, R10 ;  /* 0x000000ffff048224 */ /* 0x000fe200078e000a */
[----:B------:R-:W-:Y:S01]  /*0360*/  BSSY B0, `(.L_x_2738) ;  /* 0x000000f000007945 */ /* 0x000fe20003800000 */
[-C--:B------:R-:W-:Y:S02]  /*0370*/  ISETP.GE.AND P4, PT, R10, R13.reuse, PT ;  /* 0x0000000d0a00720c */ /* 0x080fe40003f86270 */
[-C--:B------:R-:W-:Y:S02]  /*0380*/  ISETP.GE.AND P1, PT, R6, R13.reuse, PT ;  /* 0x0000000d0600720c */ /* 0x080fe40003f26270 */
[----:B------:R-:W-:-:S02]  /*0390*/  ISETP.GE.AND P2, PT, R8, R13, PT ;  /* 0x0000000d0800720c */ /* 0x000fc40003f46270 */
[----:B------:R-:W-:Y:S01]  /*03a0*/  ISETP.GE.AND P3, PT, R4, R13, PT ;  /* 0x0000000d0400720c */ /* 0x000fe20003f66270 */
[----:B0-----:R-:W-:Y:S01]  /*03b0*/  @!P0 IMAD.WIDE.U32 R2, R5, 0x4, R2 ;  /* 0x0000000405028825 */ /* 0x001fe200078e0002 */
[----:B------:R-:W-:Y:S11]  /*03c0*/  @P0 BRA `(.L_x_2739) ;  /* 0x0000000000200947 */ /* 0x000ff60003800000 */
[----:B-----5:R-:W-:Y:S01]  /*03d0*/  FSETP.GTU.FTZ.AND P5, PT, R21, -3, PT ;  /* 0xc04000001500780b */ /* 0x020fe20003fbc000 */
[----:B------:R-:W-:-:S12]  /*03e0*/  IMAD.MOV.U32 R5, RZ, RZ, RZ ;  /* 0x000000ffff057224 */ /* 0x000fd800078e00ff */
[----:B------:R-:W-:Y:S05]  /*03f0*/  @!P5 BRA `(.L_x_2739) ;  /* 0x000000000014d947 */ /* 0x000fea0003800000 */
[----:B------:R-:W-:Y:S01]  /*0400*/  FSETP.GEU.FTZ.AND P5, PT, R21, 3, PT ;  /* 0x404000001500780b */ /* 0x000fe20003fbe000 */
[----:B------:R-:W-:-:S12]  /*0410*/  IMAD.MOV.U32 R5, RZ, RZ, R14 ;  /* 0x000000ffff057224 */ /* 0x000fd800078e000e */
[----:B------:R-:W-:-:S05]  /*0420*/  @!P5 MOV R6, 0x3eaaaaab ;  /* 0x3eaaaaab0006d802 */ /* 0x000fca0000000f00 */
[----:B------:R-:W-:-:S04]  /*0430*/  @!P5 FFMA.FTZ R21, R21, R6, 0.5 ;  /* 0x3f0000001515d423 */ /* 0x000fc80000010006 */
[----:B------:R-:W-:-:S07]  /*0440*/  @!P5 FMUL.FTZ R5, R21, R14 ;  /* 0x0000000e1505d220 */ /* 0x000fce0000410000 */
.L_x_2739:
[----:B------:R-:W-:Y:S05]  /*0450*/  BSYNC B0 ;  /* 0x0000000000007941 */ /* 0x000fea0003800000 */
.L_x_2738:
[----:B------:R-:W-:Y:S04]  /*0460*/  BSSY B0, `(.L_x_2740) ;  /* 0x000000a000007945 */ /* 0x000fe80003800000 */
[----:B------:R-:W-:Y:S05]  /*0470*/  @P4 BRA `(.L_x_2741) ;  /* 0x0000000000204947 */ /* 0x000fea0003800000 */
[----:B-----5:R-:W-:Y:S01]  /*0480*/  FSETP.GTU.FTZ.AND P4, PT, R16, -3, PT ;  /* 0xc04000001000780b */ /* 0x020fe20003f9c000 */
[----:B------:R-:W-:-:S12]  /*0490*/  HFMA2.MMA R9, -RZ, RZ, 0, 0 ;  /* 0x00000000ff097435 */ /* 0x000fd800000001ff */
[----:B------:R-:W-:Y:S05]  /*04a0*/  @!P4 BRA `(.L_x_2741) ;  /* 0x000000000014c947 */ /* 0x000fea0003800000 */
[----:B------:R-:W-:Y:S02]  /*04b0*/  FSETP.GEU.FTZ.AND P4, PT, R16, 3, PT ;  /* 0x404000001000780b */ /* 0x000fe40003f9e000 */
[----:B------:R-:W-:-:S11]  /*04c0*/  MOV R9, R0 ;  /* 0x0000000000097202 */ /* 0x000fd60000000f00 */
[----:B------:R-:W-:-:S04]  /*04d0*/  @!P4 IMAD.MOV.U32 R7, RZ, RZ, 0x3eaaaaab ;  /* 0x3eaaaaabff07c424 */ /* 0x000fc800078e00ff */
[----:B------:R-:W-:-:S04]  /*04e0*/  @!P4 FFMA.FTZ R7, R16, R7, 0.5 ;  /* 0x3f0000001007c423 */ /* 0x000fc80000010007 */
[----:B------:R-:W-:-:S07]  /*04f0*/  @!P4 FMUL.FTZ R9, R7, R0 ;  /* 0x000000000709c220 */ /* 0x000fce0000410000 */
.L_x_2741:
[----:B------:R-:W-:Y:S05]  /*0500*/  BSYNC B0 ;  /* 0x0000000000007941 */ /* 0x000fea0003800000 */
.L_x_2740:
[----:B------:R-:W-:Y:S04]  /*0510*/  BSSY B0, `(.L_x_2742) ;  /* 0x000000a000007945 */ /* 0x000fe80003800000 */
[----:B------:R-:W-:Y:S05]  /*0520*/  @P1 BRA `(.L_x_2743) ;  /* 0x0000000000201947 */ /* 0x000fea0003800000 */
        /* <DEDUP_REMOVED lines=8> */
.L_x_2743:
[----:B------:R-:W-:Y:S05]  /*05b0*/  BSYNC B0 ;  /* 0x0000000000007941 */ /* 0x000fea0003800000 */
.L_x_2742:
        /* <DEDUP_REMOVED lines=10> */
.L_x_2745:
[----:B------:R-:W-:Y:S05]  /*0660*/  BSYNC B0 ;  /* 0x0000000000007941 */ /* 0x000fea0003800000 */
.L_x_2744:
[----:B------:R0:W-:Y:S01]  /*0670*/  @!P0 STG.E desc[UR4][R2.64], R5 ;  /* 0x0000000502008986 */ /* 0x0001e2000c101904 */
[----:B------:R-:W-:Y:S04]  /*0680*/  BSSY B0, `(.L_x_2746) ;  /* 0x000000c000007945 */ /* 0x000fe80003800000 */
[----:B------:R-:W-:Y:S05]  /*0690*/  @P3 BRA `(.L_x_2747) ;  /* 0x0000000000283947 */ /* 0x000fea0003800000 */
[----:B------:R-:W1:Y:S01]  /*06a0*/  LDC.64 R6, c[0x0][0x230] ;  /* 0x00008c00ff067b82 */ /* 0x000e620000000a00 */
[----:B0-----:R-:W-:Y:S01]  /*06b0*/  IMAD R3, R12, 0x200, R4 ;  /* 0x000002000c037824 */ /* 0x001fe200078e0204 */
[----:B------:R-:W-:-:S04]  /*06c0*/  IADD3 R4, R4, 0x80, RZ ;  /* 0x0000008004047810 */ /* 0x000fc80007ffe0ff */
[----:B------:R-:W-:-:S13]  /*06d0*/  ISETP.GE.AND P0, PT, R4, R13, PT ;  /* 0x0000000d0400720c */ /* 0x000fda0003f06270 */
[----:B------:R-:W-:Y:S01]  /*06e0*/  @!P0 IMAD R5, R12, 0x200, R4 ;  /* 0x000002000c058824 */ /* 0x000fe200078e0204 */
[----:B------:R-:W-:Y:S01]  /*06f0*/  @!P0 IADD3 R4, R4, 0x80, RZ ;  /* 0x0000008004048810 */ /* 0x000fe20007ffe0ff */
[----:B-1----:R-:W-:-:S04]  /*0700*/  IMAD.WIDE.U32 R2, R3, 0x4, R6 ;  /* 0x0000000403027825 */ /* 0x002fc800078e0006 */
[----:B------:R-:W-:Y:S01]  /*0710*/  @!P0 IMAD.WIDE.U32 R6, R5, 0x4, R6 ;  /* 0x0000000405068825 */ /* 0x000fe200078e0006 */
[----:B------:R1:W-:Y:S04]  /*0720*/  STG.E desc[UR4][R2.64], R9 ;  /* 0x0000000902007986 */ /* 0x0003e8000c101904 */
[----:B------:R1:W-:Y:S02]  /*0730*/  @!P0 STG.E desc[UR4][R6.64], R11 ;  /* 0x0000000b06008986 */ /* 0x0003e4000c101904 */
.L_x_2747:
[----:B------:R-:W-:Y:S05]  /*0740*/  BSYNC B0 ;  /* 0x0000000000007941 */ /* 0x000fea0003800000 */
.L_x_2746:
[----:B------:R-:W-:-:S13]  /*0750*/  ISETP.GE.AND P0, PT, R4, R13, PT ;  /* 0x0000000d0400720c */ /* 0x000fda0003f06270 */
[----:B------:R-:W-:Y:S05]  /*0760*/  @P0 EXIT ;  /* 0x000000000000094d */ /* 0x000fea0003800000 */
[----:B01----:R-:W0:Y:S01]  /*0770*/  LDC.64 R2, c[0x0][0x230] ;  /* 0x00008c00ff027b82 */ /* 0x003e220000000a00 */
[----:B------:R-:W-:-:S04]  /*0780*/  IMAD R5, R12, 0x200, R4 ;  /* 0x000002000c057824 */ /* 0x000fc800078e0204 */
[----:B0-----:R-:W-:-:S05]  /*0790*/  IMAD.WIDE.U32 R2, R5, 0x4, R2 ;  /* 0x0000000405027825 */ /* 0x001fca00078e0002 */
[----:B------:R-:W-:Y:S01]  /*07a0*/  STG.E desc[UR4][R2.64], R15 ;  /* 0x0000000f02007986 */ /* 0x000fe2000c101904 */
[----:B------:R-:W-:Y:S05]  /*07b0*/  EXIT ;  /* 0x000000000000794d */ /* 0x000fea0003800000 */
.L_x_2748:
        /* <DEDUP_REMOVED lines=12> */
.L_x_6621:


//--------------------- .text._ZN2at6native29vectorized_elementwise_kernelILi2EZZZNS0_66_GLOBAL__N__a0cfb035_28_ActivationHardswishKernel_cu_9e10b42f_292525hardswish_backward_kernelERNS_14TensorIteratorEENKUlvE_clEvENKUlvE0_clEvEUlffE_St5arrayIPcLm3EEEEviT0_T1_ --------------------------
	.section	.text._ZN2at6native29vectorized_elementwise_kernelILi2EZZZNS0_66_GLOBAL__N__a0cfb035_28_ActivationHardswishKernel_cu_9e10b42f_292525hardswish_backward_kernelERNS_14TensorIteratorEENKUlvE_clEvENKUlvE0_clEvEUlffE_St5arrayIPcLm3EEEEviT0_T1_,"ax",@progbits
	.align	128
        .global         _ZN2at6native29vectorized_elementwise_kernelILi2EZZZNS0_66_GLOBAL__N__a0cfb035_28_ActivationHardswishKernel_cu_9e10b42f_292525hardswish_backward_kernelERNS_14TensorIteratorEENKUlvE_clEvENKUlvE0_clEvEUlffE_St5arrayIPcLm3EEEEviT0_T1_
        .type           _ZN2at6native29vectorized_elementwise_kernelILi2EZZZNS0_66_GLOBAL__N__a0cfb035_28_ActivationHardswishKernel_cu_9e10b42f_292525hardswish_backward_kernelERNS_14TensorIteratorEENKUlvE_clEvENKUlvE0_clEvEUlffE_St5arrayIPcLm3EEEEviT0_T1_,@function
        .size           _ZN2at6native29vectorized_elementwise_kernelILi2EZZZNS0_66_GLOBAL__N__a0cfb035_28_ActivationHardswishKernel_cu_9e10b42f_292525hardswish_backward_kernelERNS_14TensorIteratorEENKUlvE_clEvENKUlvE0_clEvEUlffE_St5arrayIPcLm3EEEEviT0_T1_,(.L_x_6622 - _ZN2at6native29vectorized_elementwise_kernelILi2EZZZNS0_66_GLOBAL__N__a0cfb035_28_ActivationHardswishKernel_cu_9e10b42f_292525hardswish_backward_kernelERNS_14TensorIteratorEENKUlvE_clEvENKUlvE0_clEvEUlffE_St5arrayIPcLm3EEEEviT0_T1_)
        .other          _ZN2at6native29vectorized_elementwise_kernelILi2EZZZNS0_66_GLOBAL__N__a0cfb035_28_ActivationHardswishKernel_cu_9e10b42f_292525hardswish_backward_kernelERNS_14TensorIteratorEENKUlvE_clEvENKUlvE0_clEvEUlffE_St5arrayIPcLm3EEEEviT0_T1_,@"STO_CUDA_ENTRY STV_DEFAULT"
_ZN2at6native29vectorized_elementwise_kernelILi2EZZZNS0_66_GLOBAL__N__a0cfb035_28_ActivationHardswishKernel_cu_9e10b42f_292525hardswish_backward_kernelERNS_14TensorIteratorEENKUlvE_clEvENKUlvE0_clEvEUlffE_St5arrayIPcLm3EEEEviT0_T1_:
.text._ZN2at6native29vectorized_elementwise_kernelILi2EZZZNS0_66_GLOBAL__N__a0cfb035_28_ActivationHardswishKernel_cu_9e10b42f_292525hardswish_backward_kernelERNS_14TensorIteratorEENKUlvE_clEvENKUlvE0_clEvEUlffE_St5arrayIPcLm3EEEEviT0_T1_:
[----:B------:R-:W-:Y:S01]  /*0000*/  LDC R1, c[0x0][0x28] ;  /* 0x00000a00ff017b82 */ /* 0x000fe20000000800 */
[----:B------:R-:W0:Y:S01]  /*0010*/  S2R R0, SR_CTAID.X ;  /* 0x0000000000007919 */ /* 0x000e220000002500 */
[----:B------:R-:W-:Y:S01]  /*0020*/  ULDC UR4, c[0x0][0x210] ;  /* 0x0000840000047ab9 */ /* 0x000fe20000000800 */
[----:B0-----:R-:W-:-:S04]  /*0030*/  SHF.L.U32 R0, R0, 0xa, RZ ;  /* 0x0000000a00007819 */ /* 0x001fc800000006ff */
[----:B------:R-:W-:Y:S01]  /*0040*/  IADD3 R2, -R0, UR4, RZ ;  /* 0x0000000400027c10 */ /* 0x000fe2000fffe1ff */
[----:B------:R-:W-:-:S03]  /*0050*/  ULDC.64 UR4, c[0x0][0x208] ;  /* 0x0000820000047ab9 */ /* 0x000fc60000000a00 */
[----:B------:R-:W-:-:S13]  /*0060*/  ISETP.GE.U32.AND P0, PT, R2, 0x400, PT ;  /* 0x000004000200780c */ /* 0x000fda0003f06070 */
[----:B------:R-:W-:Y:S05]  /*0070*/  @!P0 BRA `(.L_x_2749) ;  /* 0x00000004008c8947 */ /* 0x000fea0003800000 */
[----:B------:R-:W0:Y:S01]  /*0080*/  S2R R10, SR_TID.X ;  /* 0x00000000000a7919 */ /* 0x000e220000002100 */
[----:B------:R-:W1:Y:S08]  /*0090*/  LDC.64 R2, c[0x0][0x240] ;  /* 0x00009000ff027b82 */ /* 0x000e700000000a00 */
[----:B------:R-:W2:Y:S08]  /*00a0*/  LDC.64 R4, c[0x0][0x238] ;  /* 0x00008e00ff047b82 */ /* 0x000eb00000000a00 */
[----:B------:R-:W3:Y:S01]  /*00b0*/  LDC.64 R20, c[0x0][0x230] ;  /* 0x00008c00ff147b82 */ /* 0x000ee20000000a00 */
[----:B-1----:R-:W-:-:S04]  /*00c0*/  IMAD.WIDE R2, R0, 0x4, R2 ;  /* 0x0000000400027825 */ /* 0x002fc800078e0202 */
[----:B0-----:R-:W-:-:S04]  /*00d0*/  IMAD.WIDE.U32 R26, R10, 0x8, R2 ;  /* 0x000000080a1a7825 */ /* 0x001fc800078e0002 */
[----:B--2---:R-:W-:Y:S01]  /*00e0*/  IMAD.WIDE R2, R0, 0x4, R4 ;  /* 0x0000000400027825 */ /* 0x004fe200078e0204 */
[----:B------:R-:W2:Y:S04]  /*00f0*/  LDG.E.64 R16, desc[UR4][R26.64] ;  /* 0x000000041a107981 */ /* 0x000ea8000c1e1b00 */
[----:B------:R0:W5:Y:S01]  /*0100*/  LDG.E.64 R12, desc[UR4][R26.64+0x400] ;  /* 0x000400041a0c7981 */ /* 0x000162000c1e1b00 */
[----:B------:R-:W-:-:S03]  /*0110*/  IMAD.WIDE.U32 R24, R10, 0x8, R2 ;  /* 0x000000080a187825 */ /* 0x000fc600078e0002 */
[----:B------:R0:W5:Y:S04]  /*0120*/  LDG.E.64 R4, desc[UR4][R26.64+0x800] ;  /* 0x000800041a047981 */ /* 0x000168000c1e1b00 */
[----:B------:R0:W5:Y:S04]  /*0130*/  LDG.E.64 R14, desc[UR4][R24.64+0x400] ;  /* 0x00040004180e7981 */ /* 0x000168000c1e1b00 */
[----:B------:R0:W5:Y:S04]  /*0140*/  LDG.E.64 R8, desc[UR4][R24.64+0x800] ;  /* 0x0008000418087981 */ /* 0x000168000c1e1b00 */
[----:B------:R0:W5:Y:S04]  /*0150*/  LDG.E.64 R6, desc[UR4][R24.64+0xc00] ;  /* 0x000c000418067981 */ /* 0x000168000c1e1b00 */
[----:B------:R0:W5:Y:S04]  /*0160*/  LDG.E.64 R2, desc[UR4][R26.64+0xc00] ;  /* 0x000c00041a027981 */ /* 0x000168000c1e1b00 */
[----:B------:R0:W5:Y:S01]  /*0170*/  LDG.E.64 R22, desc[UR4][R24.64] ;  /* 0x0000000418167981 */ /* 0x000162000c1e1b00 */
[----:B------:R-:W-:Y:S01]  /*0180*/  BSSY B0, `(.L_x_2750) ;  /* 0x0000009000007945 */ /* 0x000fe20003800000 */
[----:B------:R-:W-:-:S02]  /*0190*/  CS2R R18, SRZ ;  /* 0x0000000000127805 */ /* 0x000fc4000001ff00 */
[----:B--2---:R-:W-:-:S13]  /*01a0*/  FSETP.GTU.FTZ.AND P0, PT, R16, -3, PT ;  /* 0xc04000001000780b */ /* 0x004fda0003f1c000 */
[----:B0--3--:R-:W-:Y:S05]  /*01b0*/  @!P0 BRA `(.L_x_2751) ;  /* 0x0000000000148947 */ /* 0x009fea0003800000 */
[----:B------:R-:W-:Y:S01]  /*01c0*/  FSETP.GEU.FTZ.AND P0, PT, R16, 3, PT ;  /* 0x404000001000780b */ /* 0x000fe20003f1e000 */
[----:B-----5:R-:W-:-:S12]  /*01d0*/  IMAD.MOV.U32 R18, RZ, RZ, R22 ;  /* 0x000000ffff127224 */ /* 0x020fd800078e0016 */
[----:B------:R-:W-:-:S05]  /*01e0*/  @!P0 MOV R11, 0x3eaaaaab ;  /* 0x3eaaaaab000b8802 */ /* 0x000fca0000000f00 */
[----:B------:R-:W-:-:S04]  /*01f0*/  @!P0 FFMA.FTZ R11, R16, R11, 0.5 ;  /* 0x3f000000100b8423 */ /* 0x000fc8000001000b */
[----:B------:R-:W-:-:S07]  /*0200*/  @!P0 FMUL.FTZ R18, R22, R11 ;  /* 0x0000000b16128220 */ /* 0x000fce0000410000 */
.L_x_2751:
[----:B------:R-:W-:Y:S05]  /*0210*/  BSYNC B0 ;  /* 0x0000000000007941 */ /* 0x000fea0003800000 */
.L_x_2750:
[----:B------:R-:W-:Y:S01]  /*0220*/  FSETP.GTU.FTZ.AND P6, PT, R17, -3, PT ;  /* 0xc04000001100780b */ /* 0x000fe20003fdc000 */
[----:B------:R-:W-:Y:S01]  /*0230*/  BSSY B0, `(.L_x_2752) ;  /* 0x000000d000007945 */ /* 0x000fe20003800000 */
[----:B-----5:R-:W-:Y:S02]  /*0240*/  FSETP.GTU.FTZ.AND P5, PT, R12, -3, PT ;  /* 0xc04000000c00780b */ /* 0x020fe40003fbc000 */
[----:B------:R-:W-:Y:S02]  /*0250*/  FSETP.GTU.FTZ.AND P0, PT, R13, -3, PT ;  /* 0xc04000000d00780b */ /* 0x000fe40003f1c000 */
[----:B------:R-:W-:Y:S02]  /*0260*/  FSETP.GTU.FTZ.AND P1, PT, R4, -3, PT ;  /* 0xc04000000400780b */ /* 0x000fe40003f3c000 */
[----:B------:R-:W-:Y:S02]  /*0270*/  FSETP.GTU.FTZ.AND P2, PT, R5, -3, PT ;  /* 0xc04000000500780b */ /* 0x000fe40003f5c000 */
[----:B------:R-:W-:-:S02]  /*0280*/  FSETP.GTU.FTZ.AND P3, PT, R2, -3, PT ;  /* 0xc04000000200780b */ /* 0x000fc40003f7c000 */
[----:B------:R-:W-:Y:S01]  /*0290*/  FSETP.GTU.FTZ.AND P4, PT, R3, -3, PT ;  /* 0xc04000000300780b */ /* 0x000fe20003f9c000 */
[----:B------:R-:W-:-:S12]  /*02a0*/  @!P6 BRA `(.L_x_2753) ;  /* 0x000000000014e947 */ /* 0x000fd80003800000 */
[----:B------:R-:W-:Y:S01]  /*02b0*/  FSETP.GEU.FTZ.AND P6, PT, R17, 3, PT ;  /* 0x404000001100780b */ /* 0x000fe20003fde000 */
[----:B------:R-:W-:-:S12]  /*02c0*/  IMAD.MOV.U32 R19, RZ, RZ, R23 ;  /* 0x000000ffff137224 */ /* 0x000fd800078e0017 */
[----:B------:R-:W-:-:S05]  /*02d0*/  @!P6 MOV R16, 0x3eaaaaab ;  /* 0x3eaaaaab0010e802 */ /* 0x000fca0000000f00 */
[----:B------:R-:W-:-:S04]  /*02e0*/  @!P6 FFMA.FTZ R16, R17, R16, 0.5 ;  /* 0x3f0000001110e423 */ /* 0x000fc80000010010 */
[----:B------:R-:W-:-:S07]  /*02f0*/  @!P6 FMUL.FTZ R19, R23, R16 ;  /* 0x000000101713e220 */ /* 0x000fce0000410000 */
.L_x_2753:
[----:B------:R-:W-:Y:S05]  /*0300*/  BSYNC B0 ;  /* 0x0000000000007941 */ /* 0x000fea0003800000 */
.L_x_2752:
[----:B------:R-:W-:Y:S01]  /*0310*/  BSSY B0, `(.L_x_2754) ;  /* 0x0000008000007945 */ /* 0x000fe20003800000 */
[----:B------:R-:W-:-:S03]  /*0320*/  CS2R R16, SRZ ;  /* 0x0000000000107805 */ /* 0x000fc6000001ff00 */
[----:B------:R-:W-:Y:S05]  /*0330*/  @!P5 BRA `(.L_x_2755) ;  /* 0x000000000014d947 */ /* 0x000fea0003800000 */
[----:B------:R-:W-:Y:S01]  /*0340*/  FSETP.GEU.FTZ.AND P5, PT, R12, 3, PT ;  /* 0x404000000c00780b */ /* 0x000fe20003fbe000 */
[----:B------:R-:W-:-:S12]  /*0350*/  IMAD.MOV.U32 R16, RZ, RZ, R14 ;  /* 0x000000ffff107224 */ /* 0x000fd800078e000e */
[----:B------:R-:W-:-:S05]  /*0360*/  @!P5 MOV R11, 0x3eaaaaab ;  /* 0x3eaaaaab000bd802 */ /* 0x000fca0000000f00 */
[----:B------:R-:W-:-:S04]  /*0370*/  @!P5 FFMA.FTZ R11, R12, R11, 0.5 ;  /* 0x3f0000000c0bd423 */ /* 0x000fc8000001000b */
[----:B------:R-:W-:-:S07]  /*0380*/  @!P5 FMUL.FTZ R16, R14, R11 ;  /* 0x0000000b0e10d220 */ /* 0x000fce0000410000 */
.L_x_2755:
[----:B------:R-:W-:Y:S05]  /*0390*/  BSYNC B0 ;  /* 0x0000000000007941 */ /* 0x000fea0003800000 */
.L_x_2754:
[----:B------:R-:W-:Y:S04]  /*03a0*/  BSSY B0, `(.L_x_2756) ;  /* 0x0000007000007945 */ /* 0x000fe80003800000 */
[----:B------:R-:W-:Y:S05]  /*03b0*/  @!P0 BRA `(.L_x_2757) ;  /* 0x0000000000148947 */ /* 0x000fea0003800000 */
[----:B------:R-:W-:Y:S01]  /*03c0*/  FSETP.GEU.FTZ.AND P0, PT, R13, 3, PT ;  /* 0x404000000d00780b */ /* 0x000fe20003f1e000 */
[----:B------:R-:W-:-:S12]  /*03d0*/  IMAD.MOV.U32 R17, RZ, RZ, R15 ;  /* 0x000000ffff117224 */ /* 0x000fd800078e000f */
[----:B------:R-:W-:-:S05]  /*03e0*/  @!P0 MOV R12, 0x3eaaaaab ;  /* 0x3eaaaaab000c8802 */ /* 0x000fca0000000f00 */
[----:B------:R-:W-:-:S04]  /*03f0*/  @!P0 FFMA.FTZ R12, R13, R12, 0.5 ;  /* 0x3f0000000d0c8423 */ /* 0x000fc8000001000c */
[----:B------:R-:W-:-:S07]  /*0400*/  @!P0 FMUL.FTZ R17, R15, R12 ;  /* 0x0000000c0f118220 */ /* 0x000fce0000410000 */
.L_x_2757:
[----:B------:R-:W-:Y:S05]  /*0410*/  BSYNC B0 ;  /* 0x0000000000007941 */ /* 0x000fea0003800000 */
.L_x_2756:
[----:B------:R-:W-:Y:S01]  /*0420*/  BSSY B0, `(.L_x_2758) ;  /* 0x0000009000007945 */ /* 0x000fe20003800000 */
[----:B------:R-:W-:Y:S01]  /*0430*/  IMAD.WIDE.U32 R20, R0, 0x4, R20 ;  /* 0x0000000400147825 */ /* 0x000fe200078e0014 */
[----:B------:R-:W-:Y:S02]  /*0440*/  CS2R R12, SRZ ;  /* 0x00000000000c7805 */ /* 0x000fe4000001ff00 */
[----:B------:R-:W-:Y:S05]  /*0450*/  @!P1 BRA `(.L_x_2759) ;  /* 0x0000000000149947 */ /* 0x000fea0003800000 */
[----:B------:R-:W-:Y:S01]  /*0460*/  FSETP.GEU.FTZ.AND P0, PT, R4, 3, PT ;  /* 0x404000000400780b */ /* 0x000fe20003f1e000 */
[----:B------:R-:W-:-:S12]  /*0470*/  IMAD.MOV.U32 R12, RZ, RZ, R8 ;  /* 0x000000ffff0c7224 */ /* 0x000fd800078e0008 */
[----:B------:R-:W-:-:S05]  /*0480*/  @!P0 MOV R11, 0x3eaaaaab ;  /* 0x3eaaaaab000b8802 */ /* 0x000fca0000000f00 */
[----:B------:R-:W-:-:S04]  /*0490*/  @!P0 FFMA.FTZ R11, R4, R11, 0.5 ;  /* 0x3f000000040b8423 */ /* 0x000fc8000001000b */
[----:B------:R-:W-:-:S07]  /*04a0*/  @!P0 FMUL.FTZ R12, R8, R11 ;  /* 0x0000000b080c8220 */ /* 0x000fce0000410000 */
.L_x_2759:
[----:B------:R-:W-:Y:S05]  /*04b0*/  BSYNC B0 ;  /* 0x0000000000007941 */ /* 0x000fea0003800000 */
.L_x_2758:
[----:B------:R-:W-:Y:S04]  /*04c0*/  BSSY B0, `(.L_x_2760) ;  /* 0x0000007000007945 */ /* 0x000fe80003800000 */
[----:B------:R-:W-:Y:S05]  /*04d0*/  @!P2 BRA `(.L_x_2761) ;  /* 0x000000000014a947 */ /* 0x000fea0003800000 */
[----:B------:R-:W-:Y:S01]  /*04e0*/  FSETP.GEU.FTZ.AND P0, PT, R5, 3, PT ;  /* 0x404000000500780b */ /* 0x000fe20003f1e000 */
[----:B------:R-:W-:-:S12]  /*04f0*/  IMAD.MOV.U32 R13, RZ, RZ, R9 ;  /* 0x000000ffff0d7224 */ /* 0x000fd800078e0009 */
[----:B------:R-:W-:-:S05]  /*0500*/  @!P0 MOV R0, 0x3eaaaaab ;  /* 0x3eaaaaab00008802 */ /* 0x000fca0000000f00 */
[----:B------:R-:W-:-:S04]  /*0510*/  @!P0 FFMA.FTZ R0, R5, R0, 0.5 ;  /* 0x3f00000005008423 */ /* 0x000fc80000010000 */
[----:B------:R-:W-:-:S07]  /*0520*/  @!P0 FMUL.FTZ R13, R9, R0 ;  /* 0x00000000090d8220 */ /* 0x000fce0000410000 */
.L_x_2761:
[----:B------:R-:W-:Y:S05]  /*0530*/  BSYNC B0 ;  /* 0x0000000000007941 */ /* 0x000fea0003800000 */
.L_x_2760:
[----:B------:R-:W-:Y:S01]  /*0540*/  BSSY B0, `(.L_x_2762) ;  /* 0x0000009000007945 */ /* 0x000fe20003800000 */
[----:B------:R-:W-:Y:S01]  /*0550*/  IMAD.WIDE R20, R10, 0x8, R20 ;  /* 0x000000080a147825 */ /* 0x000fe200078e0214 */
[----:B------:R-:W-:Y:S02]  /*0560*/  CS2R R4, SRZ ;  /* 0x0000000000047805 */ /* 0x000fe4000001ff00 */
[----:B------:R-:W-:Y:S05]  /*0570*/  @!P3 BRA `(.L_x_2763) ;  /* 0x000000000014b947 */ /* 0x000fea0003800000 */
[----:B------:R-:W-:Y:S01]  /*0580*/  FSETP.GEU.FTZ.AND P0, PT, R2, 3, PT ;  /* 0x404000000200780b */ /* 0x000fe20003f1e000 */
[----:B------:R-:W-:-:S12]  /*0590*/  IMAD.MOV.U32 R4, RZ, RZ, R6 ;  /* 0x000000ffff047224 */ /* 0x000fd800078e0006 */
[----:B------:R-:W-:-:S05]  /*05a0*/  @!P0 MOV R9, 0x3eaaaaab ;  /* 0x3eaaaaab00098802 */ /* 0x000fca0000000f00 */
[----:B------:R-:W-:-:S04]  /*05b0*/  @!P0 FFMA.FTZ R9, R2, R9, 0.5 ;  /* 0x3f00000002098423 */ /* 0x000fc80000010009 */
[----:B------:R-:W-:-:S07]  /*05c0*/  @!P0 FMUL.FTZ R4, R6, R9 ;  /* 0x0000000906048220 */ /* 0x000fce0000410000 */
.L_x_2763:
[----:B------:R-:W-:Y:S05]  /*05d0*/  BSYNC B0 ;  /* 0x0000000000007941 */ /* 0x000fea0003800000 */
.L_x_2762:
[----:B------:R-:W-:Y:S04]  /*05e0*/  BSSY B0, `(.L_x_2764) ;  /* 0x0000007000007945 */ /* 0x000fe80003800000 */
[----:B------:R-:W-:Y:S05]  /*05f0*/  @!P4 BRA `(.L_x_2765) ;  /* 0x000000000014c947 */ /* 0x000fea0003800000 */
[----:B------:R-:W-:Y:S01]  /*0600*/  FSETP.GEU.FTZ.AND P0, PT, R3, 3, PT ;  /* 0x404000000300780b */ /* 0x000fe20003f1e000 */
[----:B------:R-:W-:-:S12]  /*0610*/  IMAD.MOV.U32 R5, RZ, RZ, R7 ;  /* 0x000000ffff057224 */ /* 0x000fd800078e0007 */
[----:B------:R-:W-:-:S05]  /*0620*/  @!P0 MOV R0, 0x3eaaaaab ;  /* 0x3eaaaaab00008802 */ /* 0x000fca0000000f00 */
[----:B------:R-:W-:-:S04]  /*0630*/  @!P0 FFMA.FTZ R0, R3, R0, 0.5 ;  /* 0x3f00000003008423 */ /* 0x000fc80000010000 */
[----:B------:R-:W-:-:S07]  /*0640*/  @!P0 FMUL.FTZ R5, R7, R0 ;  /* 0x0000000007058220 */ /* 0x000fce0000410000 */
.L_x_2765:
[----:B------:R-:W-:Y:S05]  /*0650*/  BSYNC B0 ;  /* 0x0000000000007941 */ /* 0x000fea0003800000 */
.L_x_2764:
[----:B------:R-:W-:Y:S04]  /*0660*/  STG.E.64 desc[UR4][R20.64], R18 ;  /* 0x0000001214007986 */ /* 0x000fe8000c101b04 */
[----:B------:R-:W-:Y:S04]  /*0670*/  STG.E.64 desc[UR4][R20.64+0x400], R16 ;  /* 0x0004001014007986 */ /* 0x000fe8000c101b04 */
[----:B------:R-:W-:Y:S04]  /*0680*/  STG.E.64 desc[UR4][R20.64+0x800], R12 ;  /* 0x0008000c14007986 */ /* 0x000fe8000c101b04 */
[----:B------:R-:W-:Y:S01]  /*0690*/  STG.E.64 desc[UR4][R20.64+0xc00], R4 ;  /* 0x000c000414007986 */ /* 0x000fe2000c101b04 */
[----:B------:R-:W-:Y:S05]  /*06a0*/  EXIT ;  /* 0x000000000000794d */ /* 0x000fea0003800000 */
.L_x_2749:
[----:B------:R-:W0:Y:S01]  /*06b0*/  S2R R3, SR_TID.X ;  /* 0x0000000000037919 */ /* 0x000e220000002100 */
[----:B------:R-:W-:Y:S01]  /*06c0*/  IMAD.MOV.U32 R4, RZ, RZ, RZ ;  /* 0x000000ffff047224 */ /* 0x000fe200078e00ff */
[----:B0-----:R-:W-:Y:S02]  /*06d0*/  ISETP.GE.AND P0, PT, R3, R2, PT ;  /* 0x000000020300720c */ /* 0x001fe40003f06270 */
[----:B------:R-:W-:-:S11]  /*06e0*/  MOV R23, R3 ;  /* 0x0000000300177202 */ /* 0x000fd60000000f00 */
[----:B------:R-:W-:Y:S01]  /*06f0*/  @!P0 IMAD.IADD R5, R0, 0x1, R23 ;  /* 0x0000000100058824 */ /* 0x000fe200078e0217 */
[----:B------:R-:W-:Y:S01]  /*0700*/  @!P0 IADD3 R23, R23, 0x80, RZ ;  /* 0x0000008017178810 */ /* 0x000fe20007ffe0ff */
[----:B------:R-:W0:Y:S03]  /*0710*/  @!P0 LDC.64 R14, c[0x0][0x238] ;  /* 0x00008e00ff0e8b82 */ /* 0x000e260000000a00 */
[----:B------:R-:W-:-:S05]  /*0720*/  ISETP.GE.AND P1, PT, R23, R2, PT ;  /* 0x000000021700720c */ /* 0x000fca0003f26270 */
[----:B------:R-:W1:Y:S08]  /*0730*/  @!P0 LDC.64 R18, c[0x0][0x240] ;  /* 0x00009000ff128b82 */ /* 0x000e700000000a00 */
[----:B------:R-:W-:Y:S01]  /*0740*/  @!P1 IMAD.IADD R21, R0, 0x1, R23 ;  /* 0x0000000100159824 */ /* 0x000fe200078e0217 */
[----:B------:R-:W-:Y:S01]  /*0750*/  @!P1 IADD3 R23, R23, 0x80, RZ ;  /* 0x0000008017179810 */ /* 0x000fe20007ffe0ff */
[----:B------:R-:W2:Y:S03]  /*0760*/  @!P1 LDC.64 R10, c[0x0][0x238] ;  /* 0x00008e00ff0a9b82 */ /* 0x000ea60000000a00 */
[----:B------:R-:W-:Y:S01]  /*0770*/  ISETP.GE.AND P2, PT, R23, R2, PT ;  /* 0x000000021700720c */ /* 0x000fe20003f46270 */
[----:B0-----:R-:W-:-:S04]  /*0780*/  @!P0 IMAD.WIDE.U32 R14, R5, 0x4, R14 ;  /* 0x00000004050e8825 */ /* 0x001fc800078e000e */
[----:B------:R-:W0:Y:S01]  /*0790*/  @!P1 LDC.64 R6, c[0x0][0x240] ;  /* 0x00009000ff069b82 */ /* 0x000e220000000a00 */
[----:B------:R3:W5:Y:S07]  /*07a0*/  @!P0 LDG.E R4, desc[UR4][R14.64] ;  /* 0x000000040e048981 */ /* 0x00076e000c1e1900 */
[----:B------:R-:W4:Y:S01]  /*07b0*/  @!P2 LDC.64 R12, c[0x0][0x238] ;  /* 0x00008e00ff0cab82 */ /* 0x000f220000000a00 */
[----:B------:R-:W-:Y:S01]  /*07c0*/  @!P2 IMAD.IADD R9, R0, 0x1, R23 ;  /* 0x000000010009a824 */ /* 0x000fe200078e0217 */
[----:B------:R-:W-:-:S04]  /*07d0*/  @!P2 IADD3 R23, R23, 0x80, RZ ;  /* 0x000000801717a810 */ /* 0x000fc80007ffe0ff */
[----:B------:R-:W-:Y:S01]  /*07e0*/  ISETP.GE.AND P3, PT, R23, R2, PT ;  /* 0x000000021700720c */ /* 0x000fe20003f66270 */
[----:B-1----:R-:W-:Y:S01]  /*07f0*/  @!P0 IMAD.WIDE.U32 R18, R5, 0x4, R18 ;  /* 0x0000000405128825 */ /* 0x002fe200078e0012 */
[----:B------:R-:W-:-:S03]  /*0800*/  HFMA2.MMA R5, -RZ, RZ, 0, 0 ;  /* 0x00000000ff057435 */ /* 0x000fc600000001ff */
[C---:B--2---:R-:W-:Y:S02]  /*0810*/  @!P1 IMAD.WIDE.U32 R16, R21.reuse, 0x4, R10 ;  /* 0x0000000415109825 */ /* 0x044fe400078e000a */
[----:B------:R-:W1:Y:S02]  /*0820*/  @!P2 LDC.64 R10, c[0x0][0x240] ;  /* 0x00009000ff0aab82 */ /* 0x000e640000000a00 */
[----:B0-----:R-:W-:-:S06]  /*0830*/  @!P1 IMAD.WIDE.U32 R20, R21, 0x4, R6 ;  /* 0x0000000415149825 */ /* 0x001fcc00078e0006 */
[----:B---3--:R-:W0:Y:S01]  /*0840*/  @!P3 LDC.64 R14, c[0x0][0x238] ;  /* 0x00008e00ff0ebb82 */ /* 0x008e220000000a00 */
[----:B------:R2:W5:Y:S01]  /*0850*/  @!P0 LDG.E R5, desc[UR4][R18.64] ;  /* 0x0000000412058981 */ /* 0x000562000c1e1900 */
[----:B----4-:R-:W-:Y:S01]  /*0860*/  @!P2 IMAD.WIDE.U32 R26, R9, 0x4, R12 ;  /* 0x00000004091aa825 */ /* 0x010fe200078e000c */
[----:B------:R-:W-:-:S05]  /*0870*/  CS2R R6, SRZ ;  /* 0x0000000000067805 */ /* 0x000fca000001ff00 */
[----:B------:R-:W3:Y:S01]  /*0880*/  @!P3 LDC.64 R12, c[0x0][0x240] ;  /* 0x00009000ff0cbb82 */ /* 0x000ee20000000a00 */
[----:B------:R0:W5:Y:S01]  /*0890*/  @!P1 LDG.E R6, desc[UR4][R16.64] ;  /* 0x0000000410069981 */ /* 0x000162000c1e1900 */
[----:B--2---:R-:W-:Y:S01]  /*08a0*/  @!P3 IADD3 R19, R0, R23, RZ ;  /* 0x000000170013b210 */ /* 0x004fe20007ffe0ff */
[----:B------:R-:W-:Y:S02]  /*08b0*/  @!P3 VIADD R23, R23, 0x80 ;  /* 0x000000801717b836 */ /* 0x000fe40000000000 */
[----:B------:R2:W5:Y:S03]  /*08c0*/  @!P1 LDG.E R7, desc[UR4][R20.64] ;  /* 0x0000000414079981 */ /* 0x000566000c1e1900 */
[----:B------:R-:W-:Y:S01]  /*08d0*/  ISETP.GE.AND P1, PT, R23, R2, PT ;  /* 0x000000021700720c */ /* 0x000fe20003f26270 */
[----:B-1----:R-:W-:Y:S01]  /*08e0*/  @!P2 IMAD.WIDE.U32 R28, R9, 0x4, R10 ;  /* 0x00000004091ca825 */ /* 0x002fe200078e000a */
[----:B------:R-:W-:-:S03]  /*08f0*/  MOV R9, RZ ;  /* 0x000000ff00097202 */ /* 0x000fc60000000f00 */
[----:B------:R-:W-:Y:S02]  /*0900*/  IMAD.MOV.U32 R8, RZ, RZ, RZ ;  /* 0x000000ffff087224 */ /* 0x000fe400078e00ff */
[C---:B0-----:R-:W-:Y:S01]  /*0910*/  @!P3 IMAD.WIDE.U32 R16, R19.reuse, 0x4, R14 ;  /* 0x000000041310b825 */ /* 0x041fe200078e000e */
[----:B------:R-:W5:Y:S04]  /*0920*/  @!P2 LDG.E R9, desc[UR4][R28.64] ;  /* 0x000000041c09a981 */ /* 0x000f68000c1e1900 */
[----:B------:R-:W5:Y:S01]  /*0930*/  @!P2 LDG.E R8, desc[UR4][R26.64] ;  /* 0x000000041a08a981 */ /* 0x000f62000c1e1900 */
[----:B------:R-:W0:Y:S01]  /*0940*/  @!P1 LDC.64 R24, c[0x0][0x238] ;  /* 0x00008e00ff189b82 */ /* 0x000e220000000a00 */
[----:B---3--:R-:W-:-:S04]  /*0950*/  @!P3 IMAD.WIDE.U32 R18, R19, 0x4, R12 ;  /* 0x000000041312b825 */ /* 0x008fc800078e000c */
[----:B------:R-:W-:-:S03]  /*0960*/  @!P1 IMAD.IADD R13, R0, 0x1, R23 ;  /* 0x00000001000d9824 */ /* 0x000fc600078e0217 */
[----:B------:R-:W1:Y:S01]  /*0970*/  @!P1 LDC.64 R14, c[0x0][0x240] ;  /* 0x00009000ff0e9b82 */ /* 0x000e620000000a00 */
[----:B------:R-:W-:-:S04]  /*0980*/  @!P1 IADD3 R23, R23, 0x80, RZ ;  /* 0x0000008017179810 */ /* 0x000fc80007ffe0ff */
[----:B------:R-:W-:Y:S02]  /*0990*/  ISETP.GE.AND P2, PT, R23, R2, PT ;  /* 0x000000021700720c */ /* 0x000fe40003f46270 */
[----:B------:R-:W-:-:S06]  /*09a0*/  CS2R R10, SRZ ;  /* 0x00000000000a7805 */ /* 0x000fcc000001ff00 */
[----:B------:R3:W5:Y:S01]  /*09b0*/  @!P3 LDG.E R10, desc[UR4][R16.64] ;  /* 0x00000004100ab981 */ /* 0x000762000c1e1900 */
[C---:B0-----:R-:W-:Y:S01]  /*09c0*/  @!P1 IMAD.WIDE.U32 R24, R13.reuse, 0x4, R24 ;  /* 0x000000040d189825 */ /* 0x041fe200078e0018 */
[----:B--2---:R-:W-:Y:S02]  /*09d0*/  MOV R20, RZ ;  /* 0x000000ff00147202 */ /* 0x004fe40000000f00 */
[----:B------:R0:W5:Y:S01]  /*09e0*/  @!P3 LDG.E R11, desc[UR4][R18.64] ;  /* 0x00000004120bb981 */ /* 0x000162000c1e1900 */
[----:B---3--:R-:W2:Y:S01]  /*09f0*/  @!P2 LDC.64 R16, c[0x0][0x238] ;  /* 0x00008e00ff10ab82 */ /* 0x008ea20000000a00 */
[----:B-1----:R-:W-:Y:S01]  /*0a00*/  @!P1 IMAD.WIDE.U32 R14, R13, 0x4, R14 ;  /* 0x000000040d0e9825 */ /* 0x002fe200078e000e */
[----:B------:R-:W-:-:S03]  /*0a10*/  HFMA2.MMA R13, -RZ, RZ, 0, 0 ;  /* 0x00000000ff0d7435 */ /* 0x000fc600000001ff */
[----:B------:R-:W-:Y:S02]  /*0a20*/  IMAD.MOV.U32 R12, RZ, RZ, RZ ;  /* 0x000000ffff0c7224 */ /* 0x000fe400078e00ff */
[----:B------:R-:W-:Y:S01]  /*0a30*/  @!P2 IMAD.IADD R21, R0, 0x1, R23 ;  /* 0x000000010015a824 */ /* 0x000fe200078e0217 */
[----:B0-----:R-:W0:Y:S01]  /*0a40*/  @!P2 LDC.64 R18, c[0x0][0x240] ;  /* 0x00009000ff12ab82 */ /* 0x001e220000000a00 */
[----:B------:R-:W-:Y:S02]  /*0a50*/  @!P2 VIADD R23, R23, 0x80 ;  /* 0x000000801717a836 */ /* 0x000fe40000000000 */
[----:B------:R-:W5:Y:S04]  /*0a60*/  @!P1 LDG.E R12, desc[UR4][R24.64] ;  /* 0x00000004180c9981 */ /* 0x000f68000c1e1900 */
[----:B------:R1:W5:Y:S01]  /*0a70*/  @!P1 LDG.E R13, desc[UR4][R14.64] ;  /* 0x000000040e0d9981 */ /* 0x000362000c1e1900 */
[----:B------:R-:W-:Y:S01]  /*0a80*/  ISETP.GE.AND P1, PT, R23, R2, PT ;  /* 0x000000021700720c */ /* 0x000fe20003f26270 */
[----:B--2---:R-:W-:-:S05]  /*0a90*/  @!P2 IMAD.WIDE.U32 R16, R21, 0x4, R16 ;  /* 0x000000041510a825 */ /* 0x004fca00078e0010 */
[----:B------:R2:W5:Y:S07]  /*0aa0*/  @!P2 LDG.E R20, desc[UR4][R16.64] ;  /* 0x000000041014a981 */ /* 0x00056e000c1e1900 */
[----:B-1----:R-:W1:Y:S08]  /*0ab0*/  @!P1 LDC.64 R14, c[0x0][0x238] ;  /* 0x00008e00ff0e9b82 */ /* 0x002e700000000a00 */
[----:B--2---:R-:W2:Y:S01]  /*0ac0*/  @!P1 LDC.64 R16, c[0x0][0x240] ;  /* 0x00009000ff109b82 */ /* 0x004ea20000000a00 */
[----:B------:R-:W-:Y:S01]  /*0ad0*/  @!P1 IMAD.IADD R25, R0, 0x1, R23 ;  /* 0x0000000100199824 */ /* 0x000fe200078e0217 */
[----:B------:R-:W-:Y:S01]  /*0ae0*/  MOV R22, RZ ;  /* 0x000000ff00167202 */ /* 0x000fe20000000f00 */
[----:B------:R-:W-:Y:S01]  /*0af0*/  IMAD.MOV.U32 R24, RZ, RZ, RZ ;  /* 0x000000ffff187224 */ /* 0x000fe200078e00ff */
[----:B------:R-:W-:Y:S01]  /*0b00*/  @!P1 IADD3 R23, R23, 0x80, RZ ;  /* 0x0000008017179810 */ /* 0x000fe20007ffe0ff */
[----:B0-----:R-:W-:Y:S01]  /*0b10*/  @!P2 IMAD.WIDE.U32 R18, R21, 0x4, R18 ;  /* 0x000000041512a825 */ /* 0x001fe200078e0012 */
[----:B------:R-:W-:-:S03]  /*0b20*/  HFMA2.MMA R21, -RZ, RZ, 0, 0 ;  /* 0x00000000ff157435 */ /* 0x000fc600000001ff */
[----:B-1----:R-:W-:-:S07]  /*0b30*/  @!P1 IMAD.WIDE.U32 R14, R25, 0x4, R14 ;  /* 0x00000004190e9825 */ /* 0x002fce00078e000e */
[----:B------:R0:W5:Y:S04]  /*0b40*/  @!P2 LDG.E R21, desc[UR4][R18.64] ;  /* 0x000000041215a981 */ /* 0x000168000c1e1900 */
[----:B------:R1:W5:Y:S01]  /*0b50*/  @!P1 LDG.E R22, desc[UR4][R14.64] ;  /* 0x000000040e169981 */ /* 0x000362000c1e1900 */
[----:B--2---:R-:W-:-:S05]  /*0b60*/  @!P1 IMAD.WIDE.U32 R16, R25, 0x4, R16 ;  /* 0x0000000419109825 */ /* 0x004fca00078e0010 */
[----:B------:R2:W5:Y:S01]  /*0b70*/  @!P1 LDG.E R24, desc[UR4][R16.64] ;  /* 0x0000000410189981 */ /* 0x000562000c1e1900 */
[----:B------:R-:W-:-:S13]  /*0b80*/  ISETP.GE.AND P1, PT, R23, R2, PT ;  /* 0x000000021700720c */ /* 0x000fda0003f26270 */
[----:B0-----:R-:W0:Y:S08]  /*0b90*/  @!P1 LDC.64 R18, c[0x0][0x238] ;  /* 0x00008e00ff129b82 */ /* 0x001e300000000a00 */
[----:B-1----:R-:W1:Y:S01]  /*0ba0*/  @!P1 LDC.64 R14, c[0x0][0x240] ;  /* 0x00009000ff0e9b82 */ /* 0x002e620000000a00 */
[----:B------:R-:W-:Y:S01]  /*0bb0*/  @!P1 IMAD.IADD R25, R0, 0x1, R23 ;  /* 0x0000000100199824 */ /* 0x000fe200078e0217 */
[----:B------:R-:W-:-:S03]  /*0bc0*/  HFMA2.MMA R23, -RZ, RZ, 0, 0 ;  /* 0x00000000ff177435 */ /* 0x000fc600000001ff */
[----:B0-----:R-:W-:-:S07]  /*0bd0*/  @!P1 IMAD.WIDE.U32 R18, R25, 0x4, R18 ;  /* 0x0000000419129825 */ /* 0x001fce00078e0012 */
[----:B------:R2:W5:Y:S01]  /*0be0*/  @!P1 LDG.E R23, desc[UR4][R18.64] ;  /* 0x0000000412179981 */ /* 0x000562000c1e1900 */
[----:B-1----:R-:W-:-:S04]  /*0bf0*/  @!P1 IMAD.WIDE.U32 R14, R25, 0x4, R14 ;  /* 0x00000004190e9825 */ /* 0x002fc800078e000e */
[----:B------:R-:W-:-:S06]  /*0c00*/  IMAD.MOV.U32 R25, RZ, RZ, RZ ;  /* 0x000000ffff197224 */ /* 0x000fcc00078e00ff */
[----:B------:R2:W5:Y:S01]  /*0c10*/  @!P1 LDG.E R25, desc[UR4][R14.64] ;  /* 0x000000040e199981 */ /* 0x000562000c1e1900 */
[----:B------:R-:W-:Y:S04]  /*0c20*/  BSSY B0, `(.L_x_2766) ;  /* 0x000000a000007945 */ /* 0x000fe80003800000 */
[----:B------:R-:W-:Y:S05]  /*0c30*/  @P0 BRA `(.L_x_2767) ;  /* 0x0000000000200947 */ /* 0x000fea0003800000 */
[----:B-----5:R-:W-:Y:S02]  /*0c40*/  FSETP.GTU.FTZ.AND P1, PT, R5, -3, PT ;  /* 0xc04000000500780b */ /* 0x020fe40003f3c000 */
[----:B--2---:R-:W-:-:S11]  /*0c50*/  MOV R15, RZ ;  /* 0x000000ff000f7202 */ /* 0x004fd60000000f00 */
[----:B------:R-:W-:Y:S05]  /*0c60*/  @!P1 BRA `(.L_x_2767) ;  /* 0x0000000000149947 */ /* 0x000fea0003800000 */
[----:B------:R-:W-:Y:S02]  /*0c70*/  FSETP.GEU.FTZ.AND P1, PT, R5, 3, PT ;  /* 0x404000000500780b */ /* 0x000fe40003f3e000 */
[----:B------:R-:W-:-:S11]  /*0c80*/  MOV R15, R4 ;  /* 0x00000004000f7202 */ /* 0x000fd60000000f00 */
[----:B------:R-:W-:-:S04]  /*0c90*/  @!P1 IMAD.MOV.U32 R14, RZ, RZ, 0x3eaaaaab ;  /* 0x3eaaaaabff0e9424 */ /* 0x000fc800078e00ff */
[----:B------:R-:W-:-:S04]  /*0ca0*/  @!P1 FFMA.FTZ R5, R5, R14, 0.5 ;  /* 0x3f00000005059423 */ /* 0x000fc8000001000e */
[----:B------:R-:W-:-:S07]  /*0cb0*/  @!P1 FMUL.FTZ R15, R5, R4 ;  /* 0x00000004050f9220 */ /* 0x000fce0000410000 */
.L_x_2767:
[----:B------:R-:W-:Y:S05]  /*0cc0*/  BSYNC B0 ;  /* 0x0000000000007941 */ /* 0x000fea0003800000 */
.L_x_2766:
[----:B--2---:R-:W-:Y:S01]  /*0cd0*/  VIADD R17, R3, 0x80 ;  /* 0x0000008003117836 */ /* 0x004fe20000000000 */
[----:B------:R-:W-:Y:S04]  /*0ce0*/  BSSY B0, `(.L_x_2768) ;  /* 0x000000b000007945 */ /* 0x000fe80003800000 */
[----:B------:R-:W-:-:S13]  /*0cf0*/  ISETP.GE.AND P1, PT, R17, R2, PT ;  /* 0x000000021100720c */ /* 0x000fda0003f26270 */
        /* <DEDUP_REMOVED lines=9> */
.L_x_2769:
[----:B------:R-:W-:Y:S05]  /*0d90*/  BSYNC B0 ;  /* 0x0000000000007941 */ /* 0x000fea0003800000 */
.L_x_2768:
[----:B-----5:R-:W-:Y:S01]  /*0da0*/  VIADD R5, R3, 0x100 ;  /* 0x0000010003057836 */ /* 0x020fe20000000000 */
[----:B------:R-:W-:Y:S04]  /*0db0*/  BSSY B0, `(.L_x_2770) ;  /* 0x000000b000007945 */ /* 0x000fe80003800000 */
[----:B------:R-:W-:-:S13]  /*0dc0*/  ISETP.GE.AND P1, PT, R5, R2, PT ;  /* 0x000000020500720c */ /* 0x000fda0003f26270 */
[----:B------:R-:W-:Y:S05]  /*0dd0*/  @P1 BRA `(.L_x_2771) ;  /* 0x0000000000201947 */ /* 0x000fea0003800000 */
[----:B------:R-:W-:Y:S02]  /*0de0*/  FSETP.GTU.FTZ.AND P1, PT, R9, -3, PT ;  /* 0xc04000000900780b */ /* 0x000fe40003f3c000 */
[----:B------:R-:W-:-:S11]  /*0df0*/  MOV R6, RZ ;  /* 0x000000ff00067202 */ /* 0x000fd60000000f00 */
[----:B------:R-:W-:Y:S05]  /*0e00*/  @!P1 BRA `(.L_x_2771) ;  /* 0x0000000000149947 */ /* 0x000fea0003800000 */
[----:B------:R-:W-:Y:S02]  /*0e10*/  FSETP.GEU.FTZ.AND P1, PT, R9, 3, PT ;  /* 0x404000000900780b */ /* 0x000fe40003f3e000 */
[----:B------:R-:W-:-:S11]  /*0e20*/  MOV R6, R8 ;  /* 0x0000000800067202 */ /* 0x000fd60000000f00 */
[----:B------:R-:W-:-:S04]  /*0e30*/  @!P1 IMAD.MOV.U32 R4, RZ, RZ, 0x3eaaaaab ;  /* 0x3eaaaaabff049424 */ /* 0x000fc800078e00ff */
[----:B------:R-:W-:-:S04]  /*0e40*/  @!P1 FFMA.FTZ R9, R9, R4, 0.5 ;  /* 0x3f00000009099423 */ /* 0x000fc80000010004 */
[----:B------:R-:W-:-:S07]  /*0e50*/  @!P1 FMUL.FTZ R6, R9, R8 ;  /* 0x0000000809069220 */ /* 0x000fce0000410000 */
.L_x_2771:
[----:B------:R-:W-:Y:S05]  /*0e60*/  BSYNC B0 ;  /* 0x0000000000007941 */ /* 0x000fea0003800000 */
.L_x_2770:
[C---:B------:R-:W-:Y:S01]  /*0e70*/  VIADD R5, R3.reuse, 0x180 ;  /* 0x0000018003057836 */ /* 0x040fe20000000000 */
[----:B------:R-:W-:Y:S01]  /*0e80*/  IADD3 R7, R3, 0x200, RZ ;  /* 0x0000020003077810 */ /* 0x000fe20007ffe0ff */
[----:B------:R-:W-:Y:S03]  /*0e90*/  BSSY B0, `(.L_x_2772) ;  /* 0x0000015000007945 */ /* 0x000fe60003800000 */
[-C--:B------:R-:W-:Y:S02]  /*0ea0*/  ISETP.GE.AND P5, PT, R5, R2.reuse, PT ;  /* 0x000000020500720c */ /* 0x080fe40003fa6270 */
[----:B------:R-:W0:Y:S01]  /*0eb0*/  @!P0 LDC.64 R4, c[0x0][0x230] ;  /* 0x00008c00ff048b82 */ /* 0x000e220000000a00 */
[----:B------:R-:W-:Y:S01]  /*0ec0*/  ISETP.GE.AND P4, PT, R7, R2, PT ;  /* 0x000000020700720c */ /* 0x000fe20003f86270 */
[----:B------:R-:W-:-:S05]  /*0ed0*/  VIADD R7, R3, 0x280 ;  /* 0x0000028003077836 */ /* 0x000fca0000000000 */
[----:B------:R-:W-:Y:S02]  /*0ee0*/  ISETP.GE.AND P3, PT, R7, R2, PT ;  /* 0x000000020700720c */ /* 0x000fe40003f66270 */
[----:B------:R-:W-:-:S04]  /*0ef0*/  IADD3 R7, R3, 0x300, RZ ;  /* 0x0000030003077810 */ /* 0x000fc80007ffe0ff */
[----:B------:R-:W-:Y:S01]  /*0f00*/  ISETP.GE.AND P1, PT, R7, R2, PT ;  /* 0x000000020700720c */ /* 0x000fe20003f26270 */
[----:B------:R-:W-:-:S05]  /*0f10*/  VIADD R7, R3, 0x380 ;  /* 0x0000038003077836 */ /* 0x000fca0000000000 */
[----:B------:R-:W-:Y:S02]  /*0f20*/  ISETP.GE.AND P2, PT, R7, R2, PT ;  /* 0x000000020700720c */ /* 0x000fe40003f46270 */
[----:B------:R-:W-:-:S05]  /*0f30*/  @!P0 IADD3 R7, R0, R3, RZ ;  /* 0x0000000300078210 */ /* 0x000fca0007ffe0ff */
[----:B0-----:R-:W-:Y:S01]  /*0f40*/  @!P0 IMAD.WIDE.U32 R4, R7, 0x4, R4 ;  /* 0x0000000407048825 */ /* 0x001fe200078e0004 */
[----:B------:R-:W-:Y:S06]  /*0f50*/  @P5 BRA `(.L_x_2773) ;  /* 0x0000000000205947 */ /* 0x000fec0003800000 */
[----:B------:R-:W-:Y:S01]  /*0f60*/  FSETP.GTU.FTZ.AND P5, PT, R11, -3, PT ;  /* 0xc04000000b00780b */ /* 0x000fe20003fbc000 */
[----:B------:R-:W-:-:S12]  /*0f70*/  IMAD.MOV.U32 R7, RZ, RZ, RZ ;  /* 0x000000ffff077224 */ /* 0x000fd800078e00ff */
[----:B------:R-:W-:Y:S05]  /*0f80*/  @!P5 BRA `(.L_x_2773) ;  /* 0x000000000014d947 */ /* 0x000fea0003800000 */
[----:B------:R-:W-:Y:S01]  /*0f90*/  FSETP.GEU.FTZ.AND P5, PT, R11, 3, PT ;  /* 0x404000000b00780b */ /* 0x000fe20003fbe000 */
[----:B------:R-:W-:-:S12]  /*0fa0*/  IMAD.MOV.U32 R7, RZ, RZ, R10 ;  /* 0x000000ffff077224 */ /* 0x000fd800078e000a */
[----:B------:R-:W-:-:S05]  /*0fb0*/  @!P5 MOV R8, 0x3eaaaaab ;  /* 0x3eaaaaab0008d802 */ /* 0x000fca0000000f00 */
[----:B------:R-:W-:-:S04]  /*0fc0*/  @!P5 FFMA.FTZ R11, R11, R8, 0.5 ;  /* 0x3f0000000b0bd423 */ /* 0x000fc80000010008 */
[----:B------:R-:W-:-:S07]  /*0fd0*/  @!P5 FMUL.FTZ R7, R11, R10 ;  /* 0x0000000a0b07d220 */ /* 0x000fce0000410000 */
.L_x_2773:
[----:B------:R-:W-:Y:S05]  /*0fe0*/  BSYNC B0 ;  /* 0x0000000000007941 */ /* 0x000fea0003800000 */
.L_x_2772:
[----:B------:R-:W-:Y:S04]  /*0ff0*/  BSSY B0, `(.L_x_2774) ;  /* 0x000000a000007945 */ /* 0x000fe80003800000 */
[----:B------:R-:W-:Y:S05]  /*1000*/  @P4 BRA `(.L_x_2775) ;  /* 0x0000000000204947 */ /* 0x000fea0003800000 */
[----:B------:R-:W-:Y:S01]  /*1010*/  FSETP.GTU.FTZ.AND P4, PT, R13, -3, PT ;  /* 0xc04000000d00780b */ /* 0x000fe20003f9c000 */
[----:B------:R-:W-:-:S12]  /*1020*/  HFMA2.MMA R8, -RZ, RZ, 0, 0 ;  /* 0x00000000ff087435 */ /* 0x000fd800000001ff */
[----:B------:R-:W-:Y:S05]  /*1030*/  @!P4 BRA `(.L_x_2775) ;  /* 0x000000000014c947 */ /* 0x000fea0003800000 */
[----:B------:R-:W-:Y:S02]  /*1040*/  FSETP.GEU.FTZ.AND P4, PT, R13, 3, PT ;  /* 0x404000000d00780b */ /* 0x000fe40003f9e000 */
[----:B------:R-:W-:-:S11]  /*1050*/  MOV R8, R12 ;  /* 0x0000000c00087202 */ /* 0x000fd60000000f00 */
[----:B------:R-:W-:-:S04]  /*1060*/  @!P4 IMAD.MOV.U32 R10, RZ, RZ, 0x3eaaaaab ;  /* 0x3eaaaaabff0ac424 */ /* 0x000fc800078e00ff */
[----:B------:R-:W-:-:S04]  /*1070*/  @!P4 FFMA.FTZ R13, R13, R10, 0.5 ;  /* 0x3f0000000d0dc423 */ /* 0x000fc8000001000a */
[----:B------:R-:W-:-:S07]  /*1080*/  @!P4 FMUL.FTZ R8, R13, R12 ;  /* 0x0000000c0d08c220 */ /* 0x000fce0000410000 */
.L_x_2775:
[----:B------:R-:W-:Y:S05]  /*1090*/  BSYNC B0 ;  /* 0x0000000000007941 */ /* 0x000fea0003800000 */
.L_x_2774:
[----:B------:R-:W-:Y:S04]  /*10a0*/  BSSY B0, `(.L_x_2776) ;  /* 0x000000a000007945 */ /* 0x000fe80003800000 */
[----:B------:R-:W-:Y:S05]  /*10b0*/  @P3 BRA `(.L_x_2777) ;  /* 0x0000000000203947 */ /* 0x000fea0003800000 */
        /* <DEDUP_REMOVED lines=8> */
.L_x_2777:
[----:B------:R-:W-:Y:S05]  /*1140*/  BSYNC B0 ;  /* 0x0000000000007941 */ /* 0x000fea0003800000 */
.L_x_2776:
        /* <DEDUP_REMOVED lines=10> */
.L_x_2779:
[----:B------:R-:W-:Y:S05]  /*11f0*/  BSYNC B0 ;  /* 0x0000000000007941 */ /* 0x000fea0003800000 */
.L_x_2778:
        /* <DEDUP_REMOVED lines=10> */
.L_x_2781:
[----:B------:R-:W-:Y:S05]  /*12a0*/  BSYNC B0 ;  /* 0x0000000000007941 */ /* 0x000fea0003800000 */
.L_x_2780:
[----:B------:R-:W-:Y:S01]  /*12b0*/  @!P0 MOV R3, R17 ;  /* 0x0000001100038202 */ /* 0x000fe20000000f00 */
[----:B------:R0:W-:Y:S01]  /*12c0*/  @!P0 STG.E desc[UR4][R4.64], R15 ;  /* 0x0000000f04008986 */ /* 0x0001e2000c101904 */
        /* <DEDUP_REMOVED lines=9> */
[----:B------:R0:W-:Y:S07]  /*1360*/  STG.E desc[UR4][R4.64], R14 ;  /* 0x0000000e04007986 */ /* 0x0001ee000c101904 */
[----:B------:R-:W-:Y:S05]  /*1370*/  @P0 BRA `(.L_x_2785) ;  /* 0x0000000000300947 */ /* 0x000fea0003800000 */
[----:B0-----:R-:W0:Y:S01]  /*1380*/  LDC.64 R4, c[0x0][0x230] ;  /* 0x00008c00ff047b82 */ /* 0x001e220000000a00 */
[----:B------:R-:W-:Y:S01]  /*1390*/  IMAD.IADD R13, R0, 0x1, R3 ;  /* 0x00000001000d7824 */ /* 0x000fe200078e0203 */
[----:B------:R-:W-:-:S03]  /*13a0*/  IADD3 R3, R3, 0x80, RZ ;  /* 0x0000008003037810 */ /* 0x000fc60007ffe0ff */
[----:B0-----:R-:W-:-:S05]  /*13b0*/  IMAD.WIDE.U32 R4, R13, 0x4, R4 ;  /* 0x000000040d047825 */ /* 0x001fca00078e0004 */
[----:B------:R0:W-:Y:S02]  /*13c0*/  STG.E desc[UR4][R4.64], R6 ;  /* 0x0000000604007986 */ /* 0x0001e4000c101904 */
.L_x_2784:
[----:B------:R-:W-:-:S13]  /*13d0*/  ISETP.GE.AND P0, PT, R3, R2, PT ;  /* 0x000000020300720c */ /* 0x000fda0003f06270 */
[----:B------:R-:W-:Y:S05]  /*13e0*/  @P0 BRA `(.L_x_2786) ;  /* 0x0000000000300947 */ /* 0x000fea0003800000 */
[----:B0-----:R-:W0:Y:S01]  /*13f0*/  LDC.64 R4, c[0x0][0x230] ;  /* 0x00008c00ff047b82 */ /* 0x001e220000000a00 */
[----:B------:R-:W-:Y:S01]  /*1400*/  IMAD.IADD R13, R0, 0x1, R3 ;  /* 0x00000001000d7824 */ /* 0x000fe200078e0203 */
[----:B------:R-:W-:-:S03]  /*1410*/  IADD3 R3, R3, 0x80, RZ ;  /* 0x0000008003037810 */ /* 0x000fc60007ffe0ff */
[----:B0-----:R-:W-:-:S05]  /*1420*/  IMAD.WIDE.U32 R4, R13, 0x4, R4 ;  /* 0x000000040d047825 */ /* 0x001fca00078e0004 */
[----:B------:R1:W-:Y:S02]  /*1430*/  STG.E desc[UR4][R4.64], R7 ;  /* 0x0000000704007986 */ /* 0x0003e4000c101904 */
.L_x_2785:
[----:B------:R-:W-:-:S13]  /*1440*/  ISETP.GE.AND P0, PT, R3, R2, PT ;  /* 0x000000020300720c */ /* 0x000fda0003f06270 */
[----:B------:R-:W-:Y:S05]  /*1450*/  @P0 BRA `(.L_x_2787) ;  /* 0x0000000000340947 */ /* 0x000fea0003800000 */
[----:B01----:R-:W0:Y:S01]  /*1460*/  LDC.64 R4, c[0x0][0x230] ;  /* 0x00008c00ff047b82 */ /* 0x003e220000000a00 */
[----:B------:R-:W-:Y:S01]  /*1470*/  IMAD.IADD R7, R0, 0x1, R3 ;  /* 0x0000000100077824 */ /* 0x000fe200078e0203 */
[----:B------:R-:W-:-:S03]  /*1480*/  IADD3 R3, R3, 0x80, RZ ;  /* 0x0000008003037810 */ /* 0x000fc60007ffe0ff */
[----:B0-----:R-:W-:-:S05]  /*1490*/  IMAD.WIDE.U32 R4, R7, 0x4, R4 ;  /* 0x0000000407047825 */ /* 0x001fca00078e0004 */
[----:B------:R1:W-:Y:S02]  /*14a0*/  STG.E desc[UR4][R4.64], R8 ;  /* 0x0000000804007986 */ /* 0x0003e4000c101904 */
.L_x_2786:
[----:B------:R-:W-:-:S13]  /*14b0*/  ISETP.GE.AND P0, PT, R3, R2, PT ;  /* 0x000000020300720c */ /* 0x000fda0003f06270 */
[----:B------:R-:W-:Y:S05]  /*14c0*/  @P0 BREAK B1 ;  /* 0x0000000000010942 */ /* 0x000fea0003800000 */
[----:B------:R-:W-:Y:S05]  /*14d0*/  @P0 BRA `(.L_x_2788) ;  /* 0x0000000000300947 */ /* 0x000fea0003800000 */
[----:B01----:R-:W0:Y:S01]  /*14e0*/  LDC.64 R4, c[0x0][0x230] ;  /* 0x00008c00ff047b82 */ /* 0x003e220000000a00 */
[----:B------:R-:W-:Y:S01]  /*14f0*/  IMAD.IADD R7, R0, 0x1, R3 ;  /* 0x0000000100077824 */ /* 0x000fe200078e0203 */
[----:B------:R-:W-:-:S03]  /*1500*/  IADD3 R3, R3, 0x80, RZ ;  /* 0x0000008003037810 */ /* 0x000fc60007ffe0ff */
[----:B0-----:R-:W-:-:S05]  /*1510*/  IMAD.WIDE.U32 R4, R7, 0x4, R4 ;  /* 0x0000000407047825 */ /* 0x001fca00078e0004 */
[----:B------:R2:W-:Y:S02]  /*1520*/  STG.E desc[UR4][R4.64], R9 ;  /* 0x0000000904007986 */ /* 0x0005e4000c101904 */
.L_x_2787:
[----:B------:R-:W-:Y:S05]  /*1530*/  BSYNC B1 ;  /* 0x0000000000017941 */ /* 0x000fea0003800000 */
.L_x_2783:
[----:B------:R-:W-:-:S13]  /*1540*/  ISETP.GE.AND P0, PT, R3, R2, PT ;  /* 0x000000020300720c */ /* 0x000fda0003f06270 */
[----:B012---:R-:W0:Y:S01]  /*1550*/  @!P0 LDC.64 R4, c[0x0][0x230] ;  /* 0x00008c00ff048b82 */ /* 0x007e220000000a00 */
[----:B------:R-:W-:Y:S01]  /*1560*/  @!P0 IMAD.IADD R7, R0, 0x1, R3 ;  /* 0x0000000100078824 */ /* 0x000fe200078e0203 */
[----:B------:R-:W-:-:S03]  /*1570*/  @!P0 IADD3 R3, R3, 0x80, RZ ;  /* 0x0000008003038810 */ /* 0x000fc60007ffe0ff */
[----:B0-----:R-:W-:-:S05]  /*1580*/  @!P0 IMAD.WIDE.U32 R4, R7, 0x4, R4 ;  /* 0x0000000407048825 */ /* 0x001fca00078e0004 */
[----:B------:R2:W-:Y:S02]  /*1590*/  @!P0 STG.E desc[UR4][R4.64], R11 ;  /* 0x0000000b04008986 */ /* 0x0005e4000c101904 */
.L_x_2788:
[----:B------:R-:W-:Y:S05]  /*15a0*/  BSYNC B0 ;  /* 0x0000000000007941 */ /* 0x000fea0003800000 */
.L_x_2782:
[----:B------:R-:W-:Y:S05]  /*15b0*/  WARPSYNC.ALL ;  /* 0x0000000000007948 */ /* 0x000fea0003800000 */
[----:B------:R-:W-:-:S13]  /*15c0*/  ISETP.GE.AND P0, PT, R3, R2, PT ;  /* 0x000000020300720c */ /* 0x000fda0003f06270 */
[----:B------:R-:W-:Y:S05]  /*15d0*/  @P0 EXIT ;  /* 0x000000000000094d */ /* 0x000fea0003800000 */
[----:B012---:R-:W0:Y:S01]  /*15e0*/  LDC.64 R4, c[0x0][0x230] ;  /* 0x00008c00ff047b82 */ /* 0x007e220000000a00 */
[----:B------:R-:W-:-:S04]  /*15f0*/  IMAD.IADD R3, R0, 0x1, R3 ;  /* 0x0000000100037824 */ /* 0x000fc800078e0203 */
[----:B0-----:R-:W-:-:S05]  /*1600*/  IMAD.WIDE.U32 R2, R3, 0x4, R4 ;  /* 0x0000000403027825 */ /* 0x001fca00078e0004 */
[----:B------:R-:W-:Y:S01]  /*1610*/  STG.E desc[UR4][R2.64], R10 ;  /* 0x0000000a02007986 */ /* 0x000fe2000c101904 */
[----:B------:R-:W-:Y:S05]  /*1620*/  EXIT ;  /* 0x000000000000794d */ /* 0x000fea0003800000 */
.L_x_2789:
        /* <DEDUP_REMOVED lines=13> */
.L_x_6622:


//--------------------- .text._ZN2at6native29vectorized_elementwise_kernelILi4EZZZNS0_66_GLOBAL__N__a0cfb035_28_ActivationHardswishKernel_cu_9e10b42f_292525hardswish_backward_kernelERNS_14TensorIteratorEENKUlvE_clEvENKUlvE0_clEvEUlffE_St5arrayIPcLm3EEEEviT0_T1_ --------------------------
	.section	.text._ZN2at6native29vectorized_elementwise_kernelILi4EZZZNS0_66_GLOBAL__N__a0cfb035_28_ActivationHardswishKernel_cu_9e10b42f_292525hardswish_backward_kernelERNS_14TensorIteratorEENKUlvE_clEvENKUlvE0_clEvEUlffE_St5arrayIPcLm3EEEEviT0_T1_,"ax",@progbits
	.align	128
        .global         _ZN2at6native29vectorized_elementwise_kernelILi4EZZZNS0_66_GLOBAL__N__a0cfb035_28_ActivationHardswishKernel_cu_9e10b42f_292525hardswish_backward_kernelERNS_14TensorIteratorEENKUlvE_clEvENKUlvE0_clEvEUlffE_St5arrayIPcLm3EEEEviT0_T1_
        .type           _ZN2at6native29vectorized_elementwise_kernelILi4EZZZNS0_66_GLOBAL__N__a0cfb035_28_ActivationHardswishKernel_cu_9e10b42f_292525hardswish_backward_kernelERNS_14TensorIteratorEENKUlvE_clEvENKUlvE0_clEvEUlffE_St5arrayIPcLm3EEEEviT0_T1_,@function
        .size           _ZN2at6native29vectorized_elementwise_kernelILi4EZZZNS0_66_GLOBAL__N__a0cfb035_28_ActivationHardswishKernel_cu_9e10b42f_292525hardswish_backward_kernelERNS_14TensorIteratorEENKUlvE_clEvENKUlvE0_clEvEUlffE_St5arrayIPcLm3EEEEviT0_T1_,(.L_x_6623 - _ZN2at6native29vectorized_elementwise_kernelILi4EZZZNS0_66_GLOBAL__N__a0cfb035_28_ActivationHardswishKernel_cu_9e10b42f_292525hardswish_backward_kernelERNS_14TensorIteratorEENKUlvE_clEvENKUlvE0_clEvEUlffE_St5arrayIPcLm3EEEEviT0_T1_)
        .other          _ZN2at6native29vectorized_elementwise_kernelILi4EZZZNS0_66_GLOBAL__N__a0cfb035_28_ActivationHardswishKernel_cu_9e10b42f_292525hardswish_backward_kernelERNS_14TensorIteratorEENKUlvE_clEvENKUlvE0_clEvEUlffE_St5arrayIPcLm3EEEEviT0_T1_,@"STO_CUDA_ENTRY STV_DEFAULT"
_ZN2at6native29vectorized_elementwise_kernelILi4EZZZNS0_66_GLOBAL__N__a0cfb035_28_ActivationHardswishKernel_cu_9e10b42f_292525hardswish_backward_kernelERNS_14TensorIteratorEENKUlvE_clEvENKUlvE0_clEvEUlffE_St5arrayIPcLm3EEEEviT0_T1_:
.text._ZN2at6native29vectorized_elementwise_kernelILi4EZZZNS0_66_GLOBAL__N__a0cfb035_28_ActivationHardswishKernel_cu_9e10b42f_292525hardswish_backward_kernelERNS_14TensorIteratorEENKUlvE_clEvENKUlvE0_clEvEUlffE_St5arrayIPcLm3EEEEviT0_T1_:
        /* <DEDUP_REMOVED lines=13> */
[----:B0-----:R-:W-:-:S05]  /*00d0*/  IMAD.WIDE.U32 R26, R2, 0x10, R4 ;  /* 0x00000010021a7825 */ /* 0x001fca00078e0004 */
[----:B------:R-:W4:Y:S01]  /*00e0*/  LDG.E.128 R4, desc[UR4][R26.64] ;  /* 0x000000041a047981 */ /* 0x000f22000c1e1d00 */
[----:B--2---:R-:W-:-:S03]  /*00f0*/  IMAD.WIDE R8, R0, 0x4, R8 ;  /* 0x0000000400087825 */ /* 0x004fc600078e0208 */
[----:B------:R0:W5:Y:S01]  /*0100*/  LDG.E.128 R12, desc[UR4][R26.64+0x800] ;  /* 0x000800041a0c7981 */ /* 0x000162000c1e1d00 */
[----:B------:R-:W-:-:S05]  /*0110*/  IMAD.WIDE.U32 R22, R2, 0x10, R8 ;  /* 0x0000001002167825 */ /* 0x000fca00078e0008 */
[----:B------:R0:W5:Y:S04]  /*0120*/  LDG.E.128 R8, desc[UR4][R22.64+0x800] ;  /* 0x0008000416087981 */ /* 0x000168000c1e1d00 */
[----:B------:R0:W5:Y:S01]  /*0130*/  LDG.E.128 R16, desc[UR4][R22.64] ;  /* 0x0000000416107981 */ /* 0x000162000c1e1d00 */
[----:B------:R-:W-:Y:S01]  /*0140*/  BSSY B0, `(.L_x_2791) ;  /* 0x0000009000007945 */ /* 0x000fe20003800000 */
[----:B------:R-:W-:Y:S02]  /*0150*/  CS2R R20, SRZ ;  /* 0x0000000000147805 */ /* 0x000fe4000001ff00 */
[----:B----4-:R-:W-:-:S13]  /*0160*/  FSETP.GTU.FTZ.AND P0, PT, R4, -3, PT ;  /* 0xc04000000400780b */ /* 0x010fda0003f1c000 */
[----:B0--3--:R-:W-:Y:S05]  /*0170*/  @!P0 BRA `(.L_x_2792) ;  /* 0x0000000000148947 */ /* 0x009fea0003800000 */
[----:B------:R-:W-:Y:S01]  /*0180*/  FSETP.GEU.FTZ.AND P0, PT, R4, 3, PT ;  /* 0x404000000400780b */ /* 0x000fe20003f1e000 */
[----:B-----5:R-:W-:-:S12]  /*0190*/  IMAD.MOV.U32 R20, RZ, RZ, R16 ;  /* 0x000000ffff147224 */ /* 0x020fd800078e0010 */
[----:B------:R-:W-:-:S05]  /*01a0*/  @!P0 MOV R3, 0x3eaaaaab ;  /* 0x3eaaaaab00038802 */ /* 0x000fca0000000f00 */
[----:B------:R-:W-:-:S04]  /*01b0*/  @!P0 FFMA.FTZ R3, R4, R3, 0.5 ;  /* 0x3f00000004038423 */ /* 0x000fc80000010003 */
[----:B------:R-:W-:-:S07]  /*01c0*/  @!P0 FMUL.FTZ R20, R16, R3 ;  /* 0x0000000310148220 */ /* 0x000fce0000410000 */
.L_x_2792:
[----:B------:R-:W-:Y:S05]  /*01d0*/  BSYNC B0 ;  /* 0x0000000000007941 */ /* 0x000fea0003800000 */
.L_x_2791:
[----:B------:R-:W-:Y:S01]  /*01e0*/  FSETP.GTU.FTZ.AND P6, PT, R5, -3, PT ;  /* 0xc04000000500780b */ /* 0x000fe20003fdc000 */
[----:B------:R-:W-:Y:S01]  /*01f0*/  BSSY B0, `(.L_x_2793) ;  /* 0x000000d000007945 */ /* 0x000fe20003800000 */
[----:B------:R-:W-:Y:S02]  /*0200*/  FSETP.GTU.FTZ.AND P5, PT, R6, -3, PT ;  /* 0xc04000000600780b */ /* 0x000fe40003fbc000 */
[----:B------:R-:W-:Y:S02]  /*0210*/  FSETP.GTU.FTZ.AND P0, PT, R7, -3, PT ;  /* 0xc04000000700780b */ /* 0x000fe40003f1c000 */
[----:B-----5:R-:W-:Y:S02]  /*0220*/  FSETP.GTU.FTZ.AND P1, PT, R12, -3, PT ;  /* 0xc04000000c00780b */ /* 0x020fe40003f3c000 */
        /* <DEDUP_REMOVED lines=9> */
.L_x_2794:
[----:B------:R-:W-:Y:S05]  /*02c0*/  BSYNC B0 ;  /* 0x0000000000007941 */ /* 0x000fea0003800000 */
.L_x_2793:
        /* <DEDUP_REMOVED lines=8> */
.L_x_2796:
[----:B------:R-:W-:Y:S05]  /*0350*/  BSYNC B0 ;  /* 0x0000000000007941 */ /* 0x000fea0003800000 */
.L_x_2795:
[----:B------:R-:W-:Y:S04]  /*0360*/  BSSY B0, `(.L_x_2797) ;  /* 0x0000007000007945 */ /* 0x000fe80003800000 */
[----:B------:R-:W-:Y:S05]  /*0370*/  @!P0 BRA `(.L_x_2798) ;  /* 0x0000000000148947 */ /* 0x000fea0003800000 */
[----:B------:R-:W-:Y:S01]  /*0380*/  FSETP.GEU.FTZ.AND P0, PT, R7, 3, PT ;  /* 0x404000000700780b */ /* 0x000fe20003f1e000 */
[----:B------:R-:W-:-:S12]  /*0390*/  IMAD.MOV.U32 R23, RZ, RZ, R19 ;  /* 0x000000ffff177224 */ /* 0x000fd800078e0013 */
[----:B------:R-:W-:-:S05]  /*03a0*/  @!P0 MOV R4, 0x3eaaaaab ;  /* 0x3eaaaaab00048802 */ /* 0x000fca0000000f00 */
[----:B------:R-:W-:-:S04]  /*03b0*/  @!P0 FFMA.FTZ R4, R7, R4, 0.5 ;  /* 0x3f00000007048423 */ /* 0x000fc80000010004 */
[----:B------:R-:W-:-:S07]  /*03c0*/  @!P0 FMUL.FTZ R23, R19, R4 ;  /* 0x0000000413178220 */ /* 0x000fce0000410000 */
.L_x_2798:
[----:B------:R-:W-:Y:S05]  /*03d0*/  BSYNC B0 ;  /* 0x0000000000007941 */ /* 0x000fea0003800000 */
.L_x_2797:
        /* <DEDUP_REMOVED lines=9> */
.L_x_2800:
[----:B------:R-:W-:Y:S05]  /*0470*/  BSYNC B0 ;  /* 0x0000000000007941 */ /* 0x000fea0003800000 */
.L_x_2799:
[----:B------:R-:W-:Y:S04]  /*0480*/  BSSY B0, `(.L_x_2801) ;  /* 0x0000007000007945 */ /* 0x000fe80003800000 */
[----:B------:R-:W-:Y:S05]  /*0490*/  @!P2 BRA `(.L_x_2802) ;  /* 0x000000000014a947 */ /* 0x000fea0003800000 */
[----:B------:R-:W-:Y:S01]  /*04a0*/  FSETP.GEU.FTZ.AND P0, PT, R13, 3, PT ;  /* 0x404000000d00780b */ /* 0x000fe20003f1e000 */
[----:B------:R-:W-:-:S12]  /*04b0*/  IMAD.MOV.U32 R5, RZ, RZ, R9 ;  /* 0x000000ffff057224 */ /* 0x000fd800078e0009 */
[----:B------:R-:W-:-:S05]  /*04c0*/  @!P0 MOV R0, 0x3eaaaaab ;  /* 0x3eaaaaab00008802 */ /* 0x000fca0000000f00 */
[----:B------:R-:W-:-:S04]  /*04d0*/  @!P0 FFMA.FTZ R0, R13, R0, 0.5 ;  /* 0x3f0000000d008423 */ /* 0x000fc80000010000 */
[----:B------:R-:W-:-:S07]  /*04e0*/  @!P0 FMUL.FTZ R5, R9, R0 ;  /* 0x0000000009058220 */ /* 0x000fce0000410000 */
.L_x_2802:
[----:B------:R-:W-:Y:S05]  /*04f0*/  BSYNC B0 ;  /* 0x0000000000007941 */ /* 0x000fea0003800000 */
.L_x_2801:
        /* <DEDUP_REMOVED lines=9> */
.L_x_2804:
[----:B------:R-:W-:Y:S05]  /*0590*/  BSYNC B0 ;  /* 0x0000000000007941 */ /* 0x000fea0003800000 */
.L_x_2803:
[----:B------:R-:W-:Y:S04]  /*05a0*/  BSSY B0, `(.L_x_2805) ;  /* 0x0000007000007945 */ /* 0x000fe80003800000 */
[----:B------:R-:W-:Y:S05]  /*05b0*/  @!P4 BRA `(.L_x_2806) ;  /* 0x000000000014c947 */ /* 0x000fea0003800000 */
[----:B------:R-:W-:Y:S01]  /*05c0*/  FSETP.GEU.FTZ.AND P0, PT, R15, 3, PT ;  /* 0x404000000f00780b */ /* 0x000fe20003f1e000 */
[----:B------:R-:W-:-:S12]  /*05d0*/  IMAD.MOV.U32 R7, RZ, RZ, R11 ;  /* 0x000000ffff077224 */ /* 0x000fd800078e000b */
[----:B------:R-:W-:-:S05]  /*05e0*/  @!P0 MOV R0, 0x3eaaaaab ;  /* 0x3eaaaaab00008802 */ /* 0x000fca0000000f00 */
[----:B------:R-:W-:-:S04]  /*05f0*/  @!P0 FFMA.FTZ R0, R15, R0, 0.5 ;  /* 0x3f0000000f008423 */ /* 0x000fc80000010000 */
[----:B------:R-:W-:-:S07]  /*0600*/  @!P0 FMUL.FTZ R7, R11, R0 ;  /* 0x000000000b078220 */ /* 0x000fce0000410000 */
.L_x_2806:
[----:B------:R-:W-:Y:S05]  /*0610*/  BSYNC B0 ;  /* 0x0000000000007941 */ /* 0x000fea0003800000 */
.L_x_2805:
[----:B------:R-:W-:Y:S04]  /*0620*/  STG.E.128 desc[UR4][R24.64], R20 ;  /* 0x0000001418007986 */ /* 0x000fe8000c101d04 */
[----:B------:R-:W-:Y:S01]  /*0630*/  STG.E.128 desc[UR4][R24.64+0x800], R4 ;  /* 0x0008000418007986 */ /* 0x000fe2000c101d04 */
[----:B------:R-:W-:Y:S05]  /*0640*/  EXIT ;  /* 0x000000000000794d */ /* 0x000fea0003800000 */
.L_x_2790:
        /* <DEDUP_REMOVED lines=97> */
.L_x_2808:
[----:B------:R-:W-:Y:S05]  /*0c60*/  BSYNC B0 ;  /* 0x0000000000007941 */ /* 0x000fea0003800000 */
.L_x_2807:
        /* <DEDUP_REMOVED lines=12> */
.L_x_2810:
[----:B------:R-:W-:Y:S05]  /*0d30*/  BSYNC B0 ;  /* 0x0000000000007941 */ /* 0x000fea0003800000 */
.L_x_2809:
        /* <DEDUP_REMOVED lines=12> */
.L_x_2812:
[----:B------:R-:W-:Y:S05]  /*0e00*/  BSYNC B0 ;  /* 0x0000000000007941 */ /* 0x000fea0003800000 */
.L_x_2811:
        /* <DEDUP_REMOVED lines=23> */
.L_x_2814:
[----:B------:R-:W-:Y:S05]  /*0f80*/  BSYNC B0 ;  /* 0x0000000000007941 */ /* 0x000fea0003800000 */
.L_x_2813:
        /* <DEDUP_REMOVED lines=10> */
.L_x_2816:
[----:B------:R-:W-:Y:S05]  /*1030*/  BSYNC B0 ;  /* 0x0000000000007941 */ /* 0x000fea0003800000 */
.L_x_2815:
        /* <DEDUP_REMOVED lines=10> */
.L_x_2818:
[----:B------:R-:W-:Y:S05]  /*10e0*/  BSYNC B0 ;  /* 0x0000000000007941 */ /* 0x000fea0003800000 */
.L_x_2817:
        /* <DEDUP_REMOVED lines=10> */
.L_x_2820:
[----:B------:R-:W-:Y:S05]  /*1190*/  BSYNC B0 ;  /* 0x0000000000007941 */ /* 0x000fea0003800000 */
.L_x_2819:
        /* <DEDUP_REMOVED lines=10> */
.L_x_2822:
[----:B------:R-:W-:Y:S05]  /*1240*/  BSYNC B0 ;  /* 0x0000000000007941 */ /* 0x000fea0003800000 */
.L_x_2821:
        /* <DEDUP_REMOVED lines=18> */
.L_x_2825:
[----:B------:R-:W-:-:S13]  /*1370*/  ISETP.GE.AND P0, PT, R3, R2, PT ;  /* 0x000000020300720c */ /* 0x000fda0003f06270 */
[----:B------:R-:W-:Y:S05]  /*1380*/  @P0 BRA `(.L_x_2827) ;  /* 0x0000000000300947 */ /* 0x000fea0003800000 */
[----:B0-----:R-:W0:Y:S01]  /*1390*/  LDC.64 R4, c[0x0][0x230] ;  /* 0x00008c00ff047b82 */ /* 0x001e220000000a00 */
[----:B------:R-:W-:Y:S01]  /*13a0*/  IMAD.IADD R13, R0, 0x1, R3 ;  /* 0x00000001000d7824 */ /* 0x000fe200078e0203 */
[----:B------:R-:W-:-:S03]  /*13b0*/  IADD3 R3, R3, 0x80, RZ ;  /* 0x0000008003037810 */ /* 0x000fc60007ffe0ff */
[----:B0-----:R-:W-:-:S05]  /*13c0*/  IMAD.WIDE.U32 R4, R13, 0x4, R4 ;  /* 0x000000040d047825 */ /* 0x001fca00078e0004 */
[----:B------:R1:W-:Y:S02]  /*13d0*/  STG.E desc[UR4][R4.64], R7 ;  /* 0x0000000704007986 */ /* 0x0003e4000c101904 */
.L_x_2826:
[----:B------:R-:W-:-:S13]  /*13e0*/  ISETP.GE.AND P0, PT, R3, R2, PT ;  /* 0x000000020300720c */ /* 0x000fda0003f06270 */
[----:B------:R-:W-:Y:S05]  /*13f0*/  @P0 BRA `(.L_x_2828) ;  /* 0x0000000000340947 */ /* 0x000fea0003800000 */
[----:B01----:R-:W0:Y:S01]  /*1400*/  LDC.64 R4, c[0x0][0x230] ;  /* 0x00008c00ff047b82 */ /* 0x003e220000000a00 */
[----:B------:R-:W-:Y:S01]  /*1410*/  IMAD.IADD R7, R0, 0x1, R3 ;  /* 0x0000000100077824 */ /* 0x000fe200078e0203 */
[----:B------:R-:W-:-:S03]  /*1420*/  IADD3 R3, R3, 0x80, RZ ;  /* 0x0000008003037810 */ /* 0x000fc60007ffe0ff */
[----:B0-----:R-:W-:-:S05]  /*1430*/  IMAD.WIDE.U32 R4, R7, 0x4, R4 ;  /* 0x0000000407047825 */ /* 0x001fca00078e0004 */
[----:B------:R1:W-:Y:S02]  /*1440*/  STG.E desc[UR4][R4.64], R8 ;  /* 0x0000000804007986 */ /* 0x0003e4000c101904 */
.L_x_2827:
        /* <DEDUP_REMOVED lines=8> */
.L_x_2828:
[----:B------:R-:W-:Y:S05]  /*14d0*/  BSYNC B1 ;  /* 0x0000000000017941 */ /* 0x000fea0003800000 */
.L_x_2824:
[----:B------:R-:W-:-:S13]  /*14e0*/  ISETP.GE.AND P0, PT, R3, R2, PT ;  /* 0x000000020300720c */ /* 0x000fda0003f06270 */
[----:B012---:R-:W0:Y:S01]  /*14f0*/  @!P0 LDC.64 R4, c[0x0][0x230] ;  /* 0x00008c00ff048b82 */ /* 0x007e220000000a00 */
[----:B------:R-:W-:Y:S01]  /*1500*/  @!P0 IMAD.IADD R7, R0, 0x1, R3 ;  /* 0x0000000100078824 */ /* 0x000fe200078e0203 */
[----:B------:R-:W-:-:S03]  /*1510*/  @!P0 IADD3 R3, R3, 0x80, RZ ;  /* 0x0000008003038810 */ /* 0x000fc60007ffe0ff */
[----:B0-----:R-:W-:-:S05]  /*1520*/  @!P0 IMAD.WIDE.U32 R4, R7, 0x4, R4 ;  /* 0x0000000407048825 */ /* 0x001fca00078e0004 */
[----:B------:R2:W-:Y:S02]  /*1530*/  @!P0 STG.E desc[UR4][R4.64], R11 ;  /* 0x0000000b04008986 */ /* 0x0005e4000c101904 */
.L_x_2829:
[----:B------:R-:W-:Y:S05]  /*1540*/  BSYNC B0 ;  /* 0x0000000000007941 */ /* 0x000fea0003800000 */
.L_x_2823:
        /* <DEDUP_REMOVED lines=8> */
.L_x_2830:
        /* <DEDUP_REMOVED lines=11> */
.L_x_6623:


//--------------------- .text._ZN2at6native29vectorized_elementwise_kernelILi8EZZZNS0_66_GLOBAL__N__a0cfb035_28_ActivationHardswishKernel_cu_9e10b42f_292525hardswish_backward_kernelERNS_14TensorIteratorEENKUlvE_clEvENKUlvE0_clEvEUlffE_St5arrayIPcLm3EEEEviT0_T1_ --------------------------
	.section	.text._ZN2at6native29vectorized_elementwise_kernelILi8EZZZNS0_66_GLOBAL__N__a0cfb035_28_ActivationHardswishKernel_cu_9e10b42f_292525hardswish_backward_kernelERNS_14TensorIteratorEENKUlvE_clEvENKUlvE0_clEvEUlffE_St5arrayIPcLm3EEEEviT0_T1_,"ax",@progbits
	.align	128
        .global         _ZN2at6native29vectorized_elementwise_kernelILi8EZZZNS0_66_GLOBAL__N__a0cfb035_28_ActivationHardswishKernel_cu_9e10b42f_292525hardswish_backward_kernelERNS_14TensorIteratorEENKUlvE_clEvENKUlvE0_clEvEUlffE_St5arrayIPcLm3EEEEviT0_T1_
        .type           _ZN2at6native29vectorized_elementwise_kernelILi8EZZZNS0_66_GLOBAL__N__a0cfb035_28_ActivationHardswishKernel_cu_9e10b42f_292525hardswish_backward_kernelERNS_14TensorIteratorEENKUlvE_clEvENKUlvE0_clEvEUlffE_St5arrayIPcLm3EEEEviT0_T1_,@function
        .size           _ZN2at6native29vectorized_elementwise_kernelILi8EZZZNS0_66_GLOBAL__N__a0cfb035_28_ActivationHardswishKernel_cu_9e10b42f_292525hardswish_backward_kernelERNS_14TensorIteratorEENKUlvE_clEvENKUlvE0_clEvEUlffE_St5arrayIPcLm3EEEEviT0_T1_,(.L_x_6624 - _ZN2at6native29vectorized_elementwise_kernelILi8EZZZNS0_66_GLOBAL__N__a0cfb035_28_ActivationHardswishKernel_cu_9e10b42f_292525hardswish_backward_kernelERNS_14TensorIteratorEENKUlvE_clEvENKUlvE0_clEvEUlffE_St5arrayIPcLm3EEEEviT0_T1_)
        .other          _ZN2at6native29vectorized_elementwise_kernelILi8EZZZNS0_66_GLOBAL__N__a0cfb035_28_ActivationHardswishKernel_cu_9e10b42f_292525hardswish_backward_kernelERNS_14TensorIteratorEENKUlvE_clEvENKUlvE0_clEvEUlffE_St5arrayIPcLm3EEEEviT0_T1_,@"STO_CUDA_ENTRY STV_DEFAULT"
_ZN2at6native29vectorized_elementwise_kernelILi8EZZZNS0_66_GLOBAL__N__a0cfb035_28_ActivationHardswishKernel_cu_9e10b42f_292525hardswish_backward_kernelERNS_14TensorIteratorEENKUlvE_clEvENKUlvE0_clEvEUlffE_St5arrayIPcLm3EEEEviT0_T1_:
.text._ZN2at6native29vectorized_elementwise_kernelILi8EZZZNS0_66_GLOBAL__N__a0cfb035_28_ActivationHardswishKernel_cu_9e10b42f_292525hardswish_backward_kernelERNS_14TensorIteratorEENKUlvE_clEvENKUlvE0_clEvEUlffE_St5arrayIPcLm3EEEEviT0_T1_:
        /* <DEDUP_REMOVED lines=29> */
.L_x_2833:
[----:B------:R-:W-:Y:S05]  /*01d0*/  BSYNC B0 ;  /* 0x0000000000007941 */ /* 0x000fea0003800000 */
.L_x_2832:
        /* <DEDUP_REMOVED lines=14> */
.L_x_2835:
[----:B------:R-:W-:Y:S05]  /*02c0*/  BSYNC B0 ;  /* 0x0000000000007941 */ /* 0x000fea0003800000 */
.L_x_2834:
        /* <DEDUP_REMOVED lines=8> */
.L_x_2837:
[----:B------:R-:W-:Y:S05]  /*0350*/  BSYNC B0 ;  /* 0x0000000000007941 */ /* 0x000fea0003800000 */
.L_x_2836:
[----:B------:R-:W-:Y:S04]  /*0360*/  BSSY B0, `(.L_x_2838) ;  /* 0x0000007000007945 */ /* 0x000fe80003800000 */
[----:B------:R-:W-:Y:S05]  /*0370*/  @!P0 BRA `(.L_x_2839) ;  /* 0x0000000000148947 */ /* 0x000fea0003800000 */
[----:B------:R-:W-:Y:S01]  /*0380*/  FSETP.GEU.FTZ.AND P0, PT, R7, 3, PT ;  /* 0x404000000700780b */ /* 0x000fe20003f1e000 */
[----:B------:R-:W-:-:S12]  /*0390*/  IMAD.MOV.U32 R23, RZ, RZ, R19 ;  /* 0x000000ffff177224 */ /* 0x000fd800078e0013 */
[----:B------:R-:W-:-:S05]  /*03a0*/  @!P0 MOV R4, 0x3eaaaaab ;  /* 0x3eaaaaab00048802 */ /* 0x000fca0000000f00 */
[----:B------:R-:W-:-:S04]  /*03b0*/  @!P0 FFMA.FTZ R4, R7, R4, 0.5 ;  /* 0x3f00000007048423 */ /* 0x000fc80000010004 */
[----:B------:R-:W-:-:S07]  /*03c0*/  @!P0 FMUL.FTZ R23, R19, R4 ;  /* 0x0000000413178220 */ /* 0x000fce0000410000 */
.L_x_2839:
[----:B------:R-:W-:Y:S05]  /*03d0*/  BSYNC B0 ;  /* 0x0000000000007941 */ /* 0x000fea0003800000 */
.L_x_2838:
        /* <DEDUP_REMOVED lines=9> */
.L_x_2841:
[----:B------:R-:W-:Y:S05]  /*0470*/  BSYNC B0 ;  /* 0x0000000000007941 */ /* 0x000fea0003800000 */
.L_x_2840:
[----:B------:R-:W-:Y:S04]  /*0480*/  BSSY B0, `(.L_x_2842) ;  /* 0x0000007000007945 */ /* 0x000fe80003800000 */
[----:B------:R-:W-:Y:S05]  /*0490*/  @!P2 BRA `(.L_x_2843) ;  /* 0x000000000014a947 */ /* 0x000fea0003800000 */
[----:B------:R-:W-:Y:S01]  /*04a0*/  FSETP.GEU.FTZ.AND P0, PT, R13, 3, PT ;  /* 0x404000000d00780b */ /* 0x000fe20003f1e000 */
[----:B------:R-:W-:-:S12]  /*04b0*/  IMAD.MOV.U32 R5, RZ, RZ, R9 ;  /* 0x000000ffff057224 */ /* 0x000fd800078e0009 */
[----:B------:R-:W-:-:S05]  /*04c0*/  @!P0 MOV R0, 0x3eaaaaab ;  /* 0x3eaaaaab00008802 */ /* 0x000fca0000000f00 */
[----:B------:R-:W-:-:S04]  /*04d0*/  @!P0 FFMA.FTZ R0, R13, R0, 0.5 ;  /* 0x3f0000000d008423 */ /* 0x000fc80000010000 */
[----:B------:R-:W-:-:S07]  /*04e0*/  @!P0 FMUL.FTZ R5, R9, R0 ;  /* 0x0000000009058220 */ /* 0x000fce0000410000 */
.L_x_2843:
[----:B------:R-:W-:Y:S05]  /*04f0*/  BSYNC B0 ;  /* 0x0000000000007941 */ /* 0x000fea0003800000 */
.L_x_2842:
        /* <DEDUP_REMOVED lines=9> */
.L_x_2845:
[----:B------:R-:W-:Y:S05]  /*0590*/  BSYNC B0 ;  /* 0x0000000000007941 */ /* 0x000fea0003800000 */
.L_x_2844:
[----:B------:R-:W-:Y:S04]  /*05a0*/  BSSY B0, `(.L_x_2846) ;  /* 0x0000007000007945 */ /* 0x000fe80003800000 */
[----:B------:R-:W-:Y:S05]  /*05b0*/  @!P4 BRA `(.L_x_2847) ;  /* 0x000000000014c947 */ /* 0x000fea0003800000 */
[----:B------:R-:W-:Y:S01]  /*05c0*/  FSETP.GEU.FTZ.AND P0, PT, R15, 3, PT ;  /* 0x404000000f00780b */ /* 0x000fe20003f1e000 */
[----:B------:R-:W-:-:S12]  /*05d0*/  IMAD.MOV.U32 R7, RZ, RZ, R11 ;  /* 0x000000ffff077224 */ /* 0x000fd800078e000b */
[----:B------:R-:W-:-:S05]  /*05e0*/  @!P0 MOV R0, 0x3eaaaaab ;  /* 0x3eaaaaab00008802 */ /* 0x000fca0000000f00 */
[----:B------:R-:W-:-:S04]  /*05f0*/  @!P0 FFMA.FTZ R0, R15, R0, 0.5 ;  /* 0x3f0000000f008423 */ /* 0x000fc80000010000 */
[----:B------:R-:W-:-:S07]  /*0600*/  @!P0 FMUL.FTZ R7, R11, R0 ;  /* 0x000000000b078220 */ /* 0x000fce0000410000 */
.L_x_2847:
[----:B------:R-:W-:Y:S05]  /*0610*/  BSYNC B0 ;  /* 0x0000000000007941 */ /* 0x000fea0003800000 */
.L_x_2846:
[----:B------:R-:W-:Y:S04]  /*0620*/  STG.E.128 desc[UR4][R24.64], R20 ;  /* 0x0000001418007986 */ /* 0x000fe8000c101d04 */
[----:B------:R-:W-:Y:S01]  /*0630*/  STG.E.128 desc[UR4][R24.64+0x10], R4 ;  /* 0x0000100418007986 */ /* 0x000fe2000c101d04 */
[----:B------:R-:W-:Y:S05]  /*0640*/  EXIT ;  /* 0x000000000000794d */ /* 0x000fea0003800000 */
.L_x_2831:
        /* <DEDUP_REMOVED lines=97> */
.L_x_2849:
[----:B------:R-:W-:Y:S05]  /*0c60*/  BSYNC B0 ;  /* 0x0000000000007941 */ /* 0x000fea0003800000 */
.L_x_2848:
        /* <DEDUP_REMOVED lines=12> */
.L_x_2851:
[----:B------:R-:W-:Y:S05]  /*0d30*/  BSYNC B0 ;  /* 0x0000000000007941 */ /* 0x000fea0003800000 */
.L_x_2850:
        /* <DEDUP_REMOVED lines=12> */
.L_x_2853:
[----:B------:R-:W-:Y:S05]  /*0e00*/  BSYNC B0 ;  /* 0x0000000000007941 */ /* 0x000fea0003800000 */
.L_x_2852:
        /* <DEDUP_REMOVED lines=23> */
.L_x_2855:
[----:B------:R-:W-:Y:S05]  /*0f80*/  BSYNC B0 ;  /* 0x0000000000007941 */ /* 0x000fea0003800000 */
.L_x_2854:
        /* <DEDUP_REMOVED lines=10> */
.L_x_2857:
[----:B------:R-:W-:Y:S05]  /*1030*/  BSYNC B0 ;  /* 0x0000000000007941 */ /* 0x000fea0003800000 */
.L_x_2856:
        /* <DEDUP_REMOVED lines=10> */
.L_x_2859:
[----:B------:R-:W-:Y:S05]  /*10e0*/  BSYNC B0 ;  /* 0x0000000000007941 */ /* 0x000fea0003800000 */
.L_x_2858:
        /* <DEDUP_REMOVED lines=10> */
.L_x_2861:
[----:B------:R-:W-:Y:S05]  /*1190*/  BSYNC B0 ;  /* 0x0000000000007941 */ /* 0x000fea0003800000 */
.L_x_2860:
        /* <DEDUP_REMOVED lines=10> */
.L_x_2863:
[----:B------:R-:W-:Y:S05]  /*1240*/  BSYNC B0 ;  /* 0x0000000000007941 */ /* 0x000fea0003800000 */
.L_x_2862:
        /* <DEDUP_REMOVED lines=18> */
.L_x_2866:
[----:B------:R-:W-:-:S13]  /*1370*/  ISETP.GE.AND P0, PT, R3, R2, PT ;  /* 0x000000020300720c */ /* 0x000fda0003f06270 */
[----:B------:R-:W-:Y:S05]  /*1380*/  @P0 BRA `(.L_x_2868) ;  /* 0x0000000000300947 */ /* 0x000fea0003800000 */
[----:B0-----:R-:W0:Y:S01]  /*1390*/  LDC.64 R4, c[0x0][0x230] ;  /* 0x00008c00ff047b82 */ /* 0x001e220000000a00 */
[----:B------:R-:W-:Y:S01]  /*13a0*/  IMAD.IADD R13, R0, 0x1, R3 ;  /* 0x00000001000d7824 */ /* 0x000fe200078e0203 */
[----:B------:R-:W-:-:S03]  /*13b0*/  IADD3 R3, R3, 0x80, RZ ;  /* 0x0000008003037810 */ /* 0x000fc60007ffe0ff */
[----:B0-----:R-:W-:-:S05]  /*13c0*/  IMAD.WIDE.U32 R4, R13, 0x4, R4 ;  /* 0x000000040d047825 */ /* 0x001fca00078e0004 */
[----:B------:R1:W-:Y:S02]  /*13d0*/  STG.E desc[UR4][R4.64], R7 ;  /* 0x0000000704007986 */ /* 0x0003e4000c101904 */
.L_x_2867:
[----:B------:R-:W-:-:S13]  /*13e0*/  ISETP.GE.AND P0, PT, R3, R2, PT ;  /* 0x000000020300720c */ /* 0x000fda0003f06270 */
[----:B------:R-:W-:Y:S05]  /*13f0*/  @P0 BRA `(.L_x_2869) ;  /* 0x0000000000340947 */ /* 0x000fea0003800000 */
[----:B01----:R-:W0:Y:S01]  /*1400*/  LDC.64 R4, c[0x0][0x230] ;  /* 0x00008c00ff047b82 */ /* 0x003e220000000a00 */
[----:B------:R-:W-:Y:S01]  /*1410*/  IMAD.IADD R7, R0, 0x1, R3 ;  /* 0x0000000100077824 */ /* 0x000fe200078e0203 */
[----:B------:R-:W-:-:S03]  /*1420*/  IADD3 R3, R3, 0x80, RZ ;  /* 0x0000008003037810 */ /* 0x000fc60007ffe0ff */
[----:B0-----:R-:W-:-:S05]  /*1430*/  IMAD.WIDE.U32 R4, R7, 0x4, R4 ;  /* 0x0000000407047825 */ /* 0x001fca00078e0004 */
[----:B------:R1:W-:Y:S02]  /*1440*/  STG.E desc[UR4][R4.64], R8 ;  /* 0x0000000804007986 */ /* 0x0003e4000c101904 */
.L_x_2868:
        /* <DEDUP_REMOVED lines=8> */
.L_x_2869:
[----:B------:R-:W-:Y:S05]  /*14d0*/  BSYNC B1 ;  /* 0x0000000000017941 */ /* 0x000fea0003800000 */
.L_x_2865:
[----:B------:R-:W-:-:S13]  /*14e0*/  ISETP.GE.AND P0, PT, R3, R2, PT ;  /* 0x000000020300720c */ /* 0x000fda0003f06270 */
[----:B012---:R-:W0:Y:S01]  /*14f0*/  @!P0 LDC.64 R4, c[0x0][0x230] ;  /* 0x00008c00ff048b82 */ /* 0x007e220000000a00 */
[----:B------:R-:W-:Y:S01]  /*1500*/  @!P0 IMAD.IADD R7, R0, 0x1, R3 ;  /* 0x0000000100078824 */ /* 0x000fe200078e0203 */
[----:B------:R-:W-:-:S03]  /*1510*/  @!P0 IADD3 R3, R3, 0x80, RZ ;  /* 0x0000008003038810 */ /* 0x000fc60007ffe0ff */
[----:B0-----:R-:W-:-:S05]  /*1520*/  @!P0 IMAD.WIDE.U32 R4, R7, 0x4, R4 ;  /* 0x0000000407048825 */ /* 0x001fca00078e0004 */
[----:B------:R2:W-:Y:S02]  /*1530*/  @!P0 STG.E desc[UR4][R4.64], R11 ;  /* 0x0000000b04008986 */ /* 0x0005e4000c101904 */
.L_x_2870:
[----:B------:R-:W-:Y:S05]  /*1540*/  BSYNC B0 ;  /* 0x0000000000007941 */ /* 0x000fea0003800000 */
.L_x_2864:
        /* <DEDUP_REMOVED lines=8> */
.L_x_2871:
        /* <DEDUP_REMOVED lines=11> */
.L_x_6624:


//--------------------- .text._ZN2at6native18elementwise_kernelILi128ELi4EZNS0_15gpu_kernel_implIZZZNS0_66_GLOBAL__N__a0cfb035_28_ActivationHardswishKernel_cu_9e10b42f_292525hardswish_backward_kernelERNS_14TensorIteratorEENKUlvE_clEvENKUlvE_clEvEUlddE_EEvRNS_18TensorIteratorBaseERKT_EUliE_EEviT1_ --------------------------
	.section	.text._ZN2at6native18elementwise_kernelILi128ELi4EZNS0_15gpu_kernel_implIZZZNS0_66_GLOBAL__N__a0cfb035_28_ActivationHardswishKernel_cu_9e10b42f_292525hardswish_backward_kernelERNS_14TensorIteratorEENKUlvE_clEvENKUlvE_clEvEUlddE_EEvRNS_18TensorIteratorBaseERKT_EUliE_EEviT1_,"ax",@progbits
	.align	128
        .global         _ZN2at6native18elementwise_kernelILi128ELi4EZNS0_15gpu_kernel_implIZZZNS0_66_GLOBAL__N__a0cfb035_28_ActivationHardswishKernel_cu_9e10b42f_292525hardswish_backward_kernelERNS_14TensorIteratorEENKUlvE_clEvENKUlvE_clEvEUlddE_EEvRNS_18TensorIteratorBaseERKT_EUliE_EEviT1_
        .type           _ZN2at6native18elementwise_kernelILi128ELi4EZNS0_15gpu_kernel_implIZZZNS0_66_GLOBAL__N__a0cfb035_28_ActivationHardswishKernel_cu_9e10b42f_292525hardswish_backward_kernelERNS_14TensorIteratorEENKUlvE_clEvENKUlvE_clEvEUlddE_EEvRNS_18TensorIteratorBaseERKT_EUliE_EEviT1_,@function
        .size           _ZN2at6native18elementwise_kernelILi128ELi4EZNS0_15gpu_kernel_implIZZZNS0_66_GLOBAL__N__a0cfb035_28_ActivationHardswishKernel_cu_9e10b42f_292525hardswish_backward_kernelERNS_14TensorIteratorEENKUlvE_clEvENKUlvE_clEvEUlddE_EEvRNS_18TensorIteratorBaseERKT_EUliE_EEviT1_,(.L_x_6597 - _ZN2at6native18elementwise_kernelILi128ELi4EZNS0_15gpu_kernel_implIZZZNS0_66_GLOBAL__N__a0cfb035_28_ActivationHardswishKernel_cu_9e10b42f_292525hardswish_backward_kernelERNS_14TensorIteratorEENKUlvE_clEvENKUlvE_clEvEUlddE_EEvRNS_18TensorIteratorBaseERKT_EUliE_EEviT1_)
        .other          _ZN2at6native18elementwise_kernelILi128ELi4EZNS0_15gpu_kernel_implIZZZNS0_66_GLOBAL__N__a0cfb035_28_ActivationHardswishKernel_cu_9e10b42f_292525hardswish_backward_kernelERNS_14TensorIteratorEENKUlvE_clEvENKUlvE_clEvEUlddE_EEvRNS_18TensorIteratorBaseERKT_EUliE_EEviT1_,@"STO_CUDA_ENTRY STV_DEFAULT"
_ZN2at6native18elementwise_kernelILi128ELi4EZNS0_15gpu_kernel_implIZZZNS0_66_GLOBAL__N__a0cfb035_28_ActivationHardswishKernel_cu_9e10b42f_292525hardswish_backward_kernelERNS_14TensorIteratorEENKUlvE_clEvENKUlvE_clEvEUlddE_EEvRNS_18TensorIteratorBaseERKT_EUliE_EEviT1_:
.text._ZN2at6native18elementwise_kernelILi128ELi4EZNS0_15gpu_kernel_implIZZZNS0_66_GLOBAL__N__a0cfb035_28_ActivationHardswishKernel_cu_9e10b42f_292525hardswish_backward_kernelERNS_14TensorIteratorEENKUlvE_clEvENKUlvE_clEvEUlddE_EEvRNS_18TensorIteratorBaseERKT_EUliE_EEviT1_:
[----:B------:R-:W0:Y:S01]  /*0000*/  LDC R1, c[0x0][0x28] ;  /* 0x00000a00ff017b82 */ /* 0x000e220000000800 */
[----:B------:R-:W1:Y:S01]  /*0010*/  S2R R27, SR_CTAID.X ;  /* 0x00000000001b7919 */ /* 0x000e620000002500 */
[----:B------:R-:W-:Y:S01]  /*0020*/  ULDC UR4, c[0x0][0x210] ;  /* 0x0000840000047ab9 */ /* 0x000fe20000000800 */
[----:B------:R-:W-:Y:S01]  /*0030*/  ULDC.64 UR36, c[0x0][0x208] ;  /* 0x0000820000247ab9 */ /* 0x000fe20000000a00 */
[----:B------:R-:W-:Y:S01]  /*0040*/  UMOV UR38, URZ ;  /* 0x0000003f00267c82 */ /* 0x000fe20008000000 */
[----:B------:R-:W1:Y:S01]  /*0050*/  S2R R2, SR_TID.X ;  /* 0x0000000000027919 */ /* 0x000e620000002100 */
[----:B------:R-:W-:Y:S01]  /*0060*/  BSSY B6, `(.L_x_2872) ;  /* 0x0000482000067945 */ /* 0x000fe20003800000 */
[----:B------:R-:W-:Y:S02]  /*0070*/  IMAD.MOV.U32 R23, RZ, RZ, 0x40080000 ;  /* 0x40080000ff177424 */ /* 0x000fe400078e00ff */
        /* <DEDUP_REMOVED lines=358> */
.L_x_2874:
        /* <DEDUP_REMOVED lines=19> */
[----:B--2---:R0:W1:Y:S01]  /*1810*/  I2F.F64.S16 R18, R4 ;  /* 0x0000000400127312 */ /* 0x0040620000101c00 */
[----:B------:R-:W-:Y:S05]  /*1820*/  BRA `(.L_x_2880) ;  /* 0x0000000c007c7947 */ /* 0x000fea0003800000 */
.L_x_2878:
[----:B------:R-:W2:Y:S02]  /*1830*/  LDG.E.U8 R4, desc[UR36][R4.64] ;  /* 0x0000002404047981 */ /* 0x000ea4000c1e1100 */
[----:B--2---:R0:W1:Y:S01]  /*1840*/  I2F.F64.U16 R18, R4 ;  /* 0x0000000400127312 */ /* 0x0040620000101800 */
[----:B------:R-:W-:Y:S05]  /*1850*/  BRA `(.L_x_2880) ;  /* 0x0000000c00707947 */ /* 0x000fea0003800000 */
.L_x_2877:
[----:B------:R-:W-:-:S13]  /*1860*/  ISETP.NE.AND P0, PT, R3, 0x2, PT ;  /* 0x000000020300780c */ /* 0x000fda0003f05270 */
[----:B------:R-:W-:Y:S05]  /*1870*/  @!P0 BRA `(.L_x_2881) ;  /* 0x0000000000288947 */ /* 0x000fea0003800000 */
[----:B------:R-:W-:-:S13]  /*1880*/  ISETP.NE.AND P0, PT, R3, 0x3, PT ;  /* 0x000000030300780c */ /* 0x000fda0003f05270 */
[----:B------:R-:W-:Y:S05]  /*1890*/  @!P0 BRA `(.L_x_2882) ;  /* 0x0000000000148947 */ /* 0x000fea0003800000 */
[----:B------:R-:W-:-:S13]  /*18a0*/  ISETP.NE.AND P0, PT, R3, 0x4, PT ;  /* 0x000000040300780c */ /* 0x000fda0003f05270 */
[----:B------:R-:W-:Y:S05]  /*18b0*/  @P0 BRA `(.L_x_2879) ;  /* 0x0000000800fc0947 */ /* 0x000fea0003800000 */
[----:B------:R-:W2:Y:S02]  /*18c0*/  LDG.E.64 R18, desc[UR36][R4.64] ;  /* 0x0000002404127981 */ /* 0x000ea4000c1e1b00 */
[----:B--2---:R-:W0:Y:S01]  /*18d0*/  I2F.F64.S64 R18, R18 ;  /* 0x0000001200127312 */ /* 0x004e220000301c00 */
[----:B------:R-:W-:Y:S05]  /*18e0*/  BRA `(.L_x_2880) ;  /* 0x0000000c004c7947 */ /* 0x000fea0003800000 */
.L_x_2882:
[----:B------:R-:W2:Y:S02]  /*18f0*/  LDG.E R4, desc[UR36][R4.64] ;  /* 0x0000002404047981 */ /* 0x000ea4000c1e1900 */
[----:B--2---:R0:W1:Y:S01]  /*1900*/  I2F.F64 R18, R4 ;  /* 0x0000000400127312 */ /* 0x0040620000201c00 */
[----:B------:R-:W-:Y:S05]  /*1910*/  BRA `(.L_x_2880) ;  /* 0x0000000c00407947 */ /* 0x000fea0003800000 */
.L_x_2881:
[----:B------:R-:W2:Y:S02]  /*1920*/  LDG.E.U16 R4, desc[UR36][R4.64] ;  /* 0x0000002404047981 */ /* 0x000ea4000c1e1500 */
[----:B--2---:R0:W1:Y:S01]  /*1930*/  I2F.F64.S16 R18, R4 ;  /* 0x0000000400127312 */ /* 0x0040620000101c00 */
[----:B------:R-:W-:Y:S05]  /*1940*/  BRA `(.L_x_2880) ;  /* 0x0000000c00347947 */ /* 0x000fea0003800000 */
.L_x_2876:
[----:B------:R-:W-:-:S13]  /*1950*/  ISETP.GT.AND P0, PT, R3, 0x6, PT ;  /* 0x000000060300780c */ /* 0x000fda0003f04270 */
[----:B------:R-:W-:Y:S05]  /*1960*/  @P0 BRA `(.L_x_2883) ;  /* 0x0000000000340947 */ /* 0x000fea0003800000 */
[----:B------:R-:W-:-:S13]  /*1970*/  ISETP.NE.AND P0, PT, R3, 0x5, PT ;  /* 0x000000050300780c */ /* 0x000fda0003f05270 */
[----:B------:R-:W-:Y:S05]  /*1980*/  @!P0 BRA `(.L_x_2884) ;  /* 0x0000000000188947 */ /* 0x000fea0003800000 */
[----:B------:R-:W-:-:S13]  /*1990*/  ISETP.NE.AND P0, PT, R3, 0x6, PT ;  /* 0x000000060300780c */ /* 0x000fda0003f05270 */
[----:B------:R-:W-:Y:S05]  /*19a0*/  @P0 BRA `(.L_x_2879) ;  /* 0x0000000800c00947 */ /* 0x000fea0003800000 */
[----:B------:R-:W2:Y:S02]  /*19b0*/  LDG.E R18, desc[UR36][R4.64] ;  /* 0x0000002404127981 */ /* 0x000ea4000c1e1900 */
[----:B--2---:R-:W-:-:S06]  /*19c0*/  FMUL.FTZ R18, R18, 1 ;  /* 0x3f80000012127820 */ /* 0x004fcc0000410000 */
[----:B------:R-:W0:Y:S01]  /*19d0*/  F2F.F64.F32 R18, R18 ;  /* 0x0000001200127310 */ /* 0x000e220000201800 */
[----:B------:R-:W-:Y:S05]  /*19e0*/  BRA `(.L_x_2880) ;  /* 0x0000000c000c7947 */ /* 0x000fea0003800000 */
.L_x_2884:
[----:B------:R-:W2:Y:S02]  /*19f0*/  LDG.E.U16 R0, desc[UR36][R4.64] ;  /* 0x0000002404007981 */ /* 0x000ea4000c1e1500 */
[----:B--2---:R-:W-:-:S05]  /*1a00*/  HADD2.F32 R0, -RZ, R0.H0_H0 ;  /* 0x20000000ff007230 */ /* 0x004fca0000004100 */
[----:B------:R-:W-:-:S04]  /*1a10*/  FMUL.FTZ R0, R0, 1 ;  /* 0x3f80000000007820 */ /* 0x000fc80000410000 */
[----:B------:R0:W1:Y:S01]  /*1a20*/  F2F.F64.F32 R18, R0 ;  /* 0x0000000000127310 */ /* 0x0000620000201800 */
[----:B------:R-:W-:Y:S05]  /*1a30*/  BRA `(.L_x_2880) ;  /* 0x0000000800f87947 */ /* 0x000fea0003800000 */
.L_x_2883:
[----:B------:R-:W-:-:S13]  /*1a40*/  ISETP.NE.AND P0, PT, R3, 0x7, PT ;  /* 0x000000070300780c */ /* 0x000fda0003f05270 */
[----:B------:R-:W-:Y:S05]  /*1a50*/  @!P0 BRA `(.L_x_2885) ;  /* 0x0000000000348947 */ /* 0x000fea0003800000 */
        /* <DEDUP_REMOVED lines=8> */
.L_x_2886:
[----:B------:R-:W2:Y:S02]  /*1ae0*/  LDG.E.U16 R4, desc[UR36][R4.64] ;  /* 0x0000002404047981 */ /* 0x000ea4000c1e1500 */
[----:B--2---:R-:W-:-:S05]  /*1af0*/  HADD2.F32 R0, -RZ, R4.H0_H0 ;  /* 0x20000004ff007230 */ /* 0x004fca0000004100 */
[----:B------:R-:W-:-:S04]  /*1b00*/  FMUL.FTZ R0, R0, 1 ;  /* 0x3f80000000007820 */ /* 0x000fc80000410000 */
[----:B------:R0:W1:Y:S01]  /*1b10*/  F2F.F64.F32 R18, R0 ;  /* 0x0000000000127310 */ /* 0x0000620000201800 */
[----:B------:R-:W-:Y:S05]  /*1b20*/  BRA `(.L_x_2880) ;  /* 0x0000000800bc7947 */ /* 0x000fea0003800000 */
.L_x_2885:
[----:B------:R0:W5:Y:S01]  /*1b30*/  LDG.E.64 R18, desc[UR36][R4.64] ;  /* 0x0000002404127981 */ /* 0x000162000c1e1b00 */
[----:B------:R-:W-:Y:S05]  /*1b40*/  BRA `(.L_x_2880) ;  /* 0x0000000800b47947 */ /* 0x000fea0003800000 */
.L_x_2875:
        /* <DEDUP_REMOVED lines=8> */
[----:B------:R-:W2:Y:S01]  /*1bd0*/  LDG.E.U8 R4, desc[UR36][R4.64] ;  /* 0x0000002404047981 */ /* 0x000ea2000c1e1100 */
[----:B------:R-:W-:Y:S01]  /*1be0*/  IMAD.MOV.U32 R18, RZ, RZ, RZ ;  /* 0x000000ffff127224 */ /* 0x000fe200078e00ff */
[----:B--2---:R-:W-:-:S04]  /*1bf0*/  ISETP.NE.AND P0, PT, R4, RZ, PT ;  /* 0x000000ff0400720c */ /* 0x004fc80003f05270 */
[----:B------:R-:W-:Y:S01]  /*1c00*/  FSEL R19, RZ, 1.875, !P0 ;  /* 0x3ff00000ff137808 */ /* 0x000fe20004000000 */
[----:B------:R-:W-:Y:S08]  /*1c10*/  BRA `(.L_x_2880) ;  /* 0x0000000800807947 */ /* 0x000ff00003800000 */
.L_x_2889:
[----:B------:R0:W5:Y:S01]  /*1c20*/  LDG.E.64 R18, desc[UR36][R4.64] ;  /* 0x0000002404127981 */ /* 0x000162000c1e1b00 */
[----:B------:R-:W-:Y:S05]  /*1c30*/  BRA `(.L_x_2880) ;  /* 0x0000000800787947 */ /* 0x000fea0003800000 */
.L_x_2888:
        /* <DEDUP_REMOVED lines=24> */
[----:B------:R-:W-:-:S05]  /*1dc0*/  LOP3.LUT R7, R7, 0x80000000, R0, 0xf8, !PT ;  /* 0x8000000007077812 */ /* 0x000fca00078ef800 */
[----:B------:R-:W-:-:S04]  /*1dd0*/  FMUL.FTZ R7, R7, 1 ;  /* 0x3f80000007077820 */ /* 0x000fc80000410000 */
[----:B------:R0:W1:Y:S01]  /*1de0*/  F2F.F64.F32 R18, R7 ;  /* 0x0000000700127310 */ /* 0x0000620000201800 */
[----:B------:R-:W-:Y:S05]  /*1df0*/  BRA `(.L_x_2880) ;  /* 0x0000000800087947 */ /* 0x000fea0003800000 */
.L_x_2891:
        /* <DEDUP_REMOVED lines=11> */
[----:B------:R-:W-:-:S05]  /*1eb0*/  LOP3.LUT R0, R3, 0x80000000, R0, 0xf8, !PT ;  /* 0x8000000003007812 */ /* 0x000fca00078ef800 */
[----:B------:R-:W-:-:S04]  /*1ec0*/  FMUL.FTZ R0, R0, 1 ;  /* 0x3f80000000007820 */ /* 0x000fc80000410000 */
[----:B------:R0:W1:Y:S01]  /*1ed0*/  F2F.F64.F32 R18, R0 ;  /* 0x0000000000127310 */ /* 0x0000620000201800 */
[----:B------:R-:W-:Y:S05]  /*1ee0*/  BRA `(.L_x_2880) ;  /* 0x0000000400cc7947 */ /* 0x000fea0003800000 */
.L_x_2890:
[----:B------:R-:W2:Y:S02]  /*1ef0*/  LDG.E.U16 R0, desc[UR36][R4.64] ;  /* 0x0000002404007981 */ /* 0x000ea4000c1e1500 */
[----:B--2---:R-:W-:-:S04]  /*1f00*/  IMAD.U32 R0, R0, 0x10000, RZ ;  /* 0x0001000000007824 */ /* 0x004fc800078e00ff */
[----:B------:R-:W-:-:S04]  /*1f10*/  FMUL.FTZ R0, R0, 1 ;  /* 0x3f80000000007820 */ /* 0x000fc80000410000 */
[----:B------:R0:W1:Y:S01]  /*1f20*/  F2F.F64.F32 R18, R0 ;  /* 0x0000000000127310 */ /* 0x0000620000201800 */
[----:B------:R-:W-:Y:S05]  /*1f30*/  BRA `(.L_x_2880) ;  /* 0x0000000400b87947 */ /* 0x000fea0003800000 */
.L_x_2887:
        /* <DEDUP_REMOVED lines=9> */
[----:B--2---:R0:W1:Y:S01]  /*1fd0*/  I2F.F64.U16 R18, R4 ;  /* 0x0000000400127312 */ /* 0x0040620000101800 */
[----:B------:R-:W-:Y:S05]  /*1fe0*/  BRA `(.L_x_2880) ;  /* 0x00000004008c7947 */ /* 0x000fea0003800000 */
.L_x_2894:
        /* <DEDUP_REMOVED lines=21> */
.L_x_2898:
[----:B------:R-:W-:Y:S05]  /*2140*/  BSYNC B1 ;  /* 0x0000000000017941 */ /* 0x000fea0003800000 */
.L_x_2897:
[----:B------:R-:W-:Y:S01]  /*2150*/  LEA R5, R0, 0x3b800000, 0x17 ;  /* 0x3b80000000057811 */ /* 0x000fe200078eb8ff */
[----:B------:R-:W-:-:S05]  /*2160*/  IMAD.SHL.U32 R0, R3, 0x100000, RZ ;  /* 0x0010000003007824 */ /* 0x000fca00078e00ff */
[----:B------:R-:W-:-:S07]  /*2170*/  LOP3.LUT R0, R5, R0, R6, 0xfe, !PT ;  /* 0x0000000005007212 */ /* 0x000fce00078efe06 */
.L_x_2896:
[----:B------:R-:W-:Y:S05]  /*2180*/  BSYNC B0 ;  /* 0x0000000000007941 */ /* 0x000fea0003800000 */
.L_x_2895:
[----:B------:R-:W-:-:S04]  /*2190*/  FMUL.FTZ R0, R0, 1 ;  /* 0x3f80000000007820 */ /* 0x000fc80000410000 */
[----:B------:R2:W3:Y:S01]  /*21a0*/  F2F.F64.F32 R18, R0 ;  /* 0x0000000000127310 */ /* 0x0004e20000201800 */
[----:B------:R-:W-:Y:S05]  /*21b0*/  BRA `(.L_x_2880) ;  /* 0x0000000400187947 */ /* 0x000fea0003800000 */
.L_x_2893:
        /* <DEDUP_REMOVED lines=12> */
[----:B------:R-:W-:Y:S02]  /*2280*/  SHF.L.U32 R6, R4, 0x1f, RZ ;  /* 0x0000001f04067819 */ /* 0x000fe400000006ff */
[----:B------:R-:W-:-:S05]  /*2290*/  SHF.R.U32.HI R0, RZ, 0x2, R0 ;  /* 0x00000002ff007819 */ /* 0x000fca0000011600 */
[----:B------:R-:W-:Y:S05]  /*22a0*/  @P0 BRA `(.L_x_2902) ;  /* 0x0000000000180947 */ /* 0x000fea0003800000 */
[----:B------:R-:W0:Y:S02]  /*22b0*/  FLO.U32 R4, R3 ;  /* 0x0000000300047300 */ /* 0x000e2400000e0000 */
[----:B0-----:R-:W-:-:S04]  /*22c0*/  IADD3 R5, -R4, 0x1f, RZ ;  /* 0x0000001f04057810 */ /* 0x001fc80007ffe1ff */
[----:B------:R-:W-:Y:S01]  /*22d0*/  IADD3 R0, R0, 0x1e, -R5 ;  /* 0x0000001e00007810 */ /* 0x000fe20007ffe805 */
[----:B------:R-:W-:-:S05]  /*22e0*/  VIADD R4, R5, 0xffffffe3 ;  /* 0xffffffe305047836 */ /* 0x000fca0000000000 */
[----:B------:R-:W-:-:S04]  /*22f0*/  SHF.L.U32 R4, R3, R4, RZ ;  /* 0x0000000403047219 */ /* 0x000fc800000006ff */
[----:B------:R-:W-:-:S07]  /*2300*/  LOP3.LUT R3, R4, 0x3, RZ, 0xc0, !PT ;  /* 0x0000000304037812 */ /* 0x000fce00078ec0ff */
.L_x_2902:
[----:B------:R-:W-:Y:S05]  /*2310*/  BSYNC B1 ;  /* 0x0000000000017941 */ /* 0x000fea0003800000 */
.L_x_2901:
[----:B------:R-:W-:Y:S01]  /*2320*/  LEA R5, R0, 0x37800000, 0x17 ;  /* 0x3780000000057811 */ /* 0x000fe200078eb8ff */
[----:B------:R-:W-:-:S05]  /*2330*/  IMAD.SHL.U32 R0, R3, 0x200000, RZ ;  /* 0x0020000003007824 */ /* 0x000fca00078e00ff */
[----:B------:R-:W-:-:S07]  /*2340*/  LOP3.LUT R0, R5, R0, R6, 0xfe, !PT ;  /* 0x0000000005007212 */ /* 0x000fce00078efe06 */
.L_x_2900:
[----:B------:R-:W-:Y:S05]  /*2350*/  BSYNC B0 ;  /* 0x0000000000007941 */ /* 0x000fea0003800000 */
.L_x_2899:
[----:B------:R-:W-:-:S04]  /*2360*/  FMUL.FTZ R0, R0, 1 ;  /* 0x3f80000000007820 */ /* 0x000fc80000410000 */
[----:B------:R4:W0:Y:S01]  /*2370*/  F2F.F64.F32 R18, R0 ;  /* 0x0000000000127310 */ /* 0x0008220000201800 */
[----:B------:R-:W-:Y:S05]  /*2380*/  BRA `(.L_x_2880) ;  /* 0x0000000000a47947 */ /* 0x000fea0003800000 */
.L_x_2892:
        /* <DEDUP_REMOVED lines=14> */
.L_x_2906:
[----:B------:R-:W-:Y:S05]  /*2470*/  BSYNC B0 ;  /* 0x0000000000007941 */ /* 0x000fea0003800000 */
.L_x_2905:
[----:B------:R-:W-:-:S04]  /*2480*/  FMUL.FTZ R0, R0, 1 ;  /* 0x3f80000000007820 */ /* 0x000fc80000410000 */
[----:B------:R0:W1:Y:S01]  /*2490*/  F2F.F64.F32 R18, R0 ;  /* 0x0000000000127310 */ /* 0x0000620000201800 */
[----:B------:R-:W-:Y:S05]  /*24a0*/  BRA `(.L_x_2880) ;  /* 0x00000000005c7947 */ /* 0x000fea0003800000 */
.L_x_2879:
        /* <DEDUP_REMOVED lines=16> */
.L_x_2907:
[----:B------:R-:W-:Y:S01]  /*25b0*/  CS2R R18, SRZ ;  /* 0x0000000000127805 */ /* 0x000fe2000001ff00 */
[----:B------:R-:W-:Y:S06]  /*25c0*/  BRA `(.L_x_2880) ;  /* 0x0000000000147947 */ /* 0x000fec0003800000 */
.L_x_2904:
[----:B------:R-:W2:Y:S02]  /*25d0*/  LDG.E.64 R18, desc[UR36][R4.64] ;  /* 0x0000002404127981 */ /* 0x000ea4000c1e1b00 */
[----:B--2---:R-:W0:Y:S01]  /*25e0*/  I2F.F64.U64 R18, R18 ;  /* 0x0000001200127312 */ /* 0x004e220000301800 */
[----:B------:R-:W-:Y:S05]  /*25f0*/  BRA `(.L_x_2880) ;  /* 0x0000000000087947 */ /* 0x000fea0003800000 */
.L_x_2903:
[----:B------:R-:W2:Y:S02]  /*2600*/  LDG.E R4, desc[UR36][R4.64] ;  /* 0x0000002404047981 */ /* 0x000ea4000c1e1900 */
[----:B--2---:R0:W1:Y:S02]  /*2610*/  I2F.F64.U32 R18, R4 ;  /* 0x0000000400127312 */ /* 0x0040640000201800 */
.L_x_2880:
[----:B------:R-:W2:Y:S01]  /*2620*/  LDC.U8 R3, c[0x0][0x4ba] ;  /* 0x00012e80ff037b82 */ /* 0x000ea20000000000 */
[----:B------:R-:W-:Y:S02]  /*2630*/  ULDC.64 UR4, c[0x0][0x488] ;  /* 0x0001220000047ab9 */ /* 0x000fe40000000a00 */
[----:B0-----:R-:W-:-:S05]  /*2640*/  IADD3 R4, P1, R22, UR4, RZ ;  /* 0x0000000416047c10 */ /* 0x001fca000ff3e0ff */
[----:B------:R-:W-:Y:S01]  /*2650*/  IMAD.X R5, RZ, RZ, UR5, P1 ;  /* 0x00000005ff057e24 */ /* 0x000fe200088e06ff */
[----:B--2-4-:R-:W-:-:S04]  /*2660*/  PRMT R0, R3, 0x9910, RZ ;  /* 0x0000991003007816 */ /* 0x014fc800000000ff */
        /* <DEDUP_REMOVED lines=11> */
[----:B--2---:R0:W2:Y:S01]  /*2720*/  I2F.F64.S16 R6, R4 ;  /* 0x0000000400067312 */ /* 0x0040a20000101c00 */
[----:B------:R-:W-:Y:S05]  /*2730*/  BRA `(.L_x_2913) ;  /* 0x0000000c007c7947 */ /* 0x000fea0003800000 */
.L_x_2911:
[----:B------:R-:W2:Y:S02]  /*2740*/  LDG.E.U8 R4, desc[UR36][R4.64] ;  /* 0x0000002404047981 */ /* 0x000ea4000c1e1100 */
[----:B--2---:R0:W2:Y:S01]  /*2750*/  I2F.F64.U16 R6, R4 ;  /* 0x0000000400067312 */ /* 0x0040a20000101800 */
[----:B------:R-:W-:Y:S05]  /*2760*/  BRA `(.L_x_2913) ;  /* 0x0000000c00707947 */ /* 0x000fea0003800000 */
.L_x_2910:
        /* <DEDUP_REMOVED lines=9> */
.L_x_2915:
[----:B------:R-:W2:Y:S02]  /*2800*/  LDG.E R4, desc[UR36][R4.64] ;  /* 0x0000002404047981 */ /* 0x000ea4000c1e1900 */
[----:B--2---:R2:W4:Y:S01]  /*2810*/  I2F.F64 R6, R4 ;  /* 0x0000000400067312 */ /* 0x0045220000201c00 */
[----:B------:R-:W-:Y:S05]  /*2820*/  BRA `(.L_x_2913) ;  /* 0x0000000c00407947 */ /* 0x000fea0003800000 */
.L_x_2914:
[----:B------:R-:W2:Y:S02]  /*2830*/  LDG.E.U16 R4, desc[UR36][R4.64] ;  /* 0x0000002404047981 */ /* 0x000ea4000c1e1500 */
[----:B--2---:R0:W2:Y:S01]  /*2840*/  I2F.F64.S16 R6, R4 ;  /* 0x0000000400067312 */ /* 0x0040a20000101c00 */
[----:B------:R-:W-:Y:S05]  /*2850*/  BRA `(.L_x_2913) ;  /* 0x0000000c00347947 */ /* 0x000fea0003800000 */
.L_x_2909:
        /* <DEDUP_REMOVED lines=10> */
.L_x_2917:
[----:B------:R-:W2:Y:S02]  /*2900*/  LDG.E.U16 R0, desc[UR36][R4.64] ;  /* 0x0000002404007981 */ /* 0x000ea4000c1e1500 */
[----:B--2---:R-:W-:-:S05]  /*2910*/  HADD2.F32 R0, -RZ, R0.H0_H0 ;  /* 0x20000000ff007230 */ /* 0x004fca0000004100 */
[----:B------:R-:W-:-:S04]  /*2920*/  FMUL.FTZ R0, R0, 1 ;  /* 0x3f80000000007820 */ /* 0x000fc80000410000 */
[----:B------:R0:W2:Y:S01]  /*2930*/  F2F.F64.F32 R6, R0 ;  /* 0x0000000000067310 */ /* 0x0000a20000201800 */
[----:B------:R-:W-:Y:S05]  /*2940*/  BRA `(.L_x_2913) ;  /* 0x0000000800f87947 */ /* 0x000fea0003800000 */
.L_x_2916:
        /* <DEDUP_REMOVED lines=10> */
.L_x_2919:
[----:B------:R-:W2:Y:S02]  /*29f0*/  LDG.E.U16 R4, desc[UR36][R4.64] ;  /* 0x0000002404047981 */ /* 0x000ea4000c1e1500 */
[----:B--2---:R-:W-:-:S05]  /*2a00*/  HADD2.F32 R0, -RZ, R4.H0_H0 ;  /* 0x20000004ff007230 */ /* 0x004fca0000004100 */
[----:B------:R-:W-:-:S04]  /*2a10*/  FMUL.FTZ R0, R0, 1 ;  /* 0x3f80000000007820 */ /* 0x000fc80000410000 */
[----:B------:R0:W2:Y:S01]  /*2a20*/  F2F.F64.F32 R6, R0 ;  /* 0x0000000000067310 */ /* 0x0000a20000201800 */
[----:B------:R-:W-:Y:S05]  /*2a30*/  BRA `(.L_x_2913) ;  /* 0x0000000800bc7947 */ /* 0x000fea0003800000 */
.L_x_2918:
[----:B------:R0:W5:Y:S01]  /*2a40*/  LDG.E.64 R6, desc[UR36][R4.64] ;  /* 0x0000002404067981 */ /* 0x000162000c1e1b00 */
[----:B------:R-:W-:Y:S05]  /*2a50*/  BRA `(.L_x_2913) ;  /* 0x0000000800b47947 */ /* 0x000fea0003800000 */
.L_x_2908:
        /* <DEDUP_REMOVED lines=13> */
.L_x_2922:
[----:B------:R0:W5:Y:S01]  /*2b30*/  LDG.E.64 R6, desc[UR36][R4.64] ;  /* 0x0000002404067981 */ /* 0x000162000c1e1b00 */
[----:B------:R-:W-:Y:S05]  /*2b40*/  BRA `(.L_x_2913) ;  /* 0x0000000800787947 */ /* 0x000fea0003800000 */
.L_x_2921:
        /* <DEDUP_REMOVED lines=25> */
[----:B------:R-:W-:-:S06]  /*2ce0*/  FMUL.FTZ R7, R7, 1 ;  /* 0x3f80000007077820 */ /* 0x000fcc0000410000 */
[----:B------:R-:W0:Y:S01]  /*2cf0*/  F2F.F64.F32 R6, R7 ;  /* 0x0000000700067310 */ /* 0x000e220000201800 */
[----:B------:R-:W-:Y:S05]  /*2d00*/  BRA `(.L_x_2913) ;  /* 0x0000000800087947 */ /* 0x000fea0003800000 */
.L_x_2924:
        /* <DEDUP_REMOVED lines=10> */
[----:B------:R-:W-:-:S04]  /*2db0*/  SHF.L.U32 R0, R4, 0x18, RZ ;  /* 0x0000001804007819 */ /* 0x000fc800000006ff */
[----:B------:R-:W-:-:S05]  /*2dc0*/  LOP3.LUT R0, R3, 0x80000000, R0, 0xf8, !PT ;  /* 0x8000000003007812 */ /* 0x000fca00078ef800 */
[----:B------:R-:W-:-:S04]  /*2dd0*/  FMUL.FTZ R0, R0, 1 ;  /* 0x3f80000000007820 */ /* 0x000fc80000410000 */
[----:B------:R0:W2:Y:S01]  /*2de0*/  F2F.F64.F32 R6, R0 ;  /* 0x0000000000067310 */ /* 0x0000a20000201800 */
[----:B------:R-:W-:Y:S05]  /*2df0*/  BRA `(.L_x_2913) ;  /* 0x0000000400cc7947 */ /* 0x000fea0003800000 */
.L_x_2923:
[----:B------:R-:W2:Y:S02]  /*2e00*/  LDG.E.U16 R0, desc[UR36][R4.64] ;  /* 0x0000002404007981 */ /* 0x000ea4000c1e1500 */
[----:B--2---:R-:W-:-:S04]  /*2e10*/  IMAD.U32 R0, R0, 0x10000, RZ ;  /* 0x0001000000007824 */ /* 0x004fc800078e00ff */
[----:B------:R-:W-:-:S04]  /*2e20*/  FMUL.FTZ R0, R0, 1 ;  /* 0x3f80000000007820 */ /* 0x000fc80000410000 */
[----:B------:R0:W2:Y:S01]  /*2e30*/  F2F.F64.F32 R6, R0 ;  /* 0x0000000000067310 */ /* 0x0000a20000201800 */
[----:B------:R-:W-:Y:S05]  /*2e40*/  BRA `(.L_x_2913) ;  /* 0x0000000400b87947 */ /* 0x000fea0003800000 */
.L_x_2920:
        /* <DEDUP_REMOVED lines=9> */
[----:B--2---:R0:W2:Y:S01]  /*2ee0*/  I2F.F64.U16 R6, R4 ;  /* 0x0000000400067312 */ /* 0x0040a20000101800 */
[----:B------:R-:W-:Y:S05]  /*2ef0*/  BRA `(.L_x_2913) ;  /* 0x00000004008c7947 */ /* 0x000fea0003800000 */
.L_x_2927:
        /* <DEDUP_REMOVED lines=21> */
.L_x_2931:
[----:B------:R-:W-:Y:S05]  /*3050*/  BSYNC B1 ;  /* 0x0000000000017941 */ /* 0x000fea0003800000 */
.L_x_2930:
[----:B------:R-:W-:Y:S01]  /*3060*/  LEA R5, R0, 0x3b800000, 0x17 ;  /* 0x3b80000000057811 */ /* 0x000fe200078eb8ff */
[----:B------:R-:W-:-:S05]  /*3070*/  IMAD.SHL.U32 R0, R3, 0x100000, RZ ;  /* 0x0010000003007824 */ /* 0x000fca00078e00ff */
[----:B------:R-:W-:-:S07]  /*3080*/  LOP3.LUT R0, R5, R0, R6, 0xfe, !PT ;  /* 0x0000000005007212 */ /* 0x000fce00078efe06 */
.L_x_2929:
[----:B------:R-:W-:Y:S05]  /*3090*/  BSYNC B0 ;  /* 0x0000000000007941 */ /* 0x000fea0003800000 */
.L_x_2928:
[----:B------:R-:W-:-:S04]  /*30a0*/  FMUL.FTZ R0, R0, 1 ;  /* 0x3f80000000007820 */ /* 0x000fc80000410000 */
[----:B------:R0:W2:Y:S01]  /*30b0*/  F2F.F64.F32 R6, R0 ;  /* 0x0000000000067310 */ /* 0x0000a20000201800 */
[----:B------:R-:W-:Y:S05]  /*30c0*/  BRA `(.L_x_2913) ;  /* 0x0000000400187947 */ /* 0x000fea0003800000 */
.L_x_2926:
        /* <DEDUP_REMOVED lines=21> */
.L_x_2935:
[----:B------:R-:W-:Y:S05]  /*3220*/  BSYNC B1 ;  /* 0x0000000000017941 */ /* 0x000fea0003800000 */
.L_x_2934:
[----:B------:R-:W-:Y:S01]  /*3230*/  LEA R5, R0, 0x37800000, 0x17 ;  /* 0x3780000000057811 */ /* 0x000fe200078eb8ff */
[----:B------:R-:W-:-:S05]  /*3240*/  IMAD.SHL.U32 R0, R3, 0x200000, RZ ;  /* 0x0020000003007824 */ /* 0x000fca00078e00ff */
[----:B------:R-:W-:-:S07]  /*3250*/  LOP3.LUT R0, R5, R0, R6, 0xfe, !PT ;  /* 0x0000000005007212 */ /* 0x000fce00078efe06 */
.L_x_2933:
[----:B------:R-:W-:Y:S05]  /*3260*/  BSYNC B0 ;  /* 0x0000000000007941 */ /* 0x000fea0003800000 */
.L_x_2932:
[----:B------:R-:W-:-:S04]  /*3270*/  FMUL.FTZ R0, R0, 1 ;  /* 0x3f80000000007820 */ /* 0x000fc80000410000 */
[----:B------:R0:W2:Y:S01]  /*3280*/  F2F.F64.F32 R6, R0 ;  /* 0x0000000000067310 */ /* 0x0000a20000201800 */
[----:B------:R-:W-:Y:S05]  /*3290*/  BRA `(.L_x_2913) ;  /* 0x0000000000a47947 */ /* 0x000fea0003800000 */
.L_x_2925:
        /* <DEDUP_REMOVED lines=14> */
.L_x_2939:
[----:B------:R-:W-:Y:S05]  /*3380*/  BSYNC B0 ;  /* 0x0000000000007941 */ /* 0x000fea0003800000 */
.L_x_2938:
[----:B------:R-:W-:-:S04]  /*3390*/  FMUL.FTZ R0, R0, 1 ;  /* 0x3f80000000007820 */ /* 0x000fc80000410000 */
[----:B------:R0:W2:Y:S01]  /*33a0*/  F2F.F64.F32 R6, R0 ;  /* 0x0000000000067310 */ /* 0x0000a20000201800 */
[----:B------:R-:W-:Y:S05]  /*33b0*/  BRA `(.L_x_2913) ;  /* 0x00000000005c7947 */ /* 0x000fea0003800000 */
.L_x_2912:
        /* <DEDUP_REMOVED lines=16> */
.L_x_2940:
[----:B------:R-:W-:Y:S01]  /*34c0*/  CS2R R6, SRZ ;  /* 0x0000000000067805 */ /* 0x000fe2000001ff00 */
[----:B------:R-:W-:Y:S06]  /*34d0*/  BRA `(.L_x_2913) ;  /* 0x0000000000147947 */ /* 0x000fec0003800000 */
.L_x_2937:
[----:B------:R-:W2:Y:S02]  /*34e0*/  LDG.E.64 R6, desc[UR36][R4.64] ;  /* 0x0000002404067981 */ /* 0x000ea4000c1e1b00 */
[----:B--2---:R-:W0:Y:S01]  /*34f0*/  I2F.F64.U64 R6, R6 ;  /* 0x0000000600067312 */ /* 0x004e220000301800 */
[----:B------:R-:W-:Y:S05]  /*3500*/  BRA `(.L_x_2913) ;  /* 0x0000000000087947 */ /* 0x000fea0003800000 */
.L_x_2936:
[----:B------:R-:W2:Y:S02]  /*3510*/  LDG.E R4, desc[UR36][R4.64] ;  /* 0x0000002404047981 */ /* 0x000ea4000c1e1900 */
[----:B--2---:R0:W2:Y:S02]  /*3520*/  I2F.F64.U32 R6, R4 ;  /* 0x0000000400067312 */ /* 0x0040a40000201800 */
.L_x_2913:
[----:B0-2-45:R-:W-:Y:S01]  /*3530*/  DSETP.GTU.AND P0, PT, R6, -3, PT ;  /* 0xc00800000600742a */ /* 0x035fe20003f0c000 */
[----:B------:R-:W-:Y:S01]  /*3540*/  BSSY B0, `(.L_x_2941) ;  /* 0x0000020000007945 */ /* 0x000fe20003800000 */
[----:B------:R-:W-:-:S12]  /*3550*/  CS2R R4, SRZ ;  /* 0x0000000000047805 */ /* 0x000fd8000001ff00 */
[----:B------:R-:W-:Y:S05]  /*3560*/  @!P0 BRA `(.L_x_2942) ;  /* 0x0000000000748947 */ /* 0x000fea0003800000 */
[----:B------:R-:W-:Y:S01]  /*3570*/  DSETP.GEU.AND P0, PT, R6, 3, PT ;  /* 0x400800000600742a */ /* 0x000fe20003f0e000 */
[----:B-1-3--:R-:W-:Y:S01]  /*3580*/  IMAD.MOV.U32 R4, RZ, RZ, R18 ;  /* 0x000000ffff047224 */ /* 0x00afe200078e0012 */
[----:B------:R-:W-:-:S12]  /*3590*/  MOV R5, R19 ;  /* 0x0000001300057202 */ /* 0x000fd80000000f00 */
[----:B------:R-:W-:Y:S05]  /*35a0*/  @P0 BRA `(.L_x_2942) ;  /* 0x0000000000640947 */ /* 0x000fea0003800000 */
[----:B------:R-:W0:Y:S01]  /*35b0*/  MUFU.RCP64H R5, 3 ;  /* 0x4008000000057908 */ /* 0x000e220000001800 */
[----:B------:R-:W-:Y:S01]  /*35c0*/  IMAD.MOV.U32 R10, RZ, RZ, 0x0 ;  /* 0x00000000ff0a7424 */ /* 0x000fe200078e00ff */
[----:B------:R-:W-:Y:S01]  /*35d0*/  FSETP.GEU.AND P1, PT, |R7|, 6.5827683646048100446e-37, PT ;  /* 0x036000000700780b */ /* 0x000fe20003f2e200 */
[----:B------:R-:W-:Y:S01]  /*35e0*/  IMAD.MOV.U32 R11, RZ, RZ, 0x40080000 ;  /* 0x40080000ff0b7424 */ /* 0x000fe200078e00ff */
[----:B------:R-:W-:Y:S01]  /*35f0*/  BSSY B1, `(.L_x_2943) ;  /* 0x0000012000017945 */ /* 0x000fe20003800000 */
[----:B------:R-:W-:-:S06]  /*3600*/  IMAD.MOV.U32 R4, RZ, RZ, 0x1 ;  /* 0x00000001ff047424 */ /* 0x000fcc00078e00ff */
[----:B0-----:R-:W-:-:S08]  /*3610*/  DFMA R8, R4, -R10, 1 ;  /* 0x3ff000000408742b */ /* 0x001fd0000000080a */
[----:B------:R-:W-:-:S08]  /*3620*/  DFMA R8, R8, R8, R8 ;  /* 0x000000080808722b */ /* 0x000fd00000000008 */
[----:B------:R-:W-:-:S08]  /*3630*/  DFMA R8, R4, R8, R4 ;  /* 0x000000080408722b */ /* 0x000fd00000000004 */
[----:B------:R-:W-:-:S08]  /*3640*/  DFMA R4, R8, -R10, 1 ;  /* 0x3ff000000804742b */ /* 0x000fd0000000080a */
[----:B------:R-:W-:-:S08]  /*3650*/  DFMA R4, R8, R4, R8 ;  /* 0x000000040804722b */ /* 0x000fd00000000008 */
[----:B------:R-:W-:-:S08]  /*3660*/  DMUL R8, R4, R6 ;  /* 0x0000000604087228 */ /* 0x000fd00000000000 */
[----:B------:R-:W-:-:S08]  /*3670*/  DFMA R10, R8, -3, R6 ;  /* 0xc0080000080a782b */ /* 0x000fd00000000006 */
[----:B------:R-:W-:-:S10]  /*3680*/  DFMA R4, R4, R10, R8 ;  /* 0x0000000a0404722b */ /* 0x000fd40000000008 */
[----:B------:R-:W-:-:S05]  /*3690*/  FFMA R0, RZ, 2.125, R5 ;  /* 0x40080000ff007823 */ /* 0x000fca0000000005 */
[----:B------:R-:W-:-:S13]  /*36a0*/  FSETP.GT.AND P0, PT, |R0|, 1.469367938527859385e-39, PT ;  /* 0x001000000000780b */ /* 0x000fda0003f04200 */
[----:B------:R-:W-:Y:S05]  /*36b0*/  @P0 BRA P1, `(.L_x_2944) ;  /* 0x0000000000140947 */ /* 0x000fea0000800000 */
[----:B------:R-:W-:Y:S01]  /*36c0*/  IMAD.MOV.U32 R4, RZ, RZ, R6 ;  /* 0x000000ffff047224 */ /* 0x000fe200078e0006 */
[----:B------:R-:W-:Y:S01]  /*36d0*/  MOV R6, 0x3700 ;  /* 0x0000370000067802 */ /* 0x000fe20000000f00 */
[----:B------:R-:W-:-:S07]  /*36e0*/  IMAD.MOV.U32 R5, RZ, RZ, R7 ;  /* 0x000000ffff057224 */ /* 0x000fce00078e0007 */
[----:B------:R-:W-:Y:S05]  /*36f0*/  CALL.REL.NOINC `($__internal_0_$__cuda_sm20_div_rn_f64_full) ;  /* 0x000000e800447944 */ /* 0x000fea0003c00000 */
[----:B------:R-:W-:-:S07]  /*3700*/  IMAD.MOV.U32 R5, RZ, RZ, R3 ;  /* 0x000000ffff057224 */ /* 0x000fce00078e0003 */
.L_x_2944:
[----:B------:R-:W-:Y:S05]  /*3710*/  BSYNC B1 ;  /* 0x0000000000017941 */ /* 0x000fea0003800000 */
.L_x_2943:
[----:B------:R-:W-:-:S08]  /*3720*/  DADD R4, R4, 0.5 ;  /* 0x3fe0000004047429 */ /* 0x000fd00000000000 */
[----:B------:R-:W-:-:S11]  /*3730*/  DMUL R4, R4, R18 ;  /* 0x0000001204047228 */ /* 0x000fd60000000000 */
.L_x_2942:
[----:B------:R-:W-:Y:S05]  /*3740*/  BSYNC B0 ;  /* 0x0000000000007941 */ /* 0x000fea0003800000 */
.L_x_2941:
[----:B------:R-:W0:Y:S02]  /*3750*/  LDC.U8 R3, c[0x0][0x4b8] ;  /* 0x00012e00ff037b82 */ /* 0x000e240000000000 */
        /* <DEDUP_REMOVED lines=11> */
[----:B------:R-:W0:Y:S02]  /*3810*/  F2I.F64.TRUNC R5, R4 ;  /* 0x0000000400057311 */ /* 0x000e24000030d100 */
[----:B0-----:R0:W-:Y:S01]  /*3820*/  STG.E.U8 desc[UR36][R16.64], R5 ;  /* 0x0000000510007986 */ /* 0x0011e2000c101124 */
[----:B------:R-:W-:Y:S05]  /*3830*/  BRA `(.L_x_2950) ;  /* 0x0000001000087947 */ /* 0x000fea0003800000 */
.L_x_2948:
[----:B------:R-:W0:Y:S02]  /*3840*/  F2I.S64.F64.TRUNC R4, R4 ;  /* 0x0000000400047311 */ /* 0x000e24000030d900 */
[----:B0-----:R-:W-:-:S05]  /*3850*/  IMAD.MOV.U32 R3, RZ, RZ, R4 ;  /* 0x000000ffff037224 */ /* 0x001fca00078e0004 */
[----:B------:R0:W-:Y:S01]  /*3860*/  STG.E.U8 desc[UR36][R16.64], R3 ;  /* 0x0000000310007986 */ /* 0x0001e2000c101124 */
[----:B------:R-:W-:Y:S05]  /*3870*/  BRA `(.L_x_2950) ;  /* 0x0000000c00f87947 */ /* 0x000fea0003800000 */
.L_x_2947:
[----:B------:R-:W-:-:S13]  /*3880*/  ISETP.NE.AND P0, PT, R0, 0x2, PT ;  /* 0x000000020000780c */ /* 0x000fda0003f05270 */
[----:B------:R-:W-:Y:S05]  /*3890*/  @!P0 BRA `(.L_x_2951) ;  /* 0x0000000000288947 */ /* 0x000fea0003800000 */
[----:B------:R-:W-:-:S13]  /*38a0*/  ISETP.NE.AND P0, PT, R0, 0x3, PT ;  /* 0x000000030000780c */ /* 0x000fda0003f05270 */
[----:B------:R-:W-:Y:S05]  /*38b0*/  @!P0 BRA `(.L_x_2952) ;  /* 0x0000000000148947 */ /* 0x000fea0003800000 */
[----:B------:R-:W-:-:S13]  /*38c0*/  ISETP.NE.AND P0, PT, R0, 0x4, PT ;  /* 0x000000040000780c */ /* 0x000fda0003f05270 */
[----:B------:R-:W-:Y:S05]  /*38d0*/  @P0 BRA `(.L_x_2949) ;  /* 0x0000000c00880947 */ /* 0x000fea0003800000 */
[----:B------:R-:W0:Y:S02]  /*38e0*/  F2I.S64.F64.TRUNC R4, R4 ;  /* 0x0000000400047311 */ /* 0x000e24000030d900 */
[----:B0-----:R0:W-:Y:S01]  /*38f0*/  STG.E.64 desc[UR36][R16.64], R4 ;  /* 0x0000000410007986 */ /* 0x0011e2000c101b24 */
[----:B------:R-:W-:Y:S05]  /*3900*/  BRA `(.L_x_2950) ;  /* 0x0000000c00d47947 */ /* 0x000fea0003800000 */
.L_x_2952:
[----:B------:R-:W0:Y:S02]  /*3910*/  F2I.F64.TRUNC R5, R4 ;  /* 0x0000000400057311 */ /* 0x000e24000030d100 */
[----:B0-----:R0:W-:Y:S01]  /*3920*/  STG.E desc[UR36][R16.64], R5 ;  /* 0x0000000510007986 */ /* 0x0011e2000c101924 */
[----:B------:R-:W-:Y:S05]  /*3930*/  BRA `(.L_x_2950) ;  /* 0x0000000c00c87947 */ /* 0x000fea0003800000 */
.L_x_2951:
[----:B------:R-:W0:Y:S02]  /*3940*/  F2I.F64.TRUNC R5, R4 ;  /* 0x0000000400057311 */ /* 0x000e24000030d100 */
[----:B0-----:R0:W-:Y:S01]  /*3950*/  STG.E.U16 desc[UR36][R16.64], R5 ;  /* 0x0000000510007986 */ /* 0x0011e2000c101524 */
[----:B------:R-:W-:Y:S05]  /*3960*/  BRA `(.L_x_2950) ;  /* 0x0000000c00bc7947 */ /* 0x000fea0003800000 */
.L_x_2946:
[----:B------:R-:W-:-:S13]  /*3970*/  ISETP.GT.AND P0, PT, R0, 0x6, PT ;  /* 0x000000060000780c */ /* 0x000fda0003f04270 */
[----:B------:R-:W-:Y:S05]  /*3980*/  @P0 BRA `(.L_x_2953) ;  /* 0x00000000004c0947 */ /* 0x000fea0003800000 */
[----:B------:R-:W-:-:S13]  /*3990*/  ISETP.NE.AND P0, PT, R0, 0x5, PT ;  /* 0x000000050000780c */ /* 0x000fda0003f05270 */
[----:B------:R-:W-:Y:S05]  /*39a0*/  @!P0 BRA `(.L_x_2954) ;  /* 0x0000000000248947 */ /* 0x000fea0003800000 */
[----:B------:R-:W-:-:S13]  /*39b0*/  ISETP.NE.AND P0, PT, R0, 0x6, PT ;  /* 0x000000060000780c */ /* 0x000fda0003f05270 */
[----:B------:R-:W-:Y:S05]  /*39c0*/  @P0 BRA `(.L_x_2949) ;  /* 0x0000000c004c0947 */ /* 0x000fea0003800000 */
[----:B------:R-:W-:Y:S01]  /*39d0*/  UMOV UR4, 0xf0000000 ;  /* 0xf000000000047882 */ /* 0x000fe20000000000 */
[----:B------:R-:W-:Y:S01]  /*39e0*/  UMOV UR5, 0x380fffff ;  /* 0x380fffff00057882 */ /* 0x000fe20000000000 */
[----:B------:R-:W0:Y:S01]  /*39f0*/  F2F.F32.F64 R3, R4 ;  /* 0x0000000400037310 */ /* 0x000e220000301000 */
[----:B------:R-:W-:-:S14]  /*3a00*/  DSETP.GEU.AND P0, PT, |R4|, UR4, PT ;  /* 0x0000000404007e2a */ /* 0x000fdc000bf0e200 */
[----:B0-----:R-:W-:-:S05]  /*3a10*/  @!P0 FMUL R3, R3, 1.175494350822287508e-38 ;  /* 0x0080000003038820 */ /* 0x001fca0000400000 */
[----:B------:R0:W-:Y:S01]  /*3a20*/  STG.E desc[UR36][R16.64], R3 ;  /* 0x0000000310007986 */ /* 0x0001e2000c101924 */
[----:B------:R-:W-:Y:S05]  /*3a30*/  BRA `(.L_x_2950) ;  /* 0x0000000c00887947 */ /* 0x000fea0003800000 */
.L_x_2954:
[----:B------:R-:W-:Y:S01]  /*3a40*/  UMOV UR4, 0xf0000000 ;  /* 0xf000000000047882 */ /* 0x000fe20000000000 */
[----:B------:R-:W-:Y:S01]  /*3a50*/  UMOV UR5, 0x380fffff ;  /* 0x380fffff00057882 */ /* 0x000fe20000000000 */
[----:B------:R-:W0:Y:S01]  /*3a60*/  F2F.F32.F64 R0, R4 ;  /* 0x0000000400007310 */ /* 0x000e220000301000 */
[----:B------:R-:W-:-:S14]  /*3a70*/  DSETP.GEU.AND P0, PT, |R4|, UR4, PT ;  /* 0x0000000404007e2a */ /* 0x000fdc000bf0e200 */
[----:B0-----:R-:W-:-:S05]  /*3a80*/  @!P0 FMUL R0, R0, 1.175494350822287508e-38 ;  /* 0x0080000000008820 */ /* 0x001fca0000400000 */
[----:B------:R-:W-:-:S05]  /*3a90*/  F2FP.F16.F32.PACK_AB R0, RZ, R0 ;  /* 0x00000000ff00723e */ /* 0x000fca00000000ff */
[----:B------:R0:W-:Y:S01]  /*3aa0*/  STG.E.U16 desc[UR36][R16.64], R0 ;  /* 0x0000000010007986 */ /* 0x0001e2000c101524 */
[----:B------:R-:W-:Y:S05]  /*3ab0*/  BRA `(.L_x_2950) ;  /* 0x0000000c00687947 */ /* 0x000fea0003800000 */
.L_x_2953:
[----:B------:R-:W-:-:S13]  /*3ac0*/  ISETP.NE.AND P0, PT, R0, 0x7, PT ;  /* 0x000000070000780c */ /* 0x000fda0003f05270 */
[----:B------:R-:W-:Y:S05]  /*3ad0*/  @!P0 BRA `(.L_x_2955) ;  /* 0x0000000000548947 */ /* 0x000fea0003800000 */
[----:B------:R-:W-:-:S13]  /*3ae0*/  ISETP.NE.AND P0, PT, R0, 0x8, PT ;  /* 0x000000080000780c */ /* 0x000fda0003f05270 */
[----:B------:R-:W-:Y:S05]  /*3af0*/  @!P0 BRA `(.L_x_2956) ;  /* 0x0000000000288947 */ /* 0x000fea0003800000 */
[----:B------:R-:W-:-:S13]  /*3b00*/  ISETP.NE.AND P0, PT, R0, 0x9, PT ;  /* 0x000000090000780c */ /* 0x000fda0003f05270 */
[----:B------:R-:W-:Y:S05]  /*3b10*/  @P0 BRA `(.L_x_2949) ;  /* 0x0000000800f80947 */ /* 0x000fea0003800000 */
[----:B------:R-:W-:Y:S01]  /*3b20*/  UMOV UR4, 0xf0000000 ;  /* 0xf000000000047882 */ /* 0x000fe20000000000 */
[----:B------:R-:W-:Y:S01]  /*3b30*/  UMOV UR5, 0x380fffff ;  /* 0x380fffff00057882 */ /* 0x000fe20000000000 */
[----:B------:R-:W0:Y:S01]  /*3b40*/  F2F.F32.F64 R6, R4 ;  /* 0x0000000400067310 */ /* 0x000e220000301000 */
[----:B------:R-:W-:Y:S01]  /*3b50*/  DSETP.GEU.AND P0, PT, |R4|, UR4, PT ;  /* 0x0000000404007e2a */ /* 0x000fe2000bf0e200 */
[----:B------:R-:W-:-:S13]  /*3b60*/  IMAD.MOV.U32 R7, RZ, RZ, RZ ;  /* 0x000000ffff077224 */ /* 0x000fda00078e00ff */
[----:B0-----:R-:W-:-:S05]  /*3b70*/  @!P0 FMUL R6, R6, 1.175494350822287508e-38 ;  /* 0x0080000006068820 */ /* 0x001fca0000400000 */
[----:B------:R0:W-:Y:S01]  /*3b80*/  STG.E.64 desc[UR36][R16.64], R6 ;  /* 0x0000000610007986 */ /* 0x0001e2000c101b24 */
[----:B------:R-:W-:Y:S05]  /*3b90*/  BRA `(.L_x_2950) ;  /* 0x0000000c00307947 */ /* 0x000fea0003800000 */
.L_x_2956:
[----:B------:R-:W-:Y:S01]  /*3ba0*/  UMOV UR4, 0xf0000000 ;  /* 0xf000000000047882 */ /* 0x000fe20000000000 */
[----:B------:R-:W-:Y:S01]  /*3bb0*/  UMOV UR5, 0x380fffff ;  /* 0x380fffff00057882 */ /* 0x000fe20000000000 */
[----:B------:R-:W0:Y:S01]  /*3bc0*/  F2F.F32.F64 R0, R4 ;  /* 0x0000000400007310 */ /* 0x000e220000301000 */
[----:B------:R-:W-:-:S14]  /*3bd0*/  DSETP.GEU.AND P0, PT, |R4|, UR4, PT ;  /* 0x0000000404007e2a */ /* 0x000fdc000bf0e200 */
[----:B0-----:R-:W-:-:S05]  /*3be0*/  @!P0 FMUL R0, R0, 1.175494350822287508e-38 ;  /* 0x0080000000008820 */ /* 0x001fca0000400000 */
[----:B------:R-:W-:-:S04]  /*3bf0*/  F2FP.F16.F32.PACK_AB R3, RZ, R0 ;  /* 0x00000000ff03723e */ /* 0x000fc800000000ff */
[----:B------:R-:W-:-:S05]  /*3c00*/  PRMT R3, R3, 0x5410, RZ ;  /* 0x0000541003037816 */ /* 0x000fca00000000ff */
[----:B------:R0:W-:Y:S01]  /*3c10*/  STG.E desc[UR36][R16.64], R3 ;  /* 0x0000000310007986 */ /* 0x0001e2000c101924 */
[----:B------:R-:W-:Y:S05]  /*3c20*/  BRA `(.L_x_2950) ;  /* 0x0000000c000c7947 */ /* 0x000fea0003800000 */
.L_x_2955:
[----:B------:R0:W-:Y:S01]  /*3c30*/  STG.E.64 desc[UR36][R16.64], R4 ;  /* 0x0000000410007986 */ /* 0x0001e2000c101b24 */
[----:B------:R-:W-:Y:S05]  /*3c40*/  BRA `(.L_x_2950) ;  /* 0x0000000c00047947 */ /* 0x000fea0003800000 */
.L_x_2945:
        /* <DEDUP_REMOVED lines=8> */
[----:B------:R-:W-:-:S06]  /*3cd0*/  DSETP.NEU.AND P0, PT, R4, RZ, PT ;  /* 0x000000ff0400722a */ /* 0x000fcc0003f0d000 */
[----:B------:R-:W-:-:S05]  /*3ce0*/  SEL R3, RZ, 0x1, !P0 ;  /* 0x00000001ff037807 */ /* 0x000fca0004000000 */
[----:B------:R0:W-:Y:S01]  /*3cf0*/  STG.E.U8 desc[UR36][R16.64], R3 ;  /* 0x0000000310007986 */ /* 0x0001e2000c101124 */
[----:B------:R-:W-:Y:S05]  /*3d00*/  BRA `(.L_x_2950) ;  /* 0x0000000800d47947 */ /* 0x000fea0003800000 */
.L_x_2959:
[----:B------:R-:W-:-:S05]  /*3d10*/  CS2R R6, SRZ ;  /* 0x0000000000067805 */ /* 0x000fca000001ff00 */
[----:B------:R0:W-:Y:S01]  /*3d20*/  STG.E.128 desc[UR36][R16.64], R4 ;  /* 0x0000000410007986 */ /* 0x0001e2000c101d24 */
[----:B------:R-:W-:Y:S05]  /*3d30*/  BRA `(.L_x_2950) ;  /* 0x0000000800c87947 */ /* 0x000fea0003800000 */
.L_x_2958:
        /* <DEDUP_REMOVED lines=10> */
[----:B------:R-:W-:-:S13]  /*3de0*/  BSSY B0, `(.L_x_2962) ;  /* 0x000000f000007945 */ /* 0x000fda0003800000 */
[----:B0-----:R-:W-:-:S05]  /*3df0*/  @!P0 FMUL R9, R9, 1.175494350822287508e-38 ;  /* 0x0080000009098820 */ /* 0x001fca0000400000 */
        /* <DEDUP_REMOVED lines=13> */
.L_x_2963:
[----:B------:R-:W-:Y:S05]  /*3ed0*/  BSYNC B0 ;  /* 0x0000000000007941 */ /* 0x000fea0003800000 */
.L_x_2962:
[----:B------:R-:W-:-:S05]  /*3ee0*/  LOP3.LUT R7, R0, R7, RZ, 0xfc, !PT ;  /* 0x0000000700077212 */ /* 0x000fca00078efcff */
[----:B------:R0:W-:Y:S01]  /*3ef0*/  STG.E.U8 desc[UR36][R16.64], R7 ;  /* 0x0000000710007986 */ /* 0x0001e2000c101124 */
[----:B------:R-:W-:Y:S05]  /*3f00*/  BRA `(.L_x_2950) ;  /* 0x0000000800547947 */ /* 0x000fea0003800000 */
.L_x_2961:
[----:B------:R-:W-:Y:S01]  /*3f10*/  UMOV UR4, 0xf0000000 ;  /* 0xf000000000047882 */ /* 0x000fe20000000000 */
[----:B------:R-:W-:Y:S01]  /*3f20*/  UMOV UR5, 0x380fffff ;  /* 0x380fffff00057882 */ /* 0x000fe20000000000 */
[----:B------:R-:W0:Y:S01]  /*3f30*/  F2F.F32.F64 R7, R4 ;  /* 0x0000000400077310 */ /* 0x000e220000301000 */
[----:B------:R-:W-:Y:S01]  /*3f40*/  DSETP.GEU.AND P0, PT, |R4|, UR4, PT ;  /* 0x0000000404007e2a */ /* 0x000fe2000bf0e200 */
[----:B------:R-:W-:-:S13]  /*3f50*/  BSSY B0, `(.L_x_2964) ;  /* 0x0000010000007945 */ /* 0x000fda0003800000 */
[----:B0-----:R-:W-:-:S05]  /*3f60*/  @!P0 FMUL R7, R7, 1.175494350822287508e-38 ;  /* 0x0080000007078820 */ /* 0x001fca0000400000 */
        /* <DEDUP_REMOVED lines=11> */
.L_x_2965:
[----:B------:R-:W-:Y:S01]  /*4020*/  IMAD.MOV.U32 R0, RZ, RZ, 0x7f ;  /* 0x0000007fff007424 */ /* 0x000fe200078e00ff */
[----:B------:R-:W-:-:S04]  /*4030*/  ISETP.GT.U32.AND P0, PT, R3, 0x7f800000, PT ;  /* 0x7f8000000300780c */ /* 0x000fc80003f04070 */
[----:B------:R-:W-:-:S09]  /*4040*/  SEL R0, R0, 0x7c, P0 ;  /* 0x0000007c00007807 */ /* 0x000fd20000000000 */
.L_x_2966:
[----:B------:R-:W-:Y:S05]  /*4050*/  BSYNC B0 ;  /* 0x0000000000007941 */ /* 0x000fea0003800000 */
.L_x_2964:
[----:B------:R-:W-:-:S04]  /*4060*/  LOP3.LUT R3, R7, 0x80000000, RZ, 0xc0, !PT ;  /* 0x8000000007037812 */ /* 0x000fc800078ec0ff */
[----:B------:R-:W-:-:S04]  /*4070*/  SHF.R.U32.HI R3, RZ, 0x18, R3 ;  /* 0x00000018ff037819 */ /* 0x000fc80000011603 */
[----:B------:R-:W-:-:S05]  /*4080*/  LOP3.LUT R3, R0, R3, RZ, 0xfc, !PT ;  /* 0x0000000300037212 */ /* 0x000fca00078efcff */
[----:B------:R0:W-:Y:S01]  /*4090*/  STG.E.U8 desc[UR36][R16.64], R3 ;  /* 0x0000000310007986 */ /* 0x0001e2000c101124 */
[----:B------:R-:W-:Y:S05]  /*40a0*/  BRA `(.L_x_2950) ;  /* 0x0000000400ec7947 */ /* 0x000fea0003800000 */
.L_x_2960:
[----:B------:R-:W-:Y:S01]  /*40b0*/  UMOV UR4, 0xf0000000 ;  /* 0xf000000000047882 */ /* 0x000fe20000000000 */
[----:B------:R-:W-:Y:S01]  /*40c0*/  UMOV UR5, 0x380fffff ;  /* 0x380fffff00057882 */ /* 0x000fe20000000000 */
[----:B------:R-:W0:Y:S01]  /*40d0*/  F2F.F32.F64 R0, R4 ;  /* 0x0000000400007310 */ /* 0x000e220000301000 */
[----:B------:R-:W-:-:S14]  /*40e0*/  DSETP.GEU.AND P0, PT, |R4|, UR4, PT ;  /* 0x0000000404007e2a */ /* 0x000fdc000bf0e200 */
[----:B0-----:R-:W-:-:S05]  /*40f0*/  @!P0 FMUL R0, R0, 1.175494350822287508e-38 ;  /* 0x0080000000008820 */ /* 0x001fca0000400000 */
[----:B------:R-:W-:-:S05]  /*4100*/  F2FP.BF16.F32.PACK_AB R0, RZ, R0 ;  /* 0x00000000ff00723e */ /* 0x000fca00000010ff */
[----:B------:R0:W-:Y:S01]  /*4110*/  STG.E.U16 desc[UR36][R16.64], R0 ;  /* 0x0000000010007986 */ /* 0x0001e2000c101524 */
[----:B------:R-:W-:Y:S05]  /*4120*/  BRA `(.L_x_2950) ;  /* 0x0000000400cc7947 */ /* 0x000fea0003800000 */
.L_x_2957:
        /* <DEDUP_REMOVED lines=8> */
[----:B------:R-:W0:Y:S02]  /*41b0*/  F2I.U32.F64.TRUNC R5, R4 ;  /* 0x0000000400057311 */ /* 0x000e24000030d000 */
[----:B0-----:R0:W-:Y:S01]  /*41c0*/  STG.E.U16 desc[UR36][R16.64], R5 ;  /* 0x0000000510007986 */ /* 0x0011e2000c101524 */
[----:B------:R-:W-:Y:S05]  /*41d0*/  BRA `(.L_x_2950) ;  /* 0x0000000400a07947 */ /* 0x000fea0003800000 */
.L_x_2969:
[----:B------:R-:W-:Y:S01]  /*41e0*/  UMOV UR4, 0xf0000000 ;  /* 0xf000000000047882 */ /* 0x000fe20000000000 */
[----:B------:R-:W-:Y:S01]  /*41f0*/  UMOV UR5, 0x380fffff ;  /* 0x380fffff00057882 */ /* 0x000fe20000000000 */
[----:B------:R-:W0:Y:S01]  /*4200*/  F2F.F32.F64 R7, R4 ;  /* 0x0000000400077310 */ /* 0x000e220000301000 */
[----:B------:R-:W-:Y:S01]  /*4210*/  DSETP.GEU.AND P0, PT, |R4|, UR4, PT ;  /* 0x0000000404007e2a */ /* 0x000fe2000bf0e200 */
[----:B------:R-:W-:Y:S01]  /*4220*/  BSSY B0, `(.L_x_2970) ;  /* 0x0000015000007945 */ /* 0x000fe20003800000 */
[----:B------:R-:W-:-:S12]  /*4230*/  IMAD.MOV.U32 R8, RZ, RZ, 0x80 ;  /* 0x00000080ff087424 */ /* 0x000fd800078e00ff */
[----:B0-----:R-:W-:-:S05]  /*4240*/  @!P0 FMUL R7, R7, 1.175494350822287508e-38 ;  /* 0x0080000007078820 */ /* 0x001fca0000400000 */
        /* <DEDUP_REMOVED lines=14> */
.L_x_2972:
[----:B------:R-:W-:-:S04]  /*4330*/  LOP3.LUT R3, R7, 0x80000000, RZ, 0xc0, !PT ;  /* 0x8000000007037812 */ /* 0x000fc800078ec0ff */
[----:B------:R-:W-:-:S04]  /*4340*/  SHF.R.U32.HI R3, RZ, 0x18, R3 ;  /* 0x00000018ff037819 */ /* 0x000fc80000011603 */
[----:B------:R-:W-:-:S04]  /*4350*/  LOP3.LUT R0, R0, R3, RZ, 0xfc, !PT ;  /* 0x0000000300007212 */ /* 0x000fc800078efcff */
[----:B------:R-:W-:-:S07]  /*4360*/  PRMT R8, R0, 0x7610, R8 ;  /* 0x0000761000087816 */ /* 0x000fce0000000008 */
.L_x_2971:
[----:B------:R-:W-:Y:S05]  /*4370*/  BSYNC B0 ;  /* 0x0000000000007941 */ /* 0x000fea0003800000 */
.L_x_2970:
[----:B------:R0:W-:Y:S01]  /*4380*/  STG.E.U8 desc[UR36][R16.64], R8 ;  /* 0x0000000810007986 */ /* 0x0001e2000c101124 */
[----:B------:R-:W-:Y:S05]  /*4390*/  BRA `(.L_x_2950) ;  /* 0x0000000400307947 */ /* 0x000fea0003800000 */
.L_x_2968:
        /* <DEDUP_REMOVED lines=21> */
.L_x_2975:
[----:B------:R-:W-:-:S04]  /*44f0*/  LOP3.LUT R3, R7, 0x80000000, RZ, 0xc0, !PT ;  /* 0x8000000007037812 */ /* 0x000fc800078ec0ff */
[----:B------:R-:W-:-:S04]  /*4500*/  SHF.R.U32.HI R3, RZ, 0x18, R3 ;  /* 0x00000018ff037819 */ /* 0x000fc80000011603 */
[----:B------:R-:W-:-:S04]  /*4510*/  LOP3.LUT R0, R0, R3, RZ, 0xfc, !PT ;  /* 0x0000000300007212 */ /* 0x000fc800078efcff */
[----:B------:R-:W-:-:S07]  /*4520*/  PRMT R8, R0, 0x7610, R8 ;  /* 0x0000761000087816 */ /* 0x000fce0000000008 */
.L_x_2974:
[----:B------:R-:W-:Y:S05]  /*4530*/  BSYNC B0 ;  /* 0x0000000000007941 */ /* 0x000fea0003800000 */
.L_x_2973:
[----:B------:R0:W-:Y:S01]  /*4540*/  STG.E.U8 desc[UR36][R16.64], R8 ;  /* 0x0000000810007986 */ /* 0x0001e2000c101124 */
[----:B------:R-:W-:Y:S05]  /*4550*/  BRA `(.L_x_2950) ;  /* 0x0000000000c07947 */ /* 0x000fea0003800000 */
.L_x_2967:
        /* <DEDUP_REMOVED lines=26> */
.L_x_2949:
[----:B------:R-:W-:Y:S01]  /*4700*/  MOV R14, 0x0 ;  /* 0x00000000000e7802 */ /* 0x000fe20000000f00 */
[----:B------:R-:W-:Y:S01]  /*4710*/  ULDC.64 UR4, c[0x4][0x128] ;  /* 0x01004a0000047ab9 */ /* 0x000fe20000000a00 */
[----:B------:R-:W-:Y:S01]  /*4720*/  ULDC.64 UR6, c[0x4][0x130] ;  /* 0x01004c0000067ab9 */ /* 0x000fe20000000a00 */
[----:B------:R-:W-:Y:S01]  /*4730*/  IMAD.U32 R4, RZ, RZ, UR4 ;  /* 0x00000004ff047e24 */ /* 0x000fe2000f8e00ff */
[----:B------:R-:W-:Y:S01]  /*4740*/  HFMA2.MMA R8, -RZ, RZ, 0, 6.020069122314453125e-06 ;  /* 0x00000065ff087435 */ /* 0x000fe200000001ff */
        /* <DEDUP_REMOVED lines=8> */
[----:B------:R-:W-:-:S07]  /*47d0*/  IMAD.MOV.U32 R13, RZ, RZ, RZ ;  /* 0x000000ffff0d7224 */ /* 0x000fce00078e00ff */
[----:B------:R-:W-:-:S07]  /*47e0*/  LEPC R20, `(.L_x_2978) ;  /* 0x000000001014794e */ /* 0x000fce0000000000 */
[----:B01-3--:R-:W-:Y:S05]  /*47f0*/  CALL.ABS.NOINC R14 ;  /* 0x000000000e007343 */ /* 0x00bfea0003c00000 */
.L_x_2978:
[----:B------:R-:W-:Y:S05]  /*4800*/  BRA `(.L_x_2950) ;  /* 0x0000000000147947 */ /* 0x000fea0003800000 */
.L_x_2977:
[----:B------:R-:W0:Y:S02]  /*4810*/  F2I.U64.F64.TRUNC R4, R4 ;  /* 0x0000000400047311 */ /* 0x000e24000030d800 */
[----:B0-----:R4:W-:Y:S01]  /*4820*/  STG.E.64 desc[UR36][R16.64], R4 ;  /* 0x0000000410007986 */ /* 0x0019e2000c101b24 */
[----:B------:R-:W-:Y:S05]  /*4830*/  BRA `(.L_x_2950) ;  /* 0x0000000000087947 */ /* 0x000fea0003800000 */
.L_x_2976:
[----:B------:R-:W0:Y:S02]  /*4840*/  F2I.U32.F64.TRUNC R5, R4 ;  /* 0x0000000400057311 */ /* 0x000e24000030d000 */
[----:B0-----:R0:W-:Y:S02]  /*4850*/  STG.E desc[UR36][R16.64], R5 ;  /* 0x0000000510007986 */ /* 0x0011e4000c101924 */
.L_x_2950:
[----:B------:R-:W-:-:S04]  /*4860*/  IMAD R2, R27, 0x200, R2 ;  /* 0x000002001b027824 */ /* 0x000fc800078e0202 */
[----:B------:R-:W-:-:S07]  /*4870*/  VIADD R25, R2, 0x80 ;  /* 0x0000008002197836 */ /* 0x000fce0000000000 */
.L_x_2873:
[----:B------:R-:W-:Y:S05]  /*4880*/  BSYNC B6 ;  /* 0x0000000000067941 */ /* 0x000fea0003800000 */
.L_x_2872:
[----:B------:R-:W-:Y:S01]  /*4890*/  ULDC UR4, c[0x0][0x210] ;  /* 0x0000840000047ab9 */ /* 0x000fe20000000800 */
[----:B------:R-:W-:Y:S01]  /*48a0*/  BSSY B6, `(.L_x_2979) ;  /* 0x000047c000067945 */ /* 0x000fe20003800000 */
[----:B------:R-:W-:-:S13]  /*48b0*/  ISETP.GE.AND P0, PT, R25, UR4, PT ;  /* 0x0000000419007c0c */ /* 0x000fda000bf06270 */
[----:B------:R-:W-:Y:S05]  /*48c0*/  @P0 BRA `(.L_x_2980) ;  /* 0x0000004400e40947 */ /* 0x000fea0003800000 */
[----:B0-----:R-:W0:Y:S01]  /*48d0*/  LDC R6, c[0x0][0x218] ;  /* 0x00008600ff067b82 */ /* 0x001e220000000800 */
[----:B------:R-:W-:Y:S02]  /*48e0*/  IMAD.MOV.U32 R22, RZ, RZ, RZ ;  /* 0x000000ffff167224 */ /* 0x000fe400078e00ff */
[----:B------:R-:W-:Y:S02]  /*48f0*/  IMAD.MOV.U32 R0, RZ, RZ, RZ ;  /* 0x000000ffff007224 */ /* 0x000fe400078e00ff */
[----:B--2-4-:R-:W-:Y:S01]  /*4900*/  IMAD.MOV.U32 R16, RZ, RZ, RZ ;  /* 0x000000ffff107224 */ /* 0x014fe200078e00ff */
        /* <DEDUP_REMOVED lines=350> */
.L_x_2981:
        /* <DEDUP_REMOVED lines=18> */
[----:B------:R-:W1:Y:S02]  /*6010*/  LDG.E.S8 R2, desc[UR36][R2.64] ;  /* 0x0000002402027981 */ /* 0x000e64000c1e1300 */
[----:B-1-3--:R0:W1:Y:S01]  /*6020*/  I2F.F64.S16 R18, R2 ;  /* 0x0000000200127312 */ /* 0x00a0620000101c00 */
[----:B------:R-:W-:Y:S05]  /*6030*/  BRA `(.L_x_2987) ;  /* 0x0000000c007c7947 */ /* 0x000fea0003800000 */
.L_x_2985:
[----:B------:R-:W1:Y:S02]  /*6040*/  LDG.E.U8 R2, desc[UR36][R2.64] ;  /* 0x0000002402027981 */ /* 0x000e64000c1e1100 */
[----:B-1-3--:R0:W1:Y:S01]  /*6050*/  I2F.F64.U16 R18, R2 ;  /* 0x0000000200127312 */ /* 0x00a0620000101800 */
[----:B------:R-:W-:Y:S05]  /*6060*/  BRA `(.L_x_2987) ;  /* 0x0000000c00707947 */ /* 0x000fea0003800000 */
.L_x_2984:
[----:B------:R-:W-:-:S13]  /*6070*/  ISETP.NE.AND P0, PT, R4, 0x2, PT ;  /* 0x000000020400780c */ /* 0x000fda0003f05270 */
[----:B------:R-:W-:Y:S05]  /*6080*/  @!P0 BRA `(.L_x_2988) ;  /* 0x0000000000288947 */ /* 0x000fea0003800000 */
[----:B------:R-:W-:-:S13]  /*6090*/  ISETP.NE.AND P0, PT, R4, 0x3, PT ;  /* 0x000000030400780c */ /* 0x000fda0003f05270 */
[----:B------:R-:W-:Y:S05]  /*60a0*/  @!P0 BRA `(.L_x_2989) ;  /* 0x0000000000148947 */ /* 0x000fea0003800000 */
[----:B------:R-:W-:-:S13]  /*60b0*/  ISETP.NE.AND P0, PT, R4, 0x4, PT ;  /* 0x000000040400780c */ /* 0x000fda0003f05270 */
[----:B------:R-:W-:Y:S05]  /*60c0*/  @P0 BRA `(.L_x_2986) ;  /* 0x0000000800fc0947 */ /* 0x000fea0003800000 */
[----:B-1-3--:R-:W2:Y:S02]  /*60d0*/  LDG.E.64 R18, desc[UR36][R2.64] ;  /* 0x0000002402127981 */ /* 0x00aea4000c1e1b00 */
[----:B--2---:R-:W2:Y:S01]  /*60e0*/  I2F.F64.S64 R18, R18 ;  /* 0x0000001200127312 */ /* 0x004ea20000301c00 */
[----:B------:R-:W-:Y:S05]  /*60f0*/  BRA `(.L_x_2987) ;  /* 0x0000000c004c7947 */ /* 0x000fea0003800000 */
.L_x_2989:
[----:B------:R-:W1:Y:S02]  /*6100*/  LDG.E R2, desc[UR36][R2.64] ;  /* 0x0000002402027981 */ /* 0x000e64000c1e1900 */
[----:B-1-3--:R3:W4:Y:S01]  /*6110*/  I2F.F64 R18, R2 ;  /* 0x0000000200127312 */ /* 0x00a7220000201c00 */
[----:B------:R-:W-:Y:S05]  /*6120*/  BRA `(.L_x_2987) ;  /* 0x0000000c00407947 */ /* 0x000fea0003800000 */
.L_x_2988:
[----:B------:R-:W1:Y:S02]  /*6130*/  LDG.E.U16 R2, desc[UR36][R2.64] ;  /* 0x0000002402027981 */ /* 0x000e64000c1e1500 */
[----:B-1-3--:R0:W1:Y:S01]  /*6140*/  I2F.F64.S16 R18, R2 ;  /* 0x0000000200127312 */ /* 0x00a0620000101c00 */
[----:B------:R-:W-:Y:S05]  /*6150*/  BRA `(.L_x_2987) ;  /* 0x0000000c00347947 */ /* 0x000fea0003800000 */
.L_x_2983:
[----:B------:R-:W-:-:S13]  /*6160*/  ISETP.GT.AND P0, PT, R4, 0x6, PT ;  /* 0x000000060400780c */ /* 0x000fda0003f04270 */
[----:B------:R-:W-:Y:S05]  /*6170*/  @P0 BRA `(.L_x_2990) ;  /* 0x0000000000340947 */ /* 0x000fea0003800000 */
[----:B------:R-:W-:-:S13]  /*6180*/  ISETP.NE.AND P0, PT, R4, 0x5, PT ;  /* 0x000000050400780c */ /* 0x000fda0003f05270 */
[----:B------:R-:W-:Y:S05]  /*6190*/  @!P0 BRA `(.L_x_2991) ;  /* 0x0000000000188947 */ /* 0x000fea0003800000 */
[----:B------:R-:W-:-:S13]  /*61a0*/  ISETP.NE.AND P0, PT, R4, 0x6, PT ;  /* 0x000000060400780c */ /* 0x000fda0003f05270 */
[----:B------:R-:W-:Y:S05]  /*61b0*/  @P0 BRA `(.L_x_2986) ;  /* 0x0000000800c00947 */ /* 0x000fea0003800000 */
[----:B-1-3--:R-:W2:Y:S02]  /*61c0*/  LDG.E R18, desc[UR36][R2.64] ;  /* 0x0000002402127981 */ /* 0x00aea4000c1e1900 */
[----:B--2---:R-:W-:-:S06]  /*61d0*/  FMUL.FTZ R18, R18, 1 ;  /* 0x3f80000012127820 */ /* 0x004fcc0000410000 */
[----:B------:R-:W0:Y:S01]  /*61e0*/  F2F.F64.F32 R18, R18 ;  /* 0x0000001200127310 */ /* 0x000e220000201800 */
[----:B------:R-:W-:Y:S05]  /*61f0*/  BRA `(.L_x_2987) ;  /* 0x0000000c000c7947 */ /* 0x000fea0003800000 */
.L_x_2991:
[----:B------:R-:W2:Y:S02]  /*6200*/  LDG.E.U16 R0, desc[UR36][R2.64] ;  /* 0x0000002402007981 */ /* 0x000ea4000c1e1500 */
[----:B--2---:R-:W-:-:S05]  /*6210*/  HADD2.F32 R0, -RZ, R0.H0_H0 ;  /* 0x20000000ff007230 */ /* 0x004fca0000004100 */
[----:B------:R-:W-:-:S04]  /*6220*/  FMUL.FTZ R0, R0, 1 ;  /* 0x3f80000000007820 */ /* 0x000fc80000410000 */
[----:B-1-3--:R0:W1:Y:S01]  /*6230*/  F2F.F64.F32 R18, R0 ;  /* 0x0000000000127310 */ /* 0x00a0620000201800 */
[----:B------:R-:W-:Y:S05]  /*6240*/  BRA `(.L_x_2987) ;  /* 0x0000000800f87947 */ /* 0x000fea0003800000 */
.L_x_2990:
[----:B------:R-:W-:-:S13]  /*6250*/  ISETP.NE.AND P0, PT, R4, 0x7, PT ;  /* 0x000000070400780c */ /* 0x000fda0003f05270 */
[----:B------:R-:W-:Y:S05]  /*6260*/  @!P0 BRA `(.L_x_2992) ;  /* 0x0000000000348947 */ /* 0x000fea0003800000 */
[----:B------:R-:W-:-:S13]  /*6270*/  ISETP.NE.AND P0, PT, R4, 0x8, PT ;  /* 0x000000080400780c */ /* 0x000fda0003f05270 */
[----:B------:R-:W-:Y:S05]  /*6280*/  @!P0 BRA `(.L_x_2993) ;  /* 0x0000000000188947 */ /* 0x000fea0003800000 */
[----:B------:R-:W-:-:S13]  /*6290*/  ISETP.NE.AND P0, PT, R4, 0x9, PT ;  /* 0x000000090400780c */ /* 0x000fda0003f05270 */
[----:B------:R-:W-:Y:S05]  /*62a0*/  @P0 BRA `(.L_x_2986) ;  /* 0x0000000800840947 */ /* 0x000fea0003800000 */
[----:B------:R-:W1:Y:S02]  /*62b0*/  LDG.E R2, desc[UR36][R2.64] ;  /* 0x0000002402027981 */ /* 0x000e64000c1e1900 */
[----:B-1-3--:R-:W-:-:S06]  /*62c0*/  FMUL.FTZ R18, R2, 1 ;  /* 0x3f80000002127820 */ /* 0x00afcc0000410000 */
[----:B------:R-:W0:Y:S01]  /*62d0*/  F2F.F64.F32 R18, R18 ;  /* 0x0000001200127310 */ /* 0x000e220000201800 */
[----:B------:R-:W-:Y:S05]  /*62e0*/  BRA `(.L_x_2987) ;  /* 0x0000000800d07947 */ /* 0x000fea0003800000 */
.L_x_2993:
[----:B------:R-:W2:Y:S02]  /*62f0*/  LDG.E.U16 R2, desc[UR36][R2.64] ;  /* 0x0000002402027981 */ /* 0x000ea4000c1e1500 */
[----:B--2---:R-:W-:-:S05]  /*6300*/  HADD2.F32 R0, -RZ, R2.H0_H0 ;  /* 0x20000002ff007230 */ /* 0x004fca0000004100 */
[----:B------:R-:W-:-:S04]  /*6310*/  FMUL.FTZ R0, R0, 1 ;  /* 0x3f80000000007820 */ /* 0x000fc80000410000 */
[----:B-1-3--:R0:W1:Y:S01]  /*6320*/  F2F.F64.F32 R18, R0 ;  /* 0x0000000000127310 */ /* 0x00a0620000201800 */
[----:B------:R-:W-:Y:S05]  /*6330*/  BRA `(.L_x_2987) ;  /* 0x0000000800bc7947 */ /* 0x000fea0003800000 */
.L_x_2992:
[----:B-1-3--:R0:W5:Y:S01]  /*6340*/  LDG.E.64 R18, desc[UR36][R2.64] ;  /* 0x0000002402127981 */ /* 0x00a162000c1e1b00 */
[----:B------:R-:W-:Y:S05]  /*6350*/  BRA `(.L_x_2987) ;  /* 0x0000000800b47947 */ /* 0x000fea0003800000 */
.L_x_2982:
        /* <DEDUP_REMOVED lines=9> */
[----:B-1-3--:R-:W-:Y:S01]  /*63f0*/  IMAD.MOV.U32 R18, RZ, RZ, RZ ;  /* 0x000000ffff127224 */ /* 0x00afe200078e00ff */
[----:B--2---:R-:W-:-:S04]  /*6400*/  ISETP.NE.AND P0, PT, R2, RZ, PT ;  /* 0x000000ff0200720c */ /* 0x004fc80003f05270 */
[----:B------:R-:W-:Y:S01]  /*6410*/  FSEL R19, RZ, 1.875, !P0 ;  /* 0x3ff00000ff137808 */ /* 0x000fe20004000000 */
[----:B------:R-:W-:Y:S08]  /*6420*/  BRA `(.L_x_2987) ;  /* 0x0000000800807947 */ /* 0x000ff00003800000 */
.L_x_2996:
[----:B-1-3--:R0:W5:Y:S01]  /*6430*/  LDG.E.64 R18, desc[UR36][R2.64] ;  /* 0x0000002402127981 */ /* 0x00a162000c1e1b00 */
[----:B------:R-:W-:Y:S05]  /*6440*/  BRA `(.L_x_2987) ;  /* 0x0000000800787947 */ /* 0x000fea0003800000 */
.L_x_2995:
        /* <DEDUP_REMOVED lines=26> */
[----:B-1-3--:R0:W1:Y:S01]  /*65f0*/  F2F.F64.F32 R18, R5 ;  /* 0x0000000500127310 */ /* 0x00a0620000201800 */
[----:B------:R-:W-:Y:S05]  /*6600*/  BRA `(.L_x_2987) ;  /* 0x0000000800087947 */ /* 0x000fea0003800000 */
.L_x_2998:
        /* <DEDUP_REMOVED lines=11> */
[----:B------:R-:W-:-:S05]  /*66c0*/  LOP3.LUT R4, R4, 0x80000000, R5, 0xf8, !PT ;  /* 0x8000000004047812 */ /* 0x000fca00078ef805 */
[----:B------:R-:W-:-:S04]  /*66d0*/  FMUL.FTZ R4, R4, 1 ;  /* 0x3f80000004047820 */ /* 0x000fc80000410000 */
[----:B-1-3--:R0:W1:Y:S01]  /*66e0*/  F2F.F64.F32 R18, R4 ;  /* 0x0000000400127310 */ /* 0x00a0620000201800 */
[----:B------:R-:W-:Y:S05]  /*66f0*/  BRA `(.L_x_2987) ;  /* 0x0000000400cc7947 */ /* 0x000fea0003800000 */
.L_x_2997:
[----:B------:R-:W2:Y:S02]  /*6700*/  LDG.E.U16 R0, desc[UR36][R2.64] ;  /* 0x0000002402007981 */ /* 0x000ea4000c1e1500 */
[----:B--2---:R-:W-:-:S04]  /*6710*/  IMAD.U32 R0, R0, 0x10000, RZ ;  /* 0x0001000000007824 */ /* 0x004fc800078e00ff */
[----:B------:R-:W-:-:S04]  /*6720*/  FMUL.FTZ R0, R0, 1 ;  /* 0x3f80000000007820 */ /* 0x000fc80000410000 */
[----:B-1-3--:R0:W1:Y:S01]  /*6730*/  F2F.F64.F32 R18, R0 ;  /* 0x0000000000127310 */ /* 0x00a0620000201800 */
[----:B------:R-:W-:Y:S05]  /*6740*/  BRA `(.L_x_2987) ;  /* 0x0000000400b87947 */ /* 0x000fea0003800000 */
.L_x_2994:
        /* <DEDUP_REMOVED lines=8> */
[----:B------:R-:W1:Y:S02]  /*67d0*/  LDG.E.U16 R2, desc[UR36][R2.64] ;  /* 0x0000002402027981 */ /* 0x000e64000c1e1500 */
[----:B-1-3--:R0:W1:Y:S01]  /*67e0*/  I2F.F64.U16 R18, R2 ;  /* 0x0000000200127312 */ /* 0x00a0620000101800 */
[----:B------:R-:W-:Y:S05]  /*67f0*/  BRA `(.L_x_2987) ;  /* 0x00000004008c7947 */ /* 0x000fea0003800000 */
.L_x_3001:
[----:B------:R-:W2:Y:S01]  /*6800*/  LDG.E.U8 R2, desc[UR36][R2.64] ;  /* 0x0000002402027981 */ /* 0x000ea2000c1e1100 */
[----:B------:R-:W-:Y:S01]  /*6810*/  BSSY B0, `(.L_x_3002) ;  /* 0x0000018000007945 */ /* 0x000fe20003800000 */
[----:B------:R-:W-:Y:S01]  /*6820*/  IMAD.MOV.U32 R0, RZ, RZ, RZ ;  /* 0x000000ffff007224 */ /* 0x000fe200078e00ff */
[----:B--2---:R-:W-:-:S13]  /*6830*/  ISETP.NE.AND P0, PT, R2, RZ, PT ;  /* 0x000000ff0200720c */ /* 0x004fda0003f05270 */
[----:B------:R-:W-:Y:S05]  /*6840*/  @!P0 BRA `(.L_x_3003) ;  /* 0x0000000000508947 */ /* 0x000fea0003800000 */
[----:B------:R-:W-:-:S13]  /*6850*/  ISETP.NE.AND P0, PT, R2, 0x80, PT ;  /* 0x000000800200780c */ /* 0x000fda0003f05270 */
[----:B------:R-:W-:Y:S01]  /*6860*/  @!P0 MOV R0, 0x7f800001 ;  /* 0x7f80000100008802 */ /* 0x000fe20000000f00 */
        /* <DEDUP_REMOVED lines=14> */
.L_x_3005:
[----:B------:R-:W-:Y:S05]  /*6950*/  BSYNC B1 ;  /* 0x0000000000017941 */ /* 0x000fea0003800000 */
.L_x_3004:
[----:B------:R-:W-:Y:S01]  /*6960*/  LEA R3, R0, 0x3b800000, 0x17 ;  /* 0x3b80000000037811 */ /* 0x000fe200078eb8ff */
[----:B------:R-:W-:-:S05]  /*6970*/  IMAD.SHL.U32 R0, R2, 0x100000, RZ ;  /* 0x0010000002007824 */ /* 0x000fca00078e00ff */
[----:B------:R-:W-:-:S07]  /*6980*/  LOP3.LUT R0, R3, R0, R4, 0xfe, !PT ;  /* 0x0000000003007212 */ /* 0x000fce00078efe04 */
.L_x_3003:
[----:B------:R-:W-:Y:S05]  /*6990*/  BSYNC B0 ;  /* 0x0000000000007941 */ /* 0x000fea0003800000 */
.L_x_3002:
[----:B------:R-:W-:-:S04]  /*69a0*/  FMUL.FTZ R0, R0, 1 ;  /* 0x3f80000000007820 */ /* 0x000fc80000410000 */
[----:B-1-3--:R0:W1:Y:S01]  /*69b0*/  F2F.F64.F32 R18, R0 ;  /* 0x0000000000127310 */ /* 0x00a0620000201800 */
[----:B------:R-:W-:Y:S05]  /*69c0*/  BRA `(.L_x_2987) ;  /* 0x0000000400187947 */ /* 0x000fea0003800000 */
.L_x_3000:
        /* <DEDUP_REMOVED lines=21> */
.L_x_3009:
[----:B------:R-:W-:Y:S05]  /*6b20*/  BSYNC B1 ;  /* 0x0000000000017941 */ /* 0x000fea0003800000 */
.L_x_3008:
[----:B------:R-:W-:Y:S01]  /*6b30*/  LEA R3, R0, 0x37800000, 0x17 ;  /* 0x3780000000037811 */ /* 0x000fe200078eb8ff */
[----:B------:R-:W-:-:S05]  /*6b40*/  IMAD.SHL.U32 R0, R2, 0x200000, RZ ;  /* 0x0020000002007824 */ /* 0x000fca00078e00ff */
[----:B------:R-:W-:-:S07]  /*6b50*/  LOP3.LUT R0, R3, R0, R4, 0xfe, !PT ;  /* 0x0000000003007212 */ /* 0x000fce00078efe04 */
.L_x_3007:
[----:B------:R-:W-:Y:S05]  /*6b60*/  BSYNC B0 ;  /* 0x0000000000007941 */ /* 0x000fea0003800000 */
.L_x_3006:
[----:B------:R-:W-:-:S04]  /*6b70*/  FMUL.FTZ R0, R0, 1 ;  /* 0x3f80000000007820 */ /* 0x000fc80000410000 */
[----:B-1-3--:R0:W1:Y:S01]  /*6b80*/  F2F.F64.F32 R18, R0 ;  /* 0x0000000000127310 */ /* 0x00a0620000201800 */
[----:B------:R-:W-:Y:S05]  /*6b90*/  BRA `(.L_x_2987) ;  /* 0x0000000000a47947 */ /* 0x000fea0003800000 */
.L_x_2999:
        /* <DEDUP_REMOVED lines=14> */
.L_x_3013:
[----:B------:R-:W-:Y:S05]  /*6c80*/  BSYNC B0 ;  /* 0x0000000000007941 */ /* 0x000fea0003800000 */
.L_x_3012:
[----:B------:R-:W-:-:S04]  /*6c90*/  FMUL.FTZ R0, R0, 1 ;  /* 0x3f80000000007820 */ /* 0x000fc80000410000 */
[----:B-1-3--:R0:W1:Y:S01]  /*6ca0*/  F2F.F64.F32 R18, R0 ;  /* 0x0000000000127310 */ /* 0x00a0620000201800 */
[----:B------:R-:W-:Y:S05]  /*6cb0*/  BRA `(.L_x_2987) ;  /* 0x00000000005c7947 */ /* 0x000fea0003800000 */
.L_x_2986:
        /* <DEDUP_REMOVED lines=15> */
[----:B01-3--:R-:W-:Y:S05]  /*6db0*/  CALL.ABS.NOINC R2 ;  /* 0x0000000002007343 */ /* 0x00bfea0003c00000 */
.L_x_3014:
[----:B------:R-:W-:Y:S01]  /*6dc0*/  CS2R R18, SRZ ;  /* 0x0000000000127805 */ /* 0x000fe2000001ff00 */
[----:B------:R-:W-:Y:S06]  /*6dd0*/  BRA `(.L_x_2987) ;  /* 0x0000000000147947 */ /* 0x000fec0003800000 */
.L_x_3011:
[----:B-1-3--:R-:W2:Y:S02]  /*6de0*/  LDG.E.64 R18, desc[UR36][R2.64] ;  /* 0x0000002402127981 */ /* 0x00aea4000c1e1b00 */
[----:B--2---:R-:W0:Y:S01]  /*6df0*/  I2F.F64.U64 R18, R18 ;  /* 0x0000001200127312 */ /* 0x004e220000301800 */
[----:B------:R-:W-:Y:S05]  /*6e00*/  BRA `(.L_x_2987) ;  /* 0x0000000000087947 */ /* 0x000fea0003800000 */
.L_x_3010:
[----:B------:R-:W1:Y:S02]  /*6e10*/  LDG.E R2, desc[UR36][R2.64] ;  /* 0x0000002402027981 */ /* 0x000e64000c1e1900 */
[----:B-1-3--:R0:W1:Y:S02]  /*6e20*/  I2F.F64.U32 R18, R2 ;  /* 0x0000000200127312 */ /* 0x00a0640000201800 */
.L_x_2987:
[----:B0-----:R-:W0:Y:S01]  /*6e30*/  LDC.U8 R4, c[0x0][0x4ba] ;  /* 0x00012e80ff047b82 */ /* 0x001e220000000000 */
[----:B------:R-:W-:Y:S02]  /*6e40*/  ULDC.64 UR4, c[0x0][0x488] ;  /* 0x0001220000047ab9 */ /* 0x000fe40000000a00 */
[----:B---3--:R-:W-:-:S05]  /*6e50*/  IADD3 R2, P0, R22, UR4, RZ ;  /* 0x0000000416027c10 */ /* 0x008fca000ff1e0ff */
        /* <DEDUP_REMOVED lines=12> */
[----:B------:R-:W3:Y:S02]  /*6f20*/  LDG.E.S8 R2, desc[UR36][R2.64] ;  /* 0x0000002402027981 */ /* 0x000ee4000c1e1300 */
[----:B---3--:R0:W3:Y:S01]  /*6f30*/  I2F.F64.S16 R4, R2 ;  /* 0x0000000200047312 */ /* 0x0080e20000101c00 */
[----:B------:R-:W-:Y:S05]  /*6f40*/  BRA `(.L_x_3020) ;  /* 0x0000000c007c7947 */ /* 0x000fea0003800000 */
.L_x_3018:
[----:B------:R-:W3:Y:S02]  /*6f50*/  LDG.E.U8 R2, desc[UR36][R2.64] ;  /* 0x0000002402027981 */ /* 0x000ee4000c1e1100 */
[----:B---3--:R0:W3:Y:S01]  /*6f60*/  I2F.F64.U16 R4, R2 ;  /* 0x0000000200047312 */ /* 0x0080e20000101800 */
[----:B------:R-:W-:Y:S05]  /*6f70*/  BRA `(.L_x_3020) ;  /* 0x0000000c00707947 */ /* 0x000fea0003800000 */
.L_x_3017:
[----:B------:R-:W-:-:S13]  /*6f80*/  ISETP.NE.AND P0, PT, R0, 0x2, PT ;  /* 0x000000020000780c */ /* 0x000fda0003f05270 */
[----:B------:R-:W-:Y:S05]  /*6f90*/  @!P0 BRA `(.L_x_3021) ;  /* 0x0000000000288947 */ /* 0x000fea0003800000 */
[----:B------:R-:W-:-:S13]  /*6fa0*/  ISETP.NE.AND P0, PT, R0, 0x3, PT ;  /* 0x000000030000780c */ /* 0x000fda0003f05270 */
[----:B------:R-:W-:Y:S05]  /*6fb0*/  @!P0 BRA `(.L_x_3022) ;  /* 0x0000000000148947 */ /* 0x000fea0003800000 */
[----:B------:R-:W-:-:S13]  /*6fc0*/  ISETP.NE.AND P0, PT, R0, 0x4, PT ;  /* 0x000000040000780c */ /* 0x000fda0003f05270 */
[----:B------:R-:W-:Y:S05]  /*6fd0*/  @P0 BRA `(.L_x_3019) ;  /* 0x0000000800fc0947 */ /* 0x000fea0003800000 */
[----:B------:R-:W3:Y:S02]  /*6fe0*/  LDG.E.64 R4, desc[UR36][R2.64] ;  /* 0x0000002402047981 */ /* 0x000ee4000c1e1b00 */
[----:B---3--:R-:W0:Y:S01]  /*6ff0*/  I2F.F64.S64 R4, R4 ;  /* 0x0000000400047312 */ /* 0x008e220000301c00 */
[----:B------:R-:W-:Y:S05]  /*7000*/  BRA `(.L_x_3020) ;  /* 0x0000000c004c7947 */ /* 0x000fea0003800000 */
.L_x_3022:
[----:B------:R-:W3:Y:S02]  /*7010*/  LDG.E R2, desc[UR36][R2.64] ;  /* 0x0000002402027981 */ /* 0x000ee4000c1e1900 */
[----:B---3--:R0:W3:Y:S01]  /*7020*/  I2F.F64 R4, R2 ;  /* 0x0000000200047312 */ /* 0x0080e20000201c00 */
[----:B------:R-:W-:Y:S05]  /*7030*/  BRA `(.L_x_3020) ;  /* 0x0000000c00407947 */ /* 0x000fea0003800000 */
.L_x_3021:
[----:B------:R-:W3:Y:S02]  /*7040*/  LDG.E.U16 R2, desc[UR36][R2.64] ;  /* 0x0000002402027981 */ /* 0x000ee4000c1e1500 */
[----:B---3--:R0:W3:Y:S01]  /*7050*/  I2F.F64.S16 R4, R2 ;  /* 0x0000000200047312 */ /* 0x0080e20000101c00 */
[----:B------:R-:W-:Y:S05]  /*7060*/  BRA `(.L_x_3020) ;  /* 0x0000000c00347947 */ /* 0x000fea0003800000 */
.L_x_3016:
[----:B------:R-:W-:-:S13]  /*7070*/  ISETP.GT.AND P0, PT, R0, 0x6, PT ;  /* 0x000000060000780c */ /* 0x000fda0003f04270 */
[----:B------:R-:W-:Y:S05]  /*7080*/  @P0 BRA `(.L_x_3023) ;  /* 0x0000000000340947 */ /* 0x000fea0003800000 */
[----:B------:R-:W-:-:S13]  /*7090*/  ISETP.NE.AND P0, PT, R0, 0x5, PT ;  /* 0x000000050000780c */ /* 0x000fda0003f05270 */
[----:B------:R-:W-:Y:S05]  /*70a0*/  @!P0 BRA `(.L_x_3024) ;  /* 0x0000000000188947 */ /* 0x000fea0003800000 */
[----:B------:R-:W-:-:S13]  /*70b0*/  ISETP.NE.AND P0, PT, R0, 0x6, PT ;  /* 0x000000060000780c */ /* 0x000fda0003f05270 */
[----:B------:R-:W-:Y:S05]  /*70c0*/  @P0 BRA `(.L_x_3019) ;  /* 0x0000000800c00947 */ /* 0x000fea0003800000 */
[----:B------:R-:W3:Y:S02]  /*70d0*/  LDG.E R4, desc[UR36][R2.64] ;  /* 0x0000002402047981 */ /* 0x000ee4000c1e1900 */
[----:B---3--:R-:W-:-:S06]  /*70e0*/  FMUL.FTZ R4, R4, 1 ;  /* 0x3f80000004047820 */ /* 0x008fcc0000410000 */
[----:B------:R-:W0:Y:S01]  /*70f0*/  F2F.F64.F32 R4, R4 ;  /* 0x0000000400047310 */ /* 0x000e220000201800 */
[----:B------:R-:W-:Y:S05]  /*7100*/  BRA `(.L_x_3020) ;  /* 0x0000000c000c7947 */ /* 0x000fea0003800000 */
.L_x_3024:
[----:B------:R-:W3:Y:S02]  /*7110*/  LDG.E.U16 R0, desc[UR36][R2.64] ;  /* 0x0000002402007981 */ /* 0x000ee4000c1e1500 */
[----:B---3--:R-:W-:-:S05]  /*7120*/  HADD2.F32 R0, -RZ, R0.H0_H0 ;  /* 0x20000000ff007230 */ /* 0x008fca0000004100 */
[----:B------:R-:W-:-:S04]  /*7130*/  FMUL.FTZ R0, R0, 1 ;  /* 0x3f80000000007820 */ /* 0x000fc80000410000 */
[----:B------:R0:W3:Y:S01]  /*7140*/  F2F.F64.F32 R4, R0 ;  /* 0x0000000000047310 */ /* 0x0000e20000201800 */
[----:B------:R-:W-:Y:S05]  /*7150*/  BRA `(.L_x_3020) ;  /* 0x0000000800f87947 */ /* 0x000fea0003800000 */
.L_x_3023:
[----:B------:R-:W-:-:S13]  /*7160*/  ISETP.NE.AND P0, PT, R0, 0x7, PT ;  /* 0x000000070000780c */ /* 0x000fda0003f05270 */
[----:B------:R-:W-:Y:S05]  /*7170*/  @!P0 BRA `(.L_x_3025) ;  /* 0x0000000000348947 */ /* 0x000fea0003800000 */
        /* <DEDUP_REMOVED lines=8> */
.L_x_3026:
[----:B------:R-:W3:Y:S02]  /*7200*/  LDG.E.U16 R2, desc[UR36][R2.64] ;  /* 0x0000002402027981 */ /* 0x000ee4000c1e1500 */
[----:B---3--:R-:W-:-:S05]  /*7210*/  HADD2.F32 R0, -RZ, R2.H0_H0 ;  /* 0x20000002ff007230 */ /* 0x008fca0000004100 */
[----:B------:R-:W-:-:S04]  /*7220*/  FMUL.FTZ R0, R0, 1 ;  /* 0x3f80000000007820 */ /* 0x000fc80000410000 */
[----:B------:R0:W3:Y:S01]  /*7230*/  F2F.F64.F32 R4, R0 ;  /* 0x0000000000047310 */ /* 0x0000e20000201800 */
[----:B------:R-:W-:Y:S05]  /*7240*/  BRA `(.L_x_3020) ;  /* 0x0000000800bc7947 */ /* 0x000fea0003800000 */
.L_x_3025:
[----:B------:R0:W5:Y:S01]  /*7250*/  LDG.E.64 R4, desc[UR36][R2.64] ;  /* 0x0000002402047981 */ /* 0x000162000c1e1b00 */
[----:B------:R-:W-:Y:S05]  /*7260*/  BRA `(.L_x_3020) ;  /* 0x0000000800b47947 */ /* 0x000fea0003800000 */
.L_x_3015:
        /* <DEDUP_REMOVED lines=8> */
[----:B------:R-:W3:Y:S01]  /*72f0*/  LDG.E.U8 R2, desc[UR36][R2.64] ;  /* 0x0000002402027981 */ /* 0x000ee2000c1e1100 */
[----:B------:R-:W-:Y:S01]  /*7300*/  IMAD.MOV.U32 R4, RZ, RZ, RZ ;  /* 0x000000ffff047224 */ /* 0x000fe200078e00ff */
[----:B---3--:R-:W-:-:S04]  /*7310*/  ISETP.NE.AND P0, PT, R2, RZ, PT ;  /* 0x000000ff0200720c */ /* 0x008fc80003f05270 */
[----:B------:R-:W-:Y:S01]  /*7320*/  FSEL R5, RZ, 1.875, !P0 ;  /* 0x3ff00000ff057808 */ /* 0x000fe20004000000 */
[----:B------:R-:W-:Y:S08]  /*7330*/  BRA `(.L_x_3020) ;  /* 0x0000000800807947 */ /* 0x000ff00003800000 */
.L_x_3029:
[----:B------:R0:W5:Y:S01]  /*7340*/  LDG.E.64 R4, desc[UR36][R2.64] ;  /* 0x0000002402047981 */ /* 0x000162000c1e1b00 */
[----:B------:R-:W-:Y:S05]  /*7350*/  BRA `(.L_x_3020) ;  /* 0x0000000800787947 */ /* 0x000fea0003800000 */
.L_x_3028:
[----:B------:R-:W-:-:S13]  /*7360*/  ISETP.NE.AND P0, PT, R0, 0xf, PT ;  /* 0x0000000f0000780c */ /* 0x000fda0003f05270 */
[----:B------:R-:W-:Y:S05]  /*7370*/  @!P0 BRA `(.L_x_3030) ;  /* 0x0000000000a48947 */ /* 0x000fea0003800000 */
[----:B------:R-:W-:-:S13]  /*7380*/  ISETP.NE.AND P0, PT, R0, 0x17, PT ;  /* 0x000000170000780c */ /* 0x000fda0003f05270 */
[----:B------:R-:W-:Y:S05]  /*7390*/  @!P0 BRA `(.L_x_3031) ;  /* 0x0000000000608947 */ /* 0x000fea0003800000 */
[----:B------:R-:W-:-:S13]  /*73a0*/  ISETP.NE.AND P0, PT, R0, 0x18, PT ;  /* 0x000000180000780c */ /* 0x000fda0003f05270 */
[----:B------:R-:W-:Y:S05]  /*73b0*/  @P0 BRA `(.L_x_3019) ;  /* 0x0000000800040947 */ /* 0x000fea0003800000 */
[----:B------:R-:W3:Y:S01]  /*73c0*/  LDG.E.U8 R0, desc[UR36][R2.64] ;  /* 0x0000002402007981 */ /* 0x000ee2000c1e1100 */
[----:B------:R-:W-:Y:S02]  /*73d0*/  IMAD.MOV.U32 R8, RZ, RZ, -0x800000 ;  /* 0xff800000ff087424 */ /* 0x000fe400078e00ff */
[----:B---3--:R-:W-:-:S05]  /*73e0*/  IMAD.SHL.U32 R0, R0, 0x1000000, RZ ;  /* 0x0100000000007824 */ /* 0x008fca00078e00ff */
[----:B------:R-:W-:-:S04]  /*73f0*/  LOP3.LUT R4, R0, 0x7f000000, RZ, 0xc0, !PT ;  /* 0x7f00000000047812 */ /* 0x000fc800078ec0ff */
[----:B------:R-:W0:Y:S01]  /*7400*/  FLO.U32 R5, R4 ;  /* 0x0000000400057300 */ /* 0x000e2200000e0000 */
[C---:B------:R-:W-:Y:S02]  /*7410*/  VIADD R6, R4.reuse, 0x1000000 ;  /* 0x0100000004067836 */ /* 0x040fe40000000000 */
[----:B------:R-:W-:-:S03]  /*7420*/  VIADD R2, R4, 0xffffffff ;  /* 0xffffffff04027836 */ /* 0x000fc60000000000 */
[----:B------:R-:W-:Y:S02]  /*7430*/  SHF.R.S32.HI R6, RZ, 0x8, R6 ;  /* 0x00000008ff067819 */ /* 0x000fe40000011406 */
[----:B------:R-:W-:Y:S02]  /*7440*/  SHF.R.S32.HI R2, RZ, 0x1f, R2 ;  /* 0x0000001fff027819 */ /* 0x000fe40000011402 */
[----:B0-----:R-:W-:-:S04]  /*7450*/  IADD3 R5, -R5, 0x1f, RZ ;  /* 0x0000001f05057810 */ /* 0x001fc80007ffe1ff */
[C---:B------:R-:W-:Y:S02]  /*7460*/  ISETP.GT.U32.AND P0, PT, R5.reuse, 0x4, PT ;  /* 0x000000040500780c */ /* 0x040fe40003f04070 */
[----:B------:R-:W-:-:S04]  /*7470*/  IADD3 R5, R5, -0x4, RZ ;  /* 0xfffffffc05057810 */ /* 0x000fc80007ffe0ff */
        /* <DEDUP_REMOVED lines=10> */
.L_x_3031:
[----:B------:R-:W3:Y:S02]  /*7520*/  LDG.E.U8 R2, desc[UR36][R2.64] ;  /* 0x0000002402027981 */ /* 0x000ee4000c1e1100 */
[C---:B---3--:R-:W-:Y:S02]  /*7530*/  IMAD.SHL.U32 R0, R2.reuse, 0x2000000, RZ ;  /* 0x0200000002007824 */ /* 0x048fe400078e00ff */
        /* <DEDUP_REMOVED lines=10> */
[----:B------:R-:W-:-:S06]  /*75e0*/  FMUL.FTZ R4, R4, 1 ;  /* 0x3f80000004047820 */ /* 0x000fcc0000410000 */
[----:B------:R-:W0:Y:S01]  /*75f0*/  F2F.F64.F32 R4, R4 ;  /* 0x0000000400047310 */ /* 0x000e220000201800 */
[----:B------:R-:W-:Y:S05]  /*7600*/  BRA `(.L_x_3020) ;  /* 0x0000000400cc7947 */ /* 0x000fea0003800000 */
.L_x_3030:
[----:B------:R-:W3:Y:S02]  /*7610*/  LDG.E.U16 R0, desc[UR36][R2.64] ;  /* 0x0000002402007981 */ /* 0x000ee4000c1e1500 */
[----:B---3--:R-:W-:-:S04]  /*7620*/  IMAD.U32 R0, R0, 0x10000, RZ ;  /* 0x0001000000007824 */ /* 0x008fc800078e00ff */
[----:B------:R-:W-:-:S04]  /*7630*/  FMUL.FTZ R0, R0, 1 ;  /* 0x3f80000000007820 */ /* 0x000fc80000410000 */
[----:B------:R0:W3:Y:S01]  /*7640*/  F2F.F64.F32 R4, R0 ;  /* 0x0000000000047310 */ /* 0x0000e20000201800 */
[----:B------:R-:W-:Y:S05]  /*7650*/  BRA `(.L_x_3020) ;  /* 0x0000000400b87947 */ /* 0x000fea0003800000 */
.L_x_3027:
        /* <DEDUP_REMOVED lines=8> */
[----:B------:R-:W3:Y:S02]  /*76e0*/  LDG.E.U16 R2, desc[UR36][R2.64] ;  /* 0x0000002402027981 */ /* 0x000ee4000c1e1500 */
[----:B---3--:R0:W3:Y:S01]  /*76f0*/  I2F.F64.U16 R4, R2 ;  /* 0x0000000200047312 */ /* 0x0080e20000101800 */
[----:B------:R-:W-:Y:S05]  /*7700*/  BRA `(.L_x_3020) ;  /* 0x00000004008c7947 */ /* 0x000fea0003800000 */
.L_x_3034:
[----:B------:R-:W3:Y:S01]  /*7710*/  LDG.E.U8 R2, desc[UR36][R2.64] ;  /* 0x0000002402027981 */ /* 0x000ee2000c1e1100 */
[----:B------:R-:W-:Y:S01]  /*7720*/  BSSY B0, `(.L_x_3035) ;  /* 0x0000018000007945 */ /* 0x000fe20003800000 */
[----:B------:R-:W-:Y:S01]  /*7730*/  IMAD.MOV.U32 R0, RZ, RZ, RZ ;  /* 0x000000ffff007224 */ /* 0x000fe200078e00ff */
[----:B---3--:R-:W-:-:S13]  /*7740*/  ISETP.NE.AND P0, PT, R2, RZ, PT ;  /* 0x000000ff0200720c */ /* 0x008fda0003f05270 */
        /* <DEDUP_REMOVED lines=17> */
.L_x_3038:
[----:B------:R-:W-:Y:S05]  /*7860*/  BSYNC B1 ;  /* 0x0000000000017941 */ /* 0x000fea0003800000 */
.L_x_3037:
[----:B------:R-:W-:Y:S01]  /*7870*/  LEA R3, R0, 0x3b800000, 0x17 ;  /* 0x3b80000000037811 */ /* 0x000fe200078eb8ff */
[----:B------:R-:W-:-:S05]  /*7880*/  IMAD.SHL.U32 R0, R2, 0x100000, RZ ;  /* 0x0010000002007824 */ /* 0x000fca00078e00ff */
[----:B------:R-:W-:-:S07]  /*7890*/  LOP3.LUT R0, R3, R0, R4, 0xfe, !PT ;  /* 0x0000000003007212 */ /* 0x000fce00078efe04 */
.L_x_3036:
[----:B------:R-:W-:Y:S05]  /*78a0*/  BSYNC B0 ;  /* 0x0000000000007941 */ /* 0x000fea0003800000 */
.L_x_3035:
[----:B------:R-:W-:-:S04]  /*78b0*/  FMUL.FTZ R0, R0, 1 ;  /* 0x3f80000000007820 */ /* 0x000fc80000410000 */
[----:B------:R0:W3:Y:S01]  /*78c0*/  F2F.F64.F32 R4, R0 ;  /* 0x0000000000047310 */ /* 0x0000e20000201800 */
[----:B------:R-:W-:Y:S05]  /*78d0*/  BRA `(.L_x_3020) ;  /* 0x0000000400187947 */ /* 0x000fea0003800000 */
.L_x_3033:
        /* <DEDUP_REMOVED lines=21> */
.L_x_3042:
[----:B------:R-:W-:Y:S05]  /*7a30*/  BSYNC B1 ;  /* 0x0000000000017941 */ /* 0x000fea0003800000 */
.L_x_3041:
[----:B------:R-:W-:Y:S01]  /*7a40*/  LEA R3, R0, 0x37800000, 0x17 ;  /* 0x3780000000037811 */ /* 0x000fe200078eb8ff */
[----:B------:R-:W-:-:S05]  /*7a50*/  IMAD.SHL.U32 R0, R2, 0x200000, RZ ;  /* 0x0020000002007824 */ /* 0x000fca00078e00ff */
[----:B------:R-:W-:-:S07]  /*7a60*/  LOP3.LUT R0, R3, R0, R4, 0xfe, !PT ;  /* 0x0000000003007212 */ /* 0x000fce00078efe04 */
.L_x_3040:
[----:B------:R-:W-:Y:S05]  /*7a70*/  BSYNC B0 ;  /* 0x0000000000007941 */ /* 0x000fea0003800000 */
.L_x_3039:
[----:B------:R-:W-:-:S04]  /*7a80*/  FMUL.FTZ R0, R0, 1 ;  /* 0x3f80000000007820 */ /* 0x000fc80000410000 */
[----:B------:R0:W3:Y:S01]  /*7a90*/  F2F.F64.F32 R4, R0 ;  /* 0x0000000000047310 */ /* 0x0000e20000201800 */
[----:B------:R-:W-:Y:S05]  /*7aa0*/  BRA `(.L_x_3020) ;  /* 0x0000000000a47947 */ /* 0x000fea0003800000 */
.L_x_3032:
[----:B------:R-:W-:-:S13]  /*7ab0*/  ISETP.NE.AND P0, PT, R0, 0x1c, PT ;  /* 0x0000001c0000780c */ /* 0x000fda0003f05270 */
[----:B------:R-:W-:Y:S05]  /*7ac0*/  @!P0 BRA `(.L_x_3043) ;  /* 0x0000000000948947 */ /* 0x000fea0003800000 */
[----:B------:R-:W-:-:S13]  /*7ad0*/  ISETP.NE.AND P0, PT, R0, 0x1d, PT ;  /* 0x0000001d0000780c */ /* 0x000fda0003f05270 */
[----:B------:R-:W-:Y:S05]  /*7ae0*/  @!P0 BRA `(.L_x_3044) ;  /* 0x0000000000808947 */ /* 0x000fea0003800000 */
[----:B------:R-:W-:-:S13]  /*7af0*/  ISETP.NE.AND P0, PT, R0, 0x2c, PT ;  /* 0x0000002c0000780c */ /* 0x000fda0003f05270 */
[----:B------:R-:W-:Y:S05]  /*7b00*/  @P0 BRA `(.L_x_3019) ;  /* 0x0000000000300947 */ /* 0x000fea0003800000 */
[----:B------:R-:W3:Y:S01]  /*7b10*/  LDG.E.U8 R2, desc[UR36][R2.64] ;  /* 0x0000002402027981 */ /* 0x000ee2000c1e1100 */
[----:B------:R-:W-:Y:S01]  /*7b20*/  BSSY B0, `(.L_x_3045) ;  /* 0x0000007000007945 */ /* 0x000fe20003800000 */
[----:B------:R-:W-:Y:S01]  /*7b30*/  IMAD.MOV.U32 R0, RZ, RZ, 0x400000 ;  /* 0x00400000ff007424 */ /* 0x000fe200078e00ff */
[----:B---3--:R-:W-:-:S13]  /*7b40*/  ISETP.NE.AND P0, PT, R2, RZ, PT ;  /* 0x000000ff0200720c */ /* 0x008fda0003f05270 */
[----:B------:R-:W-:Y:S05]  /*7b50*/  @!P0 BRA `(.L_x_3046) ;  /* 0x00000000000c8947 */ /* 0x000fea0003800000 */
[----:B------:R-:W-:-:S13]  /*7b60*/  ISETP.NE.AND P0, PT, R2, 0xff, PT ;  /* 0x000000ff0200780c */ /* 0x000fda0003f05270 */
[----:B------:R-:W-:Y:S02]  /*7b70*/  @!P0 IMAD.MOV.U32 R0, RZ, RZ, 0x7f800001 ;  /* 0x7f800001ff008424 */ /* 0x000fe400078e00ff */
[----:B------:R-:W-:-:S07]  /*7b80*/  @P0 IMAD.SHL.U32 R0, R2, 0x800000, RZ ;  /* 0x0080000002000824 */ /* 0x000fce00078e00ff */
.L_x_3046:
[----:B------:R-:W-:Y:S05]  /*7b90*/  BSYNC B0 ;  /* 0x0000000000007941 */ /* 0x000fea0003800000 */
.L_x_3045:
[----:B------:R-:W-:-:S04]  /*7ba0*/  FMUL.FTZ R0, R0, 1 ;  /* 0x3f80000000007820 */ /* 0x000fc80000410000 */
[----:B------:R0:W3:Y:S01]  /*7bb0*/  F2F.F64.F32 R4, R0 ;  /* 0x0000000000047310 */ /* 0x0000e20000201800 */
[----:B------:R-:W-:Y:S05]  /*7bc0*/  BRA `(.L_x_3020) ;  /* 0x00000000005c7947 */ /* 0x000fea0003800000 */
.L_x_3019:
[----:B------:R-:W-:Y:S01]  /*7bd0*/  MOV R2, 0x0 ;  /* 0x0000000000027802 */ /* 0x000fe20000000f00 */
[----:B------:R-:W-:Y:S01]  /*7be0*/  ULDC.64 UR4, c[0x4][0x128] ;  /* 0x01004a0000047ab9 */ /* 0x000fe20000000a00 */
[----:B------:R-:W-:Y:S01]  /*7bf0*/  ULDC.64 UR6, c[0x4][0x8] ;  /* 0x0100020000067ab9 */ /* 0x000fe20000000a00 */
[----:B------:R-:W-:Y:S02]  /*7c00*/  IMAD.U32 R4, RZ, RZ, UR4 ;  /* 0x00000004ff047e24 */ /* 0x000fe4000f8e00ff */
[----:B------:R-:W-:Y:S01]  /*7c10*/  IMAD.U32 R5, RZ, RZ, UR5 ;  /* 0x00000005ff057e24 */ /* 0x000fe2000f8e00ff */
[----:B------:R-:W0:Y:S01]  /*7c20*/  LDC.64 R2, c[0x4][R2] ;  /* 0x0100000002027b82 */ /* 0x000e220000000a00 */
[----:B------:R-:W-:Y:S01]  /*7c30*/  ULDC.64 UR4, c[0x4][0x130] ;  /* 0x01004c0000047ab9 */ /* 0x000fe20000000a00 */
[----:B------:R-:W-:Y:S01]  /*7c40*/  IMAD.U32 R10, RZ, RZ, UR6 ;  /* 0x00000006ff0a7e24 */ /* 0x000fe2000f8e00ff */
[----:B------:R-:W-:Y:S01]  /*7c50*/  MOV R6, UR4 ;  /* 0x0000000400067c02 */ /* 0x000fe20008000f00 */
[----:B------:R-:W-:-:S02]  /*7c60*/  IMAD.U32 R7, RZ, RZ, UR5 ;  /* 0x00000005ff077e24 */ /* 0x000fc4000f8e00ff */
[----:B------:R-:W-:Y:S02]  /*7c70*/  IMAD.U32 R11, RZ, RZ, UR7 ;  /* 0x00000007ff0b7e24 */ /* 0x000fe4000f8e00ff */
[----:B------:R-:W-:Y:S02]  /*7c80*/  IMAD.MOV.U32 R8, RZ, RZ, 0x4e ;  /* 0x0000004eff087424 */ /* 0x000fe400078e00ff */
[----:B------:R-:W-:Y:S02]  /*7c90*/  IMAD.MOV.U32 R12, RZ, RZ, 0x1 ;  /* 0x00000001ff0c7424 */ /* 0x000fe400078e00ff */
[----:B------:R-:W-:-:S07]  /*7ca0*/  IMAD.MOV.U32 R13, RZ, RZ, RZ ;  /* 0x000000ffff0d7224 */ /* 0x000fce00078e00ff */
[----:B------:R-:W-:-:S07]  /*7cb0*/  LEPC R20, `(.L_x_3047) ;  /* 0x000000001014794e */ /* 0x000fce0000000000 */
[----:B012-45:R-:W-:Y:S05]  /*7cc0*/  CALL.ABS.NOINC R2 ;  /* 0x0000000002007343 */ /* 0x037fea0003c00000 */
.L_x_3047:
[----:B------:R-:W-:Y:S01]  /*7cd0*/  CS2R R4, SRZ ;  /* 0x0000000000047805 */ /* 0x000fe2000001ff00 */
[----:B------:R-:W-:Y:S06]  /*7ce0*/  BRA `(.L_x_3020) ;  /* 0x0000000000147947 */ /* 0x000fec0003800000 */
.L_x_3044:
[----:B------:R-:W3:Y:S02]  /*7cf0*/  LDG.E.64 R4, desc[UR36][R2.64] ;  /* 0x0000002402047981 */ /* 0x000ee4000c1e1b00 */
[----:B---3--:R-:W0:Y:S01]  /*7d00*/  I2F.F64.U64 R4, R4 ;  /* 0x0000000400047312 */ /* 0x008e220000301800 */
[----:B------:R-:W-:Y:S05]  /*7d10*/  BRA `(.L_x_3020) ;  /* 0x0000000000087947 */ /* 0x000fea0003800000 */
.L_x_3043:
[----:B------:R-:W3:Y:S02]  /*7d20*/  LDG.E R2, desc[UR36][R2.64] ;  /* 0x0000002402027981 */ /* 0x000ee4000c1e1900 */
[----:B---3--:R0:W3:Y:S02]  /*7d30*/  I2F.F64.U32 R4, R2 ;  /* 0x0000000200047312 */ /* 0x0080e40000201800 */
.L_x_3020:
[----:B0--3-5:R-:W-:Y:S01]  /*7d40*/  DSETP.GTU.AND P0, PT, R4, -3, PT ;  /* 0xc00800000400742a */ /* 0x029fe20003f0c000 */
[----:B------:R-:W-:Y:S01]  /*7d50*/  BSSY B0, `(.L_x_3048) ;  /* 0x000001e000007945 */ /* 0x000fe20003800000 */
[----:B------:R-:W-:-:S12]  /*7d60*/  CS2R R8, SRZ ;  /* 0x0000000000087805 */ /* 0x000fd8000001ff00 */
[----:B------:R-:W-:Y:S05]  /*7d70*/  @!P0 BRA `(.L_x_3049) ;  /* 0x00000000006c8947 */ /* 0x000fea0003800000 */
[----:B------:R-:W-:Y:S01]  /*7d80*/  DSETP.GEU.AND P0, PT, R4, 3, PT ;  /* 0x400800000400742a */ /* 0x000fe20003f0e000 */
[----:B-12-4-:R-:W-:Y:S02]  /*7d90*/  IMAD.MOV.U32 R8, RZ, RZ, R18 ;  /* 0x000000ffff087224 */ /* 0x016fe400078e0012 */
[----:B------:R-:W-:-:S11]  /*7da0*/  IMAD.MOV.U32 R9, RZ, RZ, R19 ;  /* 0x000000ffff097224 */ /* 0x000fd600078e0013 */
        /* <DEDUP_REMOVED lines=18> */
[----:B------:R-:W-:-:S07]  /*7ed0*/  MOV R6, 0x7ef0 ;  /* 0x00007ef000067802 */ /* 0x000fce0000000f00 */
[----:B------:R-:W-:Y:S05]  /*7ee0*/  CALL.REL.NOINC `($__internal_0_$__cuda_sm20_div_rn_f64_full) ;  /* 0x000000a000487944 */ /* 0x000fea0003c00000 */
[----:B------:R-:W-:-:S07]  /*7ef0*/  IMAD.MOV.U32 R2, RZ, RZ, R4 ;  /* 0x000000ffff027224 */ /* 0x000fce00078e0004 */
.L_x_3051:
[----:B------:R-:W-:Y:S05]  /*7f00*/  BSYNC B1 ;  /* 0x0000000000017941 */ /* 0x000fea0003800000 */
.L_x_3050:
[----:B------:R-:W-:-:S08]  /*7f10*/  DADD R2, R2, 0.5 ;  /* 0x3fe0000002027429 */ /* 0x000fd00000000000 */
[----:B------:R-:W-:-:S11]  /*7f20*/  DMUL R8, R2, R18 ;  /* 0x0000001202087228 */ /* 0x000fd60000000000 */
.L_x_3049:
[----:B------:R-:W-:Y:S05]  /*7f30*/  BSYNC B0 ;  /* 0x0000000000007941 */ /* 0x000fea0003800000 */
.L_x_3048:
        /* <DEDUP_REMOVED lines=15> */
.L_x_3055:
[----:B------:R-:W0:Y:S02]  /*8030*/  F2I.S64.F64.TRUNC R8, R8 ;  /* 0x0000000800087311 */ /* 0x000e24000030d900 */
[----:B0-----:R-:W-:-:S05]  /*8040*/  IMAD.MOV.U32 R3, RZ, RZ, R8 ;  /* 0x000000ffff037224 */ /* 0x001fca00078e0008 */
[----:B------:R0:W-:Y:S01]  /*8050*/  STG.E.U8 desc[UR36][R16.64], R3 ;  /* 0x0000000310007986 */ /* 0x0001e2000c101124 */
[----:B------:R-:W-:Y:S05]  /*8060*/  BRA `(.L_x_3057) ;  /* 0x0000000c00f87947 */ /* 0x000fea0003800000 */
.L_x_3054:
        /* <DEDUP_REMOVED lines=9> */
.L_x_3059:
[----:B------:R-:W0:Y:S02]  /*8100*/  F2I.F64.TRUNC R9, R8 ;  /* 0x0000000800097311 */ /* 0x000e24000030d100 */
[----:B0-----:R0:W-:Y:S01]  /*8110*/  STG.E desc[UR36][R16.64], R9 ;  /* 0x0000000910007986 */ /* 0x0011e2000c101924 */
[----:B------:R-:W-:Y:S05]  /*8120*/  BRA `(.L_x_3057) ;  /* 0x0000000c00c87947 */ /* 0x000fea0003800000 */
.L_x_3058:
[----:B------:R-:W0:Y:S02]  /*8130*/  F2I.F64.TRUNC R9, R8 ;  /* 0x0000000800097311 */ /* 0x000e24000030d100 */
[----:B0-----:R0:W-:Y:S01]  /*8140*/  STG.E.U16 desc[UR36][R16.64], R9 ;  /* 0x0000000910007986 */ /* 0x0011e2000c101524 */
[----:B------:R-:W-:Y:S05]  /*8150*/  BRA `(.L_x_3057) ;  /* 0x0000000c00bc7947 */ /* 0x000fea0003800000 */
.L_x_3053:
        /* <DEDUP_REMOVED lines=13> */
.L_x_3061:
        /* <DEDUP_REMOVED lines=8> */
.L_x_3060:
        /* <DEDUP_REMOVED lines=14> */
.L_x_3063:
        /* <DEDUP_REMOVED lines=9> */
.L_x_3062:
[----:B------:R0:W-:Y:S01]  /*8420*/  STG.E.64 desc[UR36][R16.64], R8 ;  /* 0x0000000810007986 */ /* 0x0001e2000c101b24 */
[----:B------:R-:W-:Y:S05]  /*8430*/  BRA `(.L_x_3057) ;  /* 0x0000000c00047947 */ /* 0x000fea0003800000 */
.L_x_3052:
        /* <DEDUP_REMOVED lines=12> */
.L_x_3066:
[----:B------:R-:W-:-:S05]  /*8500*/  CS2R R10, SRZ ;  /* 0x00000000000a7805 */ /* 0x000fca000001ff00 */
[----:B------:R0:W-:Y:S01]  /*8510*/  STG.E.128 desc[UR36][R16.64], R8 ;  /* 0x0000000810007986 */ /* 0x0001e2000c101d24 */
[----:B------:R-:W-:Y:S05]  /*8520*/  BRA `(.L_x_3057) ;  /* 0x0000000800c87947 */ /* 0x000fea0003800000 */
.L_x_3065:
        /* <DEDUP_REMOVED lines=25> */
.L_x_3070:
[----:B------:R-:W-:Y:S05]  /*86c0*/  BSYNC B0 ;  /* 0x0000000000007941 */ /* 0x000fea0003800000 */
.L_x_3069:
[----:B------:R-:W-:-:S05]  /*86d0*/  LOP3.LUT R3, R0, R3, RZ, 0xfc, !PT ;  /* 0x0000000300037212 */ /* 0x000fca00078efcff */
[----:B------:R0:W-:Y:S01]  /*86e0*/  STG.E.U8 desc[UR36][R16.64], R3 ;  /* 0x0000000310007986 */ /* 0x0001e2000c101124 */
[----:B------:R-:W-:Y:S05]  /*86f0*/  BRA `(.L_x_3057) ;  /* 0x0000000800547947 */ /* 0x000fea0003800000 */
.L_x_3068:
        /* <DEDUP_REMOVED lines=17> */
.L_x_3072:
[----:B------:R-:W-:Y:S01]  /*8810*/  IMAD.MOV.U32 R0, RZ, RZ, 0x7f ;  /* 0x0000007fff007424 */ /* 0x000fe200078e00ff */
[----:B------:R-:W-:-:S04]  /*8820*/  ISETP.GT.U32.AND P0, PT, R2, 0x7f800000, PT ;  /* 0x7f8000000200780c */ /* 0x000fc80003f04070 */
[----:B------:R-:W-:-:S09]  /*8830*/  SEL R0, R0, 0x7c, P0 ;  /* 0x0000007c00007807 */ /* 0x000fd20000000000 */
.L_x_3073:
[----:B------:R-:W-:Y:S05]  /*8840*/  BSYNC B0 ;  /* 0x0000000000007941 */ /* 0x000fea0003800000 */
.L_x_3071:
[----:B------:R-:W-:-:S04]  /*8850*/  LOP3.LUT R2, R3, 0x80000000, RZ, 0xc0, !PT ;  /* 0x8000000003027812 */ /* 0x000fc800078ec0ff */
[----:B------:R-:W-:-:S04]  /*8860*/  SHF.R.U32.HI R3, RZ, 0x18, R2 ;  /* 0x00000018ff037819 */ /* 0x000fc80000011602 */
[----:B------:R-:W-:-:S05]  /*8870*/  LOP3.LUT R3, R0, R3, RZ, 0xfc, !PT ;  /* 0x0000000300037212 */ /* 0x000fca00078efcff */
[----:B------:R0:W-:Y:S01]  /*8880*/  STG.E.U8 desc[UR36][R16.64], R3 ;  /* 0x0000000310007986 */ /* 0x0001e2000c101124 */
[----:B------:R-:W-:Y:S05]  /*8890*/  BRA `(.L_x_3057) ;  /* 0x0000000400ec7947 */ /* 0x000fea0003800000 */
.L_x_3067:
        /* <DEDUP_REMOVED lines=8> */
.L_x_3064:
        /* <DEDUP_REMOVED lines=11> */
.L_x_3076:
        /* <DEDUP_REMOVED lines=21> */
.L_x_3079:
[----:B------:R-:W-:-:S04]  /*8b20*/  LOP3.LUT R0, R5, 0x80000000, RZ, 0xc0, !PT ;  /* 0x8000000005007812 */ /* 0x000fc800078ec0ff */
[----:B------:R-:W-:-:S04]  /*8b30*/  SHF.R.U32.HI R3, RZ, 0x18, R0 ;  /* 0x00000018ff037819 */ /* 0x000fc80000011600 */
[----:B------:R-:W-:-:S04]  /*8b40*/  LOP3.LUT R2, R2, R3, RZ, 0xfc, !PT ;  /* 0x0000000302027212 */ /* 0x000fc800078efcff */
[----:B------:R-:W-:-:S07]  /*8b50*/  PRMT R0, R2, 0x7610, R0 ;  /* 0x0000761002007816 */ /* 0x000fce0000000000 */
.L_x_3078:
[----:B------:R-:W-:Y:S05]  /*8b60*/  BSYNC B0 ;  /* 0x0000000000007941 */ /* 0x000fea0003800000 */
.L_x_3077:
[----:B------:R0:W-:Y:S01]  /*8b70*/  STG.E.U8 desc[UR36][R16.64], R0 ;  /* 0x0000000010007986 */ /* 0x0001e2000c101124 */
[----:B------:R-:W-:Y:S05]  /*8b80*/  BRA `(.L_x_3057) ;  /* 0x0000000400307947 */ /* 0x000fea0003800000 */
.L_x_3075:
        /* <DEDUP_REMOVED lines=21> */
.L_x_3082:
[----:B------:R-:W-:-:S04]  /*8ce0*/  LOP3.LUT R0, R5, 0x80000000, RZ, 0xc0, !PT ;  /* 0x8000000005007812 */ /* 0x000fc800078ec0ff */
[----:B------:R-:W-:-:S04]  /*8cf0*/  SHF.R.U32.HI R3, RZ, 0x18, R0 ;  /* 0x00000018ff037819 */ /* 0x000fc80000011600 */
[----:B------:R-:W-:-:S04]  /*8d00*/  LOP3.LUT R2, R2, R3, RZ, 0xfc, !PT ;  /* 0x0000000302027212 */ /* 0x000fc800078efcff */
[----:B------:R-:W-:-:S07]  /*8d10*/  PRMT R0, R2, 0x7610, R0 ;  /* 0x0000761002007816 */ /* 0x000fce0000000000 */
.L_x_3081:
[----:B------:R-:W-:Y:S05]  /*8d20*/  BSYNC B0 ;  /* 0x0000000000007941 */ /* 0x000fea0003800000 */
.L_x_3080:
[----:B------:R0:W-:Y:S01]  /*8d30*/  STG.E.U8 desc[UR36][R16.64], R0 ;  /* 0x0000000010007986 */ /* 0x0001e2000c101124 */
[----:B------:R-:W-:Y:S05]  /*8d40*/  BRA `(.L_x_3057) ;  /* 0x0000000000c07947 */ /* 0x000fea0003800000 */
.L_x_3074:
        /* <DEDUP_REMOVED lines=22> */
[----:B------:R-:W-:-:S05]  /*8eb0*/  @!P0 IMAD.MOV R0, RZ, RZ, R2 ;  /* 0x000000ffff008224 */ /* 0x000fca00078e0202 */
[----:B------:R-:W-:-:S05]  /*8ec0*/  @P2 MOV R3, R0 ;  /* 0x0000000000032202 */ /* 0x000fca0000000f00 */
[----:B------:R0:W-:Y:S01]  /*8ed0*/  STG.E.U8 desc[UR36][R16.64], R3 ;  /* 0x0000000310007986 */ /* 0x0001e2000c101124 */
[----:B------:R-:W-:Y:S05]  /*8ee0*/  BRA `(.L_x_3057) ;  /* 0x0000000000587947 */ /* 0x000fea0003800000 */
.L_x_3056:
        /* <DEDUP_REMOVED lines=15> */
[----:B012-4-:R-:W-:Y:S05]  /*8fe0*/  CALL.ABS.NOINC R2 ;  /* 0x0000000002007343 */ /* 0x017fea0003c00000 */
.L_x_3085:
[----:B------:R-:W-:Y:S05]  /*8ff0*/  BRA `(.L_x_3057) ;  /* 0x0000000000147947 */ /* 0x000fea0003800000 */
.L_x_3084:
[----:B------:R-:W0:Y:S02]  /*9000*/  F2I.U64.F64.TRUNC R8, R8 ;  /* 0x0000000800087311 */ /* 0x000e24000030d800 */
[----:B0-----:R0:W-:Y:S01]  /*9010*/  STG.E.64 desc[UR36][R16.64], R8 ;  /* 0x0000000810007986 */ /* 0x0011e2000c101b24 */
[----:B------:R-:W-:Y:S05]  /*9020*/  BRA `(.L_x_3057) ;  /* 0x0000000000087947 */ /* 0x000fea0003800000 */
.L_x_3083:
[----:B------:R-:W0:Y:S02]  /*9030*/  F2I.U32.F64.TRUNC R9, R8 ;  /* 0x0000000800097311 */ /* 0x000e24000030d000 */
[----:B0-----:R0:W-:Y:S02]  /*9040*/  STG.E desc[UR36][R16.64], R9 ;  /* 0x0000000910007986 */ /* 0x0011e4000c101924 */
.L_x_3057:
[----:B------:R-:W-:-:S07]  /*9050*/  VIADD R25, R25, 0x80 ;  /* 0x0000008019197836 */ /* 0x000fce0000000000 */
.L_x_2980:
[----:B------:R-:W-:Y:S05]  /*9060*/  BSYNC B6 ;  /* 0x0000000000067941 */ /* 0x000fea0003800000 */
.L_x_2979:
[----:B------:R-:W-:Y:S01]  /*9070*/  ULDC UR4, c[0x0][0x210] ;  /* 0x0000840000047ab9 */ /* 0x000fe20000000800 */
[----:B------:R-:W-:Y:S01]  /*9080*/  BSSY B6, `(.L_x_3086) ;  /* 0x000047c000067945 */ /* 0x000fe20003800000 */
[----:B------:R-:W-:-:S13]  /*9090*/  ISETP.GE.AND P0, PT, R25, UR4, PT ;  /* 0x0000000419007c0c */ /* 0x000fda000bf06270 */
[----:B------:R-:W-:Y:S05]  /*90a0*/  @P0 BRA `(.L_x_3087) ;  /* 0x0000004400e40947 */ /* 0x000fea0003800000 */
[----:B0-----:R-:W0:Y:S01]  /*90b0*/  LDC R6, c[0x0][0x218] ;  /* 0x00008600ff067b82 */ /* 0x001e220000000800 */
[----:B------:R-:W-:Y:S02]  /*90c0*/  IMAD.MOV.U32 R22, RZ, RZ, RZ ;  /* 0x000000ffff167224 */ /* 0x000fe400078e00ff */
[----:B------:R-:W-:Y:S02]  /*90d0*/  IMAD.MOV.U32 R0, RZ, RZ, RZ ;  /* 0x000000ffff007224 */ /* 0x000fe400078e00ff */
[----:B--234-:R-:W-:Y:S01]  /*90e0*/  IMAD.MOV.U32 R16, RZ, RZ, RZ ;  /* 0x000000ffff107224 */ /* 0x01cfe200078e00ff */
        /* <DEDUP_REMOVED lines=350> */
.L_x_3088:
        /* <DEDUP_REMOVED lines=19> */
[----:B-1----:R0:W1:Y:S01]  /*a800*/  I2F.F64.S16 R18, R2 ;  /* 0x0000000200127312 */ /* 0x0020620000101c00 */
[----:B------:R-:W-:Y:S05]  /*a810*/  BRA `(.L_x_3094) ;  /* 0x0000000c007c7947 */ /* 0x000fea0003800000 */
.L_x_3092:
[----:B------:R-:W1:Y:S02]  /*a820*/  LDG.E.U8 R2, desc[UR36][R2.64] ;  /* 0x0000002402027981 */ /* 0x000e64000c1e1100 */
[----:B-1----:R0:W1:Y:S01]  /*a830*/  I2F.F64.U16 R18, R2 ;  /* 0x0000000200127312 */ /* 0x0020620000101800 */
[----:B------:R-:W-:Y:S05]  /*a840*/  BRA `(.L_x_3094) ;  /* 0x0000000c00707947 */ /* 0x000fea0003800000 */
.L_x_3091:
[----:B------:R-:W-:-:S13]  /*a850*/  ISETP.NE.AND P0, PT, R4, 0x2, PT ;  /* 0x000000020400780c */ /* 0x000fda0003f05270 */
[----:B------:R-:W-:Y:S05]  /*a860*/  @!P0 BRA `(.L_x_3095) ;  /* 0x0000000000288947 */ /* 0x000fea0003800000 */
[----:B------:R-:W-:-:S13]  /*a870*/  ISETP.NE.AND P0, PT, R4, 0x3, PT ;  /* 0x000000030400780c */ /* 0x000fda0003f05270 */
[----:B------:R-:W-:Y:S05]  /*a880*/  @!P0 BRA `(.L_x_3096) ;  /* 0x0000000000148947 */ /* 0x000fea0003800000 */
[----:B------:R-:W-:-:S13]  /*a890*/  ISETP.NE.AND P0, PT, R4, 0x4, PT ;  /* 0x000000040400780c */ /* 0x000fda0003f05270 */
[----:B------:R-:W-:Y:S05]  /*a8a0*/  @P0 BRA `(.L_x_3093) ;  /* 0x0000000800fc0947 */ /* 0x000fea0003800000 */
[----:B-1----:R-:W2:Y:S02]  /*a8b0*/  LDG.E.64 R18, desc[UR36][R2.64] ;  /* 0x0000002402127981 */ /* 0x002ea4000c1e1b00 */
[----:B--2---:R-:W0:Y:S01]  /*a8c0*/  I2F.F64.S64 R18, R18 ;  /* 0x0000001200127312 */ /* 0x004e220000301c00 */
[----:B------:R-:W-:Y:S05]  /*a8d0*/  BRA `(.L_x_3094) ;  /* 0x0000000c004c7947 */ /* 0x000fea0003800000 */
.L_x_3096:
[----:B------:R-:W1:Y:S02]  /*a8e0*/  LDG.E R2, desc[UR36][R2.64] ;  /* 0x0000002402027981 */ /* 0x000e64000c1e1900 */
[----:B-1----:R0:W1:Y:S01]  /*a8f0*/  I2F.F64 R18, R2 ;  /* 0x0000000200127312 */ /* 0x0020620000201c00 */
[----:B------:R-:W-:Y:S05]  /*a900*/  BRA `(.L_x_3094) ;  /* 0x0000000c00407947 */ /* 0x000fea0003800000 */
.L_x_3095:
[----:B------:R-:W1:Y:S02]  /*a910*/  LDG.E.U16 R2, desc[UR36][R2.64] ;  /* 0x0000002402027981 */ /* 0x000e64000c1e1500 */
[----:B-1----:R0:W1:Y:S01]  /*a920*/  I2F.F64.S16 R18, R2 ;  /* 0x0000000200127312 */ /* 0x0020620000101c00 */
[----:B------:R-:W-:Y:S05]  /*a930*/  BRA `(.L_x_3094) ;  /* 0x0000000c00347947 */ /* 0x000fea0003800000 */
.L_x_3090:
[----:B------:R-:W-:-:S13]  /*a940*/  ISETP.GT.AND P0, PT, R4, 0x6, PT ;  /* 0x000000060400780c */ /* 0x000fda0003f04270 */
[----:B------:R-:W-:Y:S05]  /*a950*/  @P0 BRA `(.L_x_3097) ;  /* 0x0000000000340947 */ /* 0x000fea0003800000 */
[----:B------:R-:W-:-:S13]  /*a960*/  ISETP.NE.AND P0, PT, R4, 0x5, PT ;  /* 0x000000050400780c */ /* 0x000fda0003f05270 */
[----:B------:R-:W-:Y:S05]  /*a970*/  @!P0 BRA `(.L_x_3098) ;  /* 0x0000000000188947 */ /* 0x000fea0003800000 */
[----:B------:R-:W-:-:S13]  /*a980*/  ISETP.NE.AND P0, PT, R4, 0x6, PT ;  /* 0x000000060400780c */ /* 0x000fda0003f05270 */
[----:B------:R-:W-:Y:S05]  /*a990*/  @P0 BRA `(.L_x_3093) ;  /* 0x0000000800c00947 */ /* 0x000fea0003800000 */
[----:B-1----:R-:W2:Y:S02]  /*a9a0*/  LDG.E R18, desc[UR36][R2.64] ;  /* 0x0000002402127981 */ /* 0x002ea4000c1e1900 */
[----:B--2---:R-:W-:-:S06]  /*a9b0*/  FMUL.FTZ R18, R18, 1 ;  /* 0x3f80000012127820 */ /* 0x004fcc0000410000 */
[----:B------:R-:W4:Y:S01]  /*a9c0*/  F2F.F64.F32 R18, R18 ;  /* 0x0000001200127310 */ /* 0x000f220000201800 */
[----:B------:R-:W-:Y:S05]  /*a9d0*/  BRA `(.L_x_3094) ;  /* 0x0000000c000c7947 */ /* 0x000fea0003800000 */
.L_x_3098:
[----:B------:R-:W2:Y:S02]  /*a9e0*/  LDG.E.U16 R0, desc[UR36][R2.64] ;  /* 0x0000002402007981 */ /* 0x000ea4000c1e1500 */
[----:B--2---:R-:W-:-:S05]  /*a9f0*/  HADD2.F32 R0, -RZ, R0.H0_H0 ;  /* 0x20000000ff007230 */ /* 0x004fca0000004100 */
[----:B------:R-:W-:-:S04]  /*aa00*/  FMUL.FTZ R0, R0, 1 ;  /* 0x3f80000000007820 */ /* 0x000fc80000410000 */
[----:B-1----:R0:W1:Y:S01]  /*aa10*/  F2F.F64.F32 R18, R0 ;  /* 0x0000000000127310 */ /* 0x0020620000201800 */
[----:B------:R-:W-:Y:S05]  /*aa20*/  BRA `(.L_x_3094) ;  /* 0x0000000800f87947 */ /* 0x000fea0003800000 */
.L_x_3097:
[----:B------:R-:W-:-:S13]  /*aa30*/  ISETP.NE.AND P0, PT, R4, 0x7, PT ;  /* 0x000000070400780c */ /* 0x000fda0003f05270 */
[----:B------:R-:W-:Y:S05]  /*aa40*/  @!P0 BRA `(.L_x_3099) ;  /* 0x0000000000348947 */ /* 0x000fea0003800000 */
[----:B------:R-:W-:-:S13]  /*aa50*/  ISETP.NE.AND P0, PT, R4, 0x8, PT ;  /* 0x000000080400780c */ /* 0x000fda0003f05270 */
[----:B------:R-:W-:Y:S05]  /*aa60*/  @!P0 BRA `(.L_x_3100) ;  /* 0x0000000000188947 */ /* 0x000fea0003800000 */
[----:B------:R-:W-:-:S13]  /*aa70*/  ISETP.NE.AND P0, PT, R4, 0x9, PT ;  /* 0x000000090400780c */ /* 0x000fda0003f05270 */
[----:B------:R-:W-:Y:S05]  /*aa80*/  @P0 BRA `(.L_x_3093) ;  /* 0x0000000800840947 */ /* 0x000fea0003800000 */
[----:B------:R-:W1:Y:S02]  /*aa90*/  LDG.E R2, desc[UR36][R2.64] ;  /* 0x0000002402027981 */ /* 0x000e64000c1e1900 */
[----:B-1----:R-:W-:-:S06]  /*aaa0*/  FMUL.FTZ R18, R2, 1 ;  /* 0x3f80000002127820 */ /* 0x002fcc0000410000 */
[----:B------:R-:W1:Y:S01]  /*aab0*/  F2F.F64.F32 R18, R18 ;  /* 0x0000001200127310 */ /* 0x000e620000201800 */
[----:B------:R-:W-:Y:S05]  /*aac0*/  BRA `(.L_x_3094) ;  /* 0x0000000800d07947 */ /* 0x000fea0003800000 */
.L_x_3100:
[----:B------:R-:W2:Y:S02]  /*aad0*/  LDG.E.U16 R2, desc[UR36][R2.64] ;  /* 0x0000002402027981 */ /* 0x000ea4000c1e1500 */
[----:B--2---:R-:W-:-:S05]  /*aae0*/  HADD2.F32 R0, -RZ, R2.H0_H0 ;  /* 0x20000002ff007230 */ /* 0x004fca0000004100 */
[----:B------:R-:W-:-:S04]  /*aaf0*/  FMUL.FTZ R0, R0, 1 ;  /* 0x3f80000000007820 */ /* 0x000fc80000410000 */
[----:B-1----:R2:W3:Y:S01]  /*ab00*/  F2F.F64.F32 R18, R0 ;  /* 0x0000000000127310 */ /* 0x0024e20000201800 */
[----:B------:R-:W-:Y:S05]  /*ab10*/  BRA `(.L_x_3094) ;  /* 0x0000000800bc7947 */ /* 0x000fea0003800000 */
.L_x_3099:
[----:B-1----:R0:W5:Y:S01]  /*ab20*/  LDG.E.64 R18, desc[UR36][R2.64] ;  /* 0x0000002402127981 */ /* 0x002162000c1e1b00 */
[----:B------:R-:W-:Y:S05]  /*ab30*/  BRA `(.L_x_3094) ;  /* 0x0000000800b47947 */ /* 0x000fea0003800000 */
.L_x_3089:
        /* <DEDUP_REMOVED lines=9> */
[----:B-1----:R-:W-:Y:S01]  /*abd0*/  IMAD.MOV.U32 R18, RZ, RZ, RZ ;  /* 0x000000ffff127224 */ /* 0x002fe200078e00ff */
[----:B--2---:R-:W-:-:S04]  /*abe0*/  ISETP.NE.AND P0, PT, R2, RZ, PT ;  /* 0x000000ff0200720c */ /* 0x004fc80003f05270 */
[----:B------:R-:W-:Y:S01]  /*abf0*/  FSEL R19, RZ, 1.875, !P0 ;  /* 0x3ff00000ff137808 */ /* 0x000fe20004000000 */
[----:B------:R-:W-:Y:S08]  /*ac00*/  BRA `(.L_x_3094) ;  /* 0x0000000800807947 */ /* 0x000ff00003800000 */
.L_x_3103:
[----:B-1----:R0:W5:Y:S01]  /*ac10*/  LDG.E.64 R18, desc[UR36][R2.64] ;  /* 0x0000002402127981 */ /* 0x002162000c1e1b00 */
[----:B------:R-:W-:Y:S05]  /*ac20*/  BRA `(.L_x_3094) ;  /* 0x0000000800787947 */ /* 0x000fea0003800000 */
.L_x_3102:
        /* <DEDUP_REMOVED lines=26> */
[----:B-1----:R0:W1:Y:S01]  /*add0*/  F2F.F64.F32 R18, R5 ;  /* 0x0000000500127310 */ /* 0x0020620000201800 */
[----:B------:R-:W-:Y:S05]  /*ade0*/  BRA `(.L_x_3094) ;  /* 0x0000000800087947 */ /* 0x000fea0003800000 */
.L_x_3105:
[----:B------:R-:W2:Y:S02]  /*adf0*/  LDG.E.U8 R2, desc[UR36][R2.64] ;  /* 0x0000002402027981 */ /* 0x000ea4000c1e1100 */
[C---:B--2---:R-:W-:Y:S01]  /*ae00*/  SHF.L.U32 R0, R2.reuse, 0x19, RZ ;  /* 0x0000001902007819 */ /* 0x044fe200000006ff */
        /* <DEDUP_REMOVED lines=11> */
[----:B-1----:R0:W1:Y:S01]  /*aec0*/  F2F.F64.F32 R18, R4 ;  /* 0x0000000400127310 */ /* 0x0020620000201800 */
[----:B------:R-:W-:Y:S05]  /*aed0*/  BRA `(.L_x_3094) ;  /* 0x0000000400cc7947 */ /* 0x000fea0003800000 */
.L_x_3104:
[----:B------:R-:W2:Y:S02]  /*aee0*/  LDG.E.U16 R0, desc[UR36][R2.64] ;  /* 0x0000002402007981 */ /* 0x000ea4000c1e1500 */
[----:B--2---:R-:W-:-:S04]  /*aef0*/  IMAD.U32 R0, R0, 0x10000, RZ ;  /* 0x0001000000007824 */ /* 0x004fc800078e00ff */
[----:B------:R-:W-:-:S04]  /*af00*/  FMUL.FTZ R0, R0, 1 ;  /* 0x3f80000000007820 */ /* 0x000fc80000410000 */
[----:B-1----:R0:W1:Y:S01]  /*af10*/  F2F.F64.F32 R18, R0 ;  /* 0x0000000000127310 */ /* 0x0020620000201800 */
[----:B------:R-:W-:Y:S05]  /*af20*/  BRA `(.L_x_3094) ;  /* 0x0000000400b87947 */ /* 0x000fea0003800000 */
.L_x_3101:
        /* <DEDUP_REMOVED lines=9> */
[----:B-1----:R0:W1:Y:S01]  /*afc0*/  I2F.F64.U16 R18, R2 ;  /* 0x0000000200127312 */ /* 0x0020620000101800 */
[----:B------:R-:W-:Y:S05]  /*afd0*/  BRA `(.L_x_3094) ;  /* 0x00000004008c7947 */ /* 0x000fea0003800000 */
.L_x_3108:
        /* <DEDUP_REMOVED lines=21> */
.L_x_3112:
[----:B------:R-:W-:Y:S05]  /*b130*/  BSYNC B1 ;  /* 0x0000000000017941 */ /* 0x000fea0003800000 */
.L_x_3111:
[----:B------:R-:W-:Y:S01]  /*b140*/  LEA R3, R0, 0x3b800000, 0x17 ;  /* 0x3b80000000037811 */ /* 0x000fe200078eb8ff */
[----:B------:R-:W-:-:S05]  /*b150*/  IMAD.SHL.U32 R0, R2, 0x100000, RZ ;  /* 0x0010000002007824 */ /* 0x000fca00078e00ff */
[----:B------:R-:W-:-:S07]  /*b160*/  LOP3.LUT R0, R3, R0, R4, 0xfe, !PT ;  /* 0x0000000003007212 */ /* 0x000fce00078efe04 */
.L_x_3110:
[----:B------:R-:W-:Y:S05]  /*b170*/  BSYNC B0 ;  /* 0x0000000000007941 */ /* 0x000fea0003800000 */
.L_x_3109:
[----:B------:R-:W-:-:S04]  /*b180*/  FMUL.FTZ R0, R0, 1 ;  /* 0x3f80000000007820 */ /* 0x000fc80000410000 */
[----:B-1----:R0:W1:Y:S01]  /*b190*/  F2F.F64.F32 R18, R0 ;  /* 0x0000000000127310 */ /* 0x0020620000201800 */
[----:B------:R-:W-:Y:S05]  /*b1a0*/  BRA `(.L_x_3094) ;  /* 0x0000000400187947 */ /* 0x000fea0003800000 */
.L_x_3107:
        /* <DEDUP_REMOVED lines=21> */
.L_x_3116:
[----:B------:R-:W-:Y:S05]  /*b300*/  BSYNC B1 ;  /* 0x0000000000017941 */ /* 0x000fea0003800000 */
.L_x_3115:
[----:B------:R-:W-:Y:S01]  /*b310*/  LEA R3, R0, 0x37800000, 0x17 ;  /* 0x3780000000037811 */ /* 0x000fe200078eb8ff */
[----:B------:R-:W-:-:S05]  /*b320*/  IMAD.SHL.U32 R0, R2, 0x200000, RZ ;  /* 0x0020000002007824 */ /* 0x000fca00078e00ff */
[----:B------:R-:W-:-:S07]  /*b330*/  LOP3.LUT R0, R3, R0, R4, 0xfe, !PT ;  /* 0x0000000003007212 */ /* 0x000fce00078efe04 */
.L_x_3114:
[----:B------:R-:W-:Y:S05]  /*b340*/  BSYNC B0 ;  /* 0x0000000000007941 */ /* 0x000fea0003800000 */
.L_x_3113:
[----:B------:R-:W-:-:S04]  /*b350*/  FMUL.FTZ R0, R0, 1 ;  /* 0x3f80000000007820 */ /* 0x000fc80000410000 */
[----:B-1----:R0:W1:Y:S01]  /*b360*/  F2F.F64.F32 R18, R0 ;  /* 0x0000000000127310 */ /* 0x0020620000201800 */
[----:B------:R-:W-:Y:S05]  /*b370*/  BRA `(.L_x_3094) ;  /* 0x0000000000a47947 */ /* 0x000fea0003800000 */
.L_x_3106:
        /* <DEDUP_REMOVED lines=14> */
.L_x_3120:
[----:B------:R-:W-:Y:S05]  /*b460*/  BSYNC B0 ;  /* 0x0000000000007941 */ /* 0x000fea0003800000 */
.L_x_3119:
[----:B------:R-:W-:-:S04]  /*b470*/  FMUL.FTZ R0, R0, 1 ;  /* 0x3f80000000007820 */ /* 0x000fc80000410000 */
[----:B-1----:R0:W1:Y:S01]  /*b480*/  F2F.F64.F32 R18, R0 ;  /* 0x0000000000127310 */ /* 0x0020620000201800 */
[----:B------:R-:W-:Y:S05]  /*b490*/  BRA `(.L_x_3094) ;  /* 0x00000000005c7947 */ /* 0x000fea0003800000 */
.L_x_3093:
[----:B------:R-:W-:Y:S01]  /*b4a0*/  MOV R2, 0x0 ;  /* 0x0000000000027802 */ /* 0x000fe20000000f00 */
[----:B------:R-:W-:Y:S01]  /*b4b0*/  ULDC.64 UR4, c[0x4][0x128] ;  /* 0x01004a0000047ab9 */ /* 0x000fe20000000a00 */
[----:B------:R-:W-:Y:S01]  /*b4c0*/  ULDC.64 UR6, c[0x4][0x8] ;  /* 0x0100020000067ab9 */ /* 0x000fe20000000a00 */
[----:B------:R-:W-:Y:S01]  /*b4d0*/  IMAD.U32 R4, RZ, RZ, UR4 ;  /* 0x00000004ff047e24 */ /* 0x000fe2000f8e00ff */
[----:B------:R-:W-:Y:S01]  /*b4e0*/  HFMA2.MMA R8, -RZ, RZ, 0, 4.64916229248046875e-06 ;  /* 0x0000004eff087435 */ /* 0x000fe200000001ff */
        /* <DEDUP_REMOVED lines=10> */
[----:B01----:R-:W-:Y:S05]  /*b590*/  CALL.ABS.NOINC R2 ;  /* 0x0000000002007343 */ /* 0x003fea0003c00000 */
.L_x_3121:
[----:B------:R-:W-:Y:S01]  /*b5a0*/  CS2R R18, SRZ ;  /* 0x0000000000127805 */ /* 0x000fe2000001ff00 */
[----:B------:R-:W-:Y:S06]  /*b5b0*/  BRA `(.L_x_3094) ;  /* 0x0000000000147947 */ /* 0x000fec0003800000 */
.L_x_3118:
[----:B-1----:R-:W2:Y:S02]  /*b5c0*/  LDG.E.64 R18, desc[UR36][R2.64] ;  /* 0x0000002402127981 */ /* 0x002ea4000c1e1b00 */
[----:B--2---:R-:W0:Y:S01]  /*b5d0*/  I2F.F64.U64 R18, R18 ;  /* 0x0000001200127312 */ /* 0x004e220000301800 */
[----:B------:R-:W-:Y:S05]  /*b5e0*/  BRA `(.L_x_3094) ;  /* 0x0000000000087947 */ /* 0x000fea0003800000 */
.L_x_3117:
[----:B------:R-:W1:Y:S02]  /*b5f0*/  LDG.E R2, desc[UR36][R2.64] ;  /* 0x0000002402027981 */ /* 0x000e64000c1e1900 */
[----:B-1----:R0:W1:Y:S02]  /*b600*/  I2F.F64.U32 R18, R2 ;  /* 0x0000000200127312 */ /* 0x0020640000201800 */
.L_x_3094:
[----:B0-----:R-:W2:Y:S01]  /*b610*/  LDC.U8 R4, c[0x0][0x4ba] ;  /* 0x00012e80ff047b82 */ /* 0x001ea20000000000 */
[----:B------:R-:W-:Y:S02]  /*b620*/  ULDC.64 UR4, c[0x0][0x488] ;  /* 0x0001220000047ab9 */ /* 0x000fe40000000a00 */
[----:B------:R-:W-:-:S05]  /*b630*/  IADD3 R2, P0, R22, UR4, RZ ;  /* 0x0000000416027c10 */ /* 0x000fca000ff1e0ff */
        /* <DEDUP_REMOVED lines=15> */
.L_x_3125:
[----:B------:R-:W2:Y:S02]  /*b730*/  LDG.E.U8 R2, desc[UR36][R2.64] ;  /* 0x0000002402027981 */ /* 0x000ea4000c1e1100 */
[----:B--2---:R0:W2:Y:S01]  /*b740*/  I2F.F64.U16 R4, R2 ;  /* 0x0000000200047312 */ /* 0x0040a20000101800 */
[----:B------:R-:W-:Y:S05]  /*b750*/  BRA `(.L_x_3127) ;  /* 0x0000000c00707947 */ /* 0x000fea0003800000 */
.L_x_3124:
        /* <DEDUP_REMOVED lines=9> */
.L_x_3129:
[----:B------:R-:W2:Y:S02]  /*b7f0*/  LDG.E R2, desc[UR36][R2.64] ;  /* 0x0000002402027981 */ /* 0x000ea4000c1e1900 */
[----:B--2---:R0:W2:Y:S01]  /*b800*/  I2F.F64 R4, R2 ;  /* 0x0000000200047312 */ /* 0x0040a20000201c00 */
[----:B------:R-:W-:Y:S05]  /*b810*/  BRA `(.L_x_3127) ;  /* 0x0000000c00407947 */ /* 0x000fea0003800000 */
.L_x_3128:
[----:B------:R-:W2:Y:S02]  /*b820*/  LDG.E.U16 R2, desc[UR36][R2.64] ;  /* 0x0000002402027981 */ /* 0x000ea4000c1e1500 */
[----:B--2---:R0:W2:Y:S01]  /*b830*/  I2F.F64.S16 R4, R2 ;  /* 0x0000000200047312 */ /* 0x0040a20000101c00 */
[----:B------:R-:W-:Y:S05]  /*b840*/  BRA `(.L_x_3127) ;  /* 0x0000000c00347947 */ /* 0x000fea0003800000 */
.L_x_3123:
        /* <DEDUP_REMOVED lines=10> */
.L_x_3131:
[----:B------:R-:W2:Y:S02]  /*b8f0*/  LDG.E.U16 R0, desc[UR36][R2.64] ;  /* 0x0000002402007981 */ /* 0x000ea4000c1e1500 */
[----:B--2---:R-:W-:-:S05]  /*b900*/  HADD2.F32 R0, -RZ, R0.H0_H0 ;  /* 0x20000000ff007230 */ /* 0x004fca0000004100 */
[----:B------:R-:W-:-:S04]  /*b910*/  FMUL.FTZ R0, R0, 1 ;  /* 0x3f80000000007820 */ /* 0x000fc80000410000 */
[----:B------:R2:W0:Y:S01]  /*b920*/  F2F.F64.F32 R4, R0 ;  /* 0x0000000000047310 */ /* 0x0004220000201800 */
[----:B------:R-:W-:Y:S05]  /*b930*/  BRA `(.L_x_3127) ;  /* 0x0000000800f87947 */ /* 0x000fea0003800000 */
.L_x_3130:
        /* <DEDUP_REMOVED lines=10> */
.L_x_3133:
[----:B------:R-:W2:Y:S02]  /*b9e0*/  LDG.E.U16 R2, desc[UR36][R2.64] ;  /* 0x0000002402027981 */ /* 0x000ea4000c1e1500 */
[----:B--2---:R-:W-:-:S05]  /*b9f0*/  HADD2.F32 R0, -RZ, R2.H0_H0 ;  /* 0x20000002ff007230 */ /* 0x004fca0000004100 */
[----:B------:R-:W-:-:S04]  /*ba00*/  FMUL.FTZ R0, R0, 1 ;  /* 0x3f80000000007820 */ /* 0x000fc80000410000 */
[----:B------:R0:W2:Y:S01]  /*ba10*/  F2F.F64.F32 R4, R0 ;  /* 0x0000000000047310 */ /* 0x0000a20000201800 */
[----:B------:R-:W-:Y:S05]  /*ba20*/  BRA `(.L_x_3127) ;  /* 0x0000000800bc7947 */ /* 0x000fea0003800000 */
.L_x_3132:
[----:B------:R0:W5:Y:S01]  /*ba30*/  LDG.E.64 R4, desc[UR36][R2.64] ;  /* 0x0000002402047981 */ /* 0x000162000c1e1b00 */
[----:B------:R-:W-:Y:S05]  /*ba40*/  BRA `(.L_x_3127) ;  /* 0x0000000800b47947 */ /* 0x000fea0003800000 */
.L_x_3122:
        /* <DEDUP_REMOVED lines=13> */
.L_x_3136:
[----:B------:R0:W5:Y:S01]  /*bb20*/  LDG.E.64 R4, desc[UR36][R2.64] ;  /* 0x0000002402047981 */ /* 0x000162000c1e1b00 */
[----:B------:R-:W-:Y:S05]  /*bb30*/  BRA `(.L_x_3127) ;  /* 0x0000000800787947 */ /* 0x000fea0003800000 */
.L_x_3135:
        /* <DEDUP_REMOVED lines=28> */
.L_x_3138:
        /* <DEDUP_REMOVED lines=15> */
.L_x_3137:
[----:B------:R-:W2:Y:S02]  /*bdf0*/  LDG.E.U16 R0, desc[UR36][R2.64] ;  /* 0x0000002402007981 */ /* 0x000ea4000c1e1500 */
[----:B--2---:R-:W-:-:S04]  /*be00*/  IMAD.U32 R0, R0, 0x10000, RZ ;  /* 0x0001000000007824 */ /* 0x004fc800078e00ff */
[----:B------:R-:W-:-:S04]  /*be10*/  FMUL.FTZ R0, R0, 1 ;  /* 0x3f80000000007820 */ /* 0x000fc80000410000 */
[----:B------:R0:W2:Y:S01]  /*be20*/  F2F.F64.F32 R4, R0 ;  /* 0x0000000000047310 */ /* 0x0000a20000201800 */
[----:B------:R-:W-:Y:S05]  /*be30*/  BRA `(.L_x_3127) ;  /* 0x0000000400b87947 */ /* 0x000fea0003800000 */
.L_x_3134:
        /* <DEDUP_REMOVED lines=11> */
.L_x_3141:
        /* <DEDUP_REMOVED lines=21> */
.L_x_3145:
[----:B------:R-:W-:Y:S05]  /*c040*/  BSYNC B1 ;  /* 0x0000000000017941 */ /* 0x000fea0003800000 */
.L_x_3144:
[----:B------:R-:W-:Y:S01]  /*c050*/  LEA R3, R0, 0x3b800000, 0x17 ;  /* 0x3b80000000037811 */ /* 0x000fe200078eb8ff */
[----:B------:R-:W-:-:S05]  /*c060*/  IMAD.SHL.U32 R0, R2, 0x100000, RZ ;  /* 0x0010000002007824 */ /* 0x000fca00078e00ff */
[----:B------:R-:W-:-:S07]  /*c070*/  LOP3.LUT R0, R3, R0, R4, 0xfe, !PT ;  /* 0x0000000003007212 */ /* 0x000fce00078efe04 */
.L_x_3143:
[----:B------:R-:W-:Y:S05]  /*c080*/  BSYNC B0 ;  /* 0x0000000000007941 */ /* 0x000fea0003800000 */
.L_x_3142:
[----:B------:R-:W-:-:S04]  /*c090*/  FMUL.FTZ R0, R0, 1 ;  /* 0x3f80000000007820 */ /* 0x000fc80000410000 */
[----:B------:R0:W2:Y:S01]  /*c0a0*/  F2F.F64.F32 R4, R0 ;  /* 0x0000000000047310 */ /* 0x0000a20000201800 */
[----:B------:R-:W-:Y:S05]  /*c0b0*/  BRA `(.L_x_3127) ;  /* 0x0000000400187947 */ /* 0x000fea0003800000 */
.L_x_3140:
        /* <DEDUP_REMOVED lines=21> */
.L_x_3149:
[----:B------:R-:W-:Y:S05]  /*c210*/  BSYNC B1 ;  /* 0x0000000000017941 */ /* 0x000fea0003800000 */
.L_x_3148:
[----:B------:R-:W-:Y:S02]  /*c220*/  LEA R3, R0, 0x37800000, 0x17 ;  /* 0x3780000000037811 */ /* 0x000fe400078eb8ff */
[----:B------:R-:W-:-:S04]  /*c230*/  SHF.L.U32 R0, R2, 0x15, RZ ;  /* 0x0000001502007819 */ /* 0x000fc800000006ff */
[----:B------:R-:W-:-:S07]  /*c240*/  LOP3.LUT R0, R3, R0, R4, 0xfe, !PT ;  /* 0x0000000003007212 */ /* 0x000fce00078efe04 */
.L_x_3147:
[----:B------:R-:W-:Y:S05]  /*c250*/  BSYNC B0 ;  /* 0x0000000000007941 */ /* 0x000fea0003800000 */
.L_x_3146:
[----:B------:R-:W-:-:S04]  /*c260*/  FMUL.FTZ R0, R0, 1 ;  /* 0x3f80000000007820 */ /* 0x000fc80000410000 */
[----:B------:R0:W2:Y:S01]  /*c270*/  F2F.F64.F32 R4, R0 ;  /* 0x0000000000047310 */ /* 0x0000a20000201800 */
[----:B------:R-:W-:Y:S05]  /*c280*/  BRA `(.L_x_3127) ;  /* 0x0000000000a47947 */ /* 0x000fea0003800000 */
.L_x_3139:
        /* <DEDUP_REMOVED lines=14> */
.L_x_3153:
[----:B------:R-:W-:Y:S05]  /*c370*/  BSYNC B0 ;  /* 0x0000000000007941 */ /* 0x000fea0003800000 */
.L_x_3152:
[----:B------:R-:W-:-:S04]  /*c380*/  FMUL.FTZ R0, R0, 1 ;  /* 0x3f80000000007820 */ /* 0x000fc80000410000 */
[----:B------:R0:W2:Y:S01]  /*c390*/  F2F.F64.F32 R4, R0 ;  /* 0x0000000000047310 */ /* 0x0000a20000201800 */
[----:B------:R-:W-:Y:S05]  /*c3a0*/  BRA `(.L_x_3127) ;  /* 0x00000000005c7947 */ /* 0x000fea0003800000 */
.L_x_3126:
        /* <DEDUP_REMOVED lines=16> */
.L_x_3154:
[----:B------:R-:W-:Y:S01]  /*c4b0*/  CS2R R4, SRZ ;  /* 0x0000000000047805 */ /* 0x000fe2000001ff00 */
[----:B------:R-:W-:Y:S06]  /*c4c0*/  BRA `(.L_x_3127) ;  /* 0x0000000000147947 */ /* 0x000fec0003800000 */
.L_x_3151:
[----:B------:R-:W2:Y:S02]  /*c4d0*/  LDG.E.64 R4, desc[UR36][R2.64] ;  /* 0x0000002402047981 */ /* 0x000ea4000c1e1b00 */
[----:B--2---:R-:W0:Y:S01]  /*c4e0*/  I2F.F64.U64 R4, R4 ;  /* 0x0000000400047312 */ /* 0x004e220000301800 */
[----:B------:R-:W-:Y:S05]  /*c4f0*/  BRA `(.L_x_3127) ;  /* 0x0000000000087947 */ /* 0x000fea0003800000 */
.L_x_3150:
[----:B------:R-:W2:Y:S02]  /*c500*/  LDG.E R2, desc[UR36][R2.64] ;  /* 0x0000002402027981 */ /* 0x000ea4000c1e1900 */
[----:B--2---:R0:W2:Y:S02]  /*c510*/  I2F.F64.U32 R4, R2 ;  /* 0x0000000200047312 */ /* 0x0040a40000201800 */
.L_x_3127:
[----:B0-2--5:R-:W-:Y:S01]  /*c520*/  DSETP.GTU.AND P0, PT, R4, -3, PT ;  /* 0xc00800000400742a */ /* 0x025fe20003f0c000 */
        /* <DEDUP_REMOVED lines=27> */
.L_x_3158:
[----:B------:R-:W-:Y:S05]  /*c6e0*/  BSYNC B1 ;  /* 0x0000000000017941 */ /* 0x000fea0003800000 */
.L_x_3157:
[----:B------:R-:W-:-:S08]  /*c6f0*/  DADD R2, R2, 0.5 ;  /* 0x3fe0000002027429 */ /* 0x000fd00000000000 */
[----:B------:R-:W-:-:S11]  /*c700*/  DMUL R8, R2, R18 ;  /* 0x0000001202087228 */ /* 0x000fd60000000000 */
.L_x_3156:
[----:B------:R-:W-:Y:S05]  /*c710*/  BSYNC B0 ;  /* 0x0000000000007941 */ /* 0x000fea0003800000 */
.L_x_3155:
        /* <DEDUP_REMOVED lines=15> */
.L_x_3162:
[----:B------:R-:W0:Y:S02]  /*c810*/  F2I.S64.F64.TRUNC R8, R8 ;  /* 0x0000000800087311 */ /* 0x000e24000030d900 */
[----:B0-----:R-:W-:-:S05]  /*c820*/  IMAD.MOV.U32 R3, RZ, RZ, R8 ;  /* 0x000000ffff037224 */ /* 0x001fca00078e0008 */
[----:B------:R0:W-:Y:S01]  /*c830*/  STG.E.U8 desc[UR36][R16.64], R3 ;  /* 0x0000000310007986 */ /* 0x0001e2000c101124 */
[----:B------:R-:W-:Y:S05]  /*c840*/  BRA `(.L_x_3164) ;  /* 0x0000000c00f87947 */ /* 0x000fea0003800000 */
.L_x_3161:
        /* <DEDUP_REMOVED lines=9> */
.L_x_3166:
[----:B------:R-:W0:Y:S02]  /*c8e0*/  F2I.F64.TRUNC R9, R8 ;  /* 0x0000000800097311 */ /* 0x000e24000030d100 */
[----:B0-----:R0:W-:Y:S01]  /*c8f0*/  STG.E desc[UR36][R16.64], R9 ;  /* 0x0000000910007986 */ /* 0x0011e2000c101924 */
[----:B------:R-:W-:Y:S05]  /*c900*/  BRA `(.L_x_3164) ;  /* 0x0000000c00c87947 */ /* 0x000fea0003800000 */
.L_x_3165:
[----:B------:R-:W0:Y:S02]  /*c910*/  F2I.F64.TRUNC R9, R8 ;  /* 0x0000000800097311 */ /* 0x000e24000030d100 */
[----:B0-----:R0:W-:Y:S01]  /*c920*/  STG.E.U16 desc[UR36][R16.64], R9 ;  /* 0x0000000910007986 */ /* 0x0011e2000c101524 */
[----:B------:R-:W-:Y:S05]  /*c930*/  BRA `(.L_x_3164) ;  /* 0x0000000c00bc7947 */ /* 0x000fea0003800000 */
.L_x_3160:
        /* <DEDUP_REMOVED lines=13> */
.L_x_3168:
        /* <DEDUP_REMOVED lines=8> */
.L_x_3167:
        /* <DEDUP_REMOVED lines=14> */
.L_x_3170:
        /* <DEDUP_REMOVED lines=9> */
.L_x_3169:
[----:B------:R0:W-:Y:S01]  /*cc00*/  STG.E.64 desc[UR36][R16.64], R8 ;  /* 0x0000000810007986 */ /* 0x0001e2000c101b24 */
[----:B------:R-:W-:Y:S05]  /*cc10*/  BRA `(.L_x_3164) ;  /* 0x0000000c00047947 */ /* 0x000fea0003800000 */
.L_x_3159:
        /* <DEDUP_REMOVED lines=12> */
.L_x_3173:
[----:B------:R-:W-:-:S05]  /*cce0*/  CS2R R10, SRZ ;  /* 0x00000000000a7805 */ /* 0x000fca000001ff00 */
[----:B------:R0:W-:Y:S01]  /*ccf0*/  STG.E.128 desc[UR36][R16.64], R8 ;  /* 0x0000000810007986 */ /* 0x0001e2000c101d24 */
[----:B------:R-:W-:Y:S05]  /*cd00*/  BRA `(.L_x_3164) ;  /* 0x0000000800c87947 */ /* 0x000fea0003800000 */
.L_x_3172:
        /* <DEDUP_REMOVED lines=25> */
.L_x_3177:
[----:B------:R-:W-:Y:S05]  /*cea0*/  BSYNC B0 ;  /* 0x0000000000007941 */ /* 0x000fea0003800000 */
.L_x_3176:
[----:B------:R-:W-:-:S05]  /*ceb0*/  LOP3.LUT R3, R0, R3, RZ, 0xfc, !PT ;  /* 0x0000000300037212 */ /* 0x000fca00078efcff */
[----:B------:R0:W-:Y:S01]  /*cec0*/  STG.E.U8 desc[UR36][R16.64], R3 ;  /* 0x0000000310007986 */ /* 0x0001e2000c101124 */
[----:B------:R-:W-:Y:S05]  /*ced0*/  BRA `(.L_x_3164) ;  /* 0x0000000800547947 */ /* 0x000fea0003800000 */
.L_x_3175:
        /* <DEDUP_REMOVED lines=17> */
.L_x_3179:
[----:B------:R-:W-:Y:S02]  /*cff0*/  ISETP.GT.U32.AND P0, PT, R2, 0x7f800000, PT ;  /* 0x7f8000000200780c */ /* 0x000fe40003f04070 */
[----:B------:R-:W-:-:S04]  /*d000*/  MOV R0, 0x7f ;  /* 0x0000007f00007802 */ /* 0x000fc80000000f00 */
[----:B------:R-:W-:-:S07]  /*d010*/  SEL R0, R0, 0x7c, P0 ;  /* 0x0000007c00007807 */ /* 0x000fce0000000000 */
.L_x_3180:
[----:B------:R-:W-:Y:S05]  /*d020*/  BSYNC B0 ;  /* 0x0000000000007941 */ /* 0x000fea0003800000 */
.L_x_3178:
[----:B------:R-:W-:-:S04]  /*d030*/  LOP3.LUT R2, R3, 0x80000000, RZ, 0xc0, !PT ;  /* 0x8000000003027812 */ /* 0x000fc800078ec0ff */
[----:B------:R-:W-:-:S04]  /*d040*/  SHF.R.U32.HI R3, RZ, 0x18, R2 ;  /* 0x00000018ff037819 */ /* 0x000fc80000011602 */
[----:B------:R-:W-:-:S05]  /*d050*/  LOP3.LUT R3, R0, R3, RZ, 0xfc, !PT ;  /* 0x0000000300037212 */ /* 0x000fca00078efcff */
[----:B------:R0:W-:Y:S01]  /*d060*/  STG.E.U8 desc[UR36][R16.64], R3 ;  /* 0x0000000310007986 */ /* 0x0001e2000c101124 */
[----:B------:R-:W-:Y:S05]  /*d070*/  BRA `(.L_x_3164) ;  /* 0x0000000400ec7947 */ /* 0x000fea0003800000 */
.L_x_3174:
        /* <DEDUP_REMOVED lines=8> */
.L_x_3171:
        /* <DEDUP_REMOVED lines=11> */
.L_x_3183:
        /* <DEDUP_REMOVED lines=21> */
.L_x_3186:
[----:B------:R-:W-:-:S04]  /*d300*/  LOP3.LUT R0, R5, 0x80000000, RZ, 0xc0, !PT ;  /* 0x8000000005007812 */ /* 0x000fc800078ec0ff */
[----:B------:R-:W-:-:S04]  /*d310*/  SHF.R.U32.HI R3, RZ, 0x18, R0 ;  /* 0x00000018ff037819 */ /* 0x000fc80000011600 */
[----:B------:R-:W-:-:S04]  /*d320*/  LOP3.LUT R2, R2, R3, RZ, 0xfc, !PT ;  /* 0x0000000302027212 */ /* 0x000fc800078efcff */
[----:B------:R-:W-:-:S07]  /*d330*/  PRMT R0, R2, 0x7610, R0 ;  /* 0x0000761002007816 */ /* 0x000fce0000000000 */
.L_x_3185:
[----:B------:R-:W-:Y:S05]  /*d340*/  BSYNC B0 ;  /* 0x0000000000007941 */ /* 0x000fea0003800000 */
.L_x_3184:
[----:B------:R0:W-:Y:S01]  /*d350*/  STG.E.U8 desc[UR36][R16.64], R0 ;  /* 0x0000000010007986 */ /* 0x0001e2000c101124 */
[----:B------:R-:W-:Y:S05]  /*d360*/  BRA `(.L_x_3164) ;  /* 0x0000000400307947 */ /* 0x000fea0003800000 */
.L_x_3182:
        /* <DEDUP_REMOVED lines=21> */
.L_x_3189:
[----:B------:R-:W-:-:S04]  /*d4c0*/  LOP3.LUT R0, R5, 0x80000000, RZ, 0xc0, !PT ;  /* 0x8000000005007812 */ /* 0x000fc800078ec0ff */
[----:B------:R-:W-:-:S04]  /*d4d0*/  SHF.R.U32.HI R3, RZ, 0x18, R0 ;  /* 0x00000018ff037819 */ /* 0x000fc80000011600 */
[----:B------:R-:W-:-:S04]  /*d4e0*/  LOP3.LUT R2, R2, R3, RZ, 0xfc, !PT ;  /* 0x0000000302027212 */ /* 0x000fc800078efcff */
[----:B------:R-:W-:-:S07]  /*d4f0*/  PRMT R0, R2, 0x7610, R0 ;  /* 0x0000761002007816 */ /* 0x000fce0000000000 */
.L_x_3188:
[----:B------:R-:W-:Y:S05]  /*d500*/  BSYNC B0 ;  /* 0x0000000000007941 */ /* 0x000fea0003800000 */
.L_x_3187:
[----:B------:R0:W-:Y:S01]  /*d510*/  STG.E.U8 desc[UR36][R16.64], R0 ;  /* 0x0000000010007986 */ /* 0x0001e2000c101124 */
[----:B------:R-:W-:Y:S05]  /*d520*/  BRA `(.L_x_3164) ;  /* 0x0000000000c07947 */ /* 0x000fea0003800000 */
.L_x_3181:
        /* <DEDUP_REMOVED lines=26> */
.L_x_3163:
        /* <DEDUP_REMOVED lines=16> */
.L_x_3192:
[----:B------:R-:W-:Y:S05]  /*d7d0*/  BRA `(.L_x_3164) ;  /* 0x0000000000147947 */ /* 0x000fea0003800000 */
.L_x_3191:
[----:B------:R-:W0:Y:S02]  /*d7e0*/  F2I.U64.F64.TRUNC R8, R8 ;  /* 0x0000000800087311 */ /* 0x000e24000030d800 */
[----:B0-----:R0:W-:Y:S01]  /*d7f0*/  STG.E.64 desc[UR36][R16.64], R8 ;  /* 0x0000000810007986 */ /* 0x0011e2000c101b24 */
[----:B------:R-:W-:Y:S05]  /*d800*/  BRA `(.L_x_3164) ;  /* 0x0000000000087947 */ /* 0x000fea0003800000 */
.L_x_3190:
[----:B------:R-:W0:Y:S02]  /*d810*/  F2I.U32.F64.TRUNC R9, R8 ;  /* 0x0000000800097311 */ /* 0x000e24000030d000 */
[----:B0-----:R0:W-:Y:S02]  /*d820*/  STG.E desc[UR36][R16.64], R9 ;  /* 0x0000000910007986 */ /* 0x0011e4000c101924 */
.L_x_3164:
[----:B------:R-:W-:-:S07]  /*d830*/  VIADD R25, R25, 0x80 ;  /* 0x0000008019197836 */ /* 0x000fce0000000000 */
.L_x_3087:
[----:B------:R-:W-:Y:S05]  /*d840*/  BSYNC B6 ;  /* 0x0000000000067941 */ /* 0x000fea0003800000 */
.L_x_3086:
[----:B------:R-:W-:Y:S02]  /*d850*/  ULDC UR4, c[0x0][0x210] ;  /* 0x0000840000047ab9 */ /* 0x000fe40000000800 */
[----:B------:R-:W-:-:S13]  /*d860*/  ISETP.GE.AND P0, PT, R25, UR4, PT ;  /* 0x0000000419007c0c */ /* 0x000fda000bf06270 */
[----:B------:R-:W-:Y:S05]  /*d870*/  @P0 EXIT ;  /* 0x000000000000094d */ /* 0x000fea0003800000 */
        /* <DEDUP_REMOVED lines=354> */
.L_x_3193:
        /* <DEDUP_REMOVED lines=21> */
.L_x_3197:
[----:B------:R-:W1:Y:S02]  /*eff0*/  LDG.E.U8 R2, desc[UR36][R2.64] ;  /* 0x0000002402027981 */ /* 0x000e64000c1e1100 */
[----:B-1----:R0:W1:Y:S01]  /*f000*/  I2F.F64.U16 R18, R2 ;  /* 0x0000000200127312 */ /* 0x0020620000101800 */
[----:B------:R-:W-:Y:S05]  /*f010*/  BRA `(.L_x_3199) ;  /* 0x0000000c00707947 */ /* 0x000fea0003800000 */
.L_x_3196:
        /* <DEDUP_REMOVED lines=9> */
.L_x_3201:
[----:B------:R-:W1:Y:S02]  /*f0b0*/  LDG.E R2, desc[UR36][R2.64] ;  /* 0x0000002402027981 */ /* 0x000e64000c1e1900 */
[----:B-1----:R0:W1:Y:S01]  /*f0c0*/  I2F.F64 R18, R2 ;  /* 0x0000000200127312 */ /* 0x0020620000201c00 */
[----:B------:R-:W-:Y:S05]  /*f0d0*/  BRA `(.L_x_3199) ;  /* 0x0000000c00407947 */ /* 0x000fea0003800000 */
.L_x_3200:
[----:B------:R-:W1:Y:S02]  /*f0e0*/  LDG.E.U16 R2, desc[UR36][R2.64] ;  /* 0x0000002402027981 */ /* 0x000e64000c1e1500 */
[----:B-1----:R0:W1:Y:S01]  /*f0f0*/  I2F.F64.S16 R18, R2 ;  /* 0x0000000200127312 */ /* 0x0020620000101c00 */
[----:B------:R-:W-:Y:S05]  /*f100*/  BRA `(.L_x_3199) ;  /* 0x0000000c00347947 */ /* 0x000fea0003800000 */
.L_x_3195:
        /* <DEDUP_REMOVED lines=8> */
[----:B------:R-:W0:Y:S01]  /*f190*/  F2F.F64.F32 R18, R18 ;  /* 0x0000001200127310 */ /* 0x000e220000201800 */
[----:B------:R-:W-:Y:S05]  /*f1a0*/  BRA `(.L_x_3199) ;  /* 0x0000000c000c7947 */ /* 0x000fea0003800000 */
.L_x_3203:
[----:B------:R-:W2:Y:S02]  /*f1b0*/  LDG.E.U16 R0, desc[UR36][R2.64] ;  /* 0x0000002402007981 */ /* 0x000ea4000c1e1500 */
[----:B--2---:R-:W-:-:S05]  /*f1c0*/  HADD2.F32 R0, -RZ, R0.H0_H0 ;  /* 0x20000000ff007230 */ /* 0x004fca0000004100 */
[----:B------:R-:W-:-:S04]  /*f1d0*/  FMUL.FTZ R0, R0, 1 ;  /* 0x3f80000000007820 */ /* 0x000fc80000410000 */
[----:B-1----:R0:W1:Y:S01]  /*f1e0*/  F2F.F64.F32 R18, R0 ;  /* 0x0000000000127310 */ /* 0x0020620000201800 */
[----:B------:R-:W-:Y:S05]  /*f1f0*/  BRA `(.L_x_3199) ;  /* 0x0000000800f87947 */ /* 0x000fea0003800000 */
.L_x_3202:
        /* <DEDUP_REMOVED lines=8> */
[----:B------:R-:W0:Y:S01]  /*f280*/  F2F.F64.F32 R18, R18 ;  /* 0x0000001200127310 */ /* 0x000e220000201800 */
[----:B------:R-:W-:Y:S05]  /*f290*/  BRA `(.L_x_3199) ;  /* 0x0000000800d07947 */ /* 0x000fea0003800000 */
.L_x_3205:
[----:B------:R-:W2:Y:S02]  /*f2a0*/  LDG.E.U16 R2, desc[UR36][R2.64] ;  /* 0x0000002402027981 */ /* 0x000ea4000c1e1500 */
[----:B--2---:R-:W-:-:S05]  /*f2b0*/  HADD2.F32 R0, -RZ, R2.H0_H0 ;  /* 0x20000002ff007230 */ /* 0x004fca0000004100 */
[----:B------:R-:W-:-:S04]  /*f2c0*/  FMUL.FTZ R0, R0, 1 ;  /* 0x3f80000000007820 */ /* 0x000fc80000410000 */
[----:B-1----:R0:W1:Y:S01]  /*f2d0*/  F2F.F64.F32 R18, R0 ;  /* 0x0000000000127310 */ /* 0x0020620000201800 */
[----:B------:R-:W-:Y:S05]  /*f2e0*/  BRA `(.L_x_3199) ;  /* 0x0000000800bc7947 */ /* 0x000fea0003800000 */
.L_x_3204:
[----:B-1----:R0:W5:Y:S01]  /*f2f0*/  LDG.E.64 R18, desc[UR36][R2.64] ;  /* 0x0000002402127981 */ /* 0x002162000c1e1b00 */
[----:B------:R-:W-:Y:S05]  /*f300*/  BRA `(.L_x_3199) ;  /* 0x0000000800b47947 */ /* 0x000fea0003800000 */
.L_x_3194:
        /* <DEDUP_REMOVED lines=9> */
[----:B-1----:R-:W-:Y:S01]  /*f3a0*/  HFMA2.MMA R18, -RZ, RZ, 0, 0 ;  /* 0x00000000ff127435 */ /* 0x002fe200000001ff */
[----:B--2---:R-:W-:-:S04]  /*f3b0*/  ISETP.NE.AND P0, PT, R2, RZ, PT ;  /* 0x000000ff0200720c */ /* 0x004fc80003f05270 */
[----:B------:R-:W-:Y:S01]  /*f3c0*/  FSEL R19, RZ, 1.875, !P0 ;  /* 0x3ff00000ff137808 */ /* 0x000fe20004000000 */
[----:B------:R-:W-:Y:S08]  /*f3d0*/  BRA `(.L_x_3199) ;  /* 0x0000000800807947 */ /* 0x000ff00003800000 */
.L_x_3208:
[----:B-1----:R0:W5:Y:S01]  /*f3e0*/  LDG.E.64 R18, desc[UR36][R2.64] ;  /* 0x0000002402127981 */ /* 0x002162000c1e1b00 */
[----:B------:R-:W-:Y:S05]  /*f3f0*/  BRA `(.L_x_3199) ;  /* 0x0000000800787947 */ /* 0x000fea0003800000 */
.L_x_3207:
        /* <DEDUP_REMOVED lines=28> */
.L_x_3210:
        /* <DEDUP_REMOVED lines=15> */
.L_x_3209:
[----:B------:R-:W2:Y:S02]  /*f6b0*/  LDG.E.U16 R0, desc[UR36][R2.64] ;  /* 0x0000002402007981 */ /* 0x000ea4000c1e1500 */
[----:B--2---:R-:W-:-:S04]  /*f6c0*/  IMAD.U32 R0, R0, 0x10000, RZ ;  /* 0x0001000000007824 */ /* 0x004fc800078e00ff */
[----:B------:R-:W-:-:S04]  /*f6d0*/  FMUL.FTZ R0, R0, 1 ;  /* 0x3f80000000007820 */ /* 0x000fc80000410000 */
[----:B-1----:R0:W1:Y:S01]  /*f6e0*/  F2F.F64.F32 R18, R0 ;  /* 0x0000000000127310 */ /* 0x0020620000201800 */
[----:B------:R-:W-:Y:S05]  /*f6f0*/  BRA `(.L_x_3199) ;  /* 0x0000000400b87947 */ /* 0x000fea0003800000 */
.L_x_3206:
        /* <DEDUP_REMOVED lines=11> */
.L_x_3213:
        /* <DEDUP_REMOVED lines=21> */
.L_x_3217:
[----:B------:R-:W-:Y:S05]  /*f900*/  BSYNC B1 ;  /* 0x0000000000017941 */ /* 0x000fea0003800000 */
.L_x_3216:
[----:B------:R-:W-:Y:S01]  /*f910*/  LEA R3, R0, 0x3b800000, 0x17 ;  /* 0x3b80000000037811 */ /* 0x000fe200078eb8ff */
[----:B------:R-:W-:-:S05]  /*f920*/  IMAD.SHL.U32 R0, R2, 0x100000, RZ ;  /* 0x0010000002007824 */ /* 0x000fca00078e00ff */
[----:B------:R-:W-:-:S07]  /*f930*/  LOP3.LUT R0, R3, R0, R4, 0xfe, !PT ;  /* 0x0000000003007212 */ /* 0x000fce00078efe04 */
.L_x_3215:
[----:B------:R-:W-:Y:S05]  /*f940*/  BSYNC B0 ;  /* 0x0000000000007941 */ /* 0x000fea0003800000 */
.L_x_3214:
[----:B------:R-:W-:-:S04]  /*f950*/  FMUL.FTZ R0, R0, 1 ;  /* 0x3f80000000007820 */ /* 0x000fc80000410000 */
[----:B-1----:R2:W3:Y:S01]  /*f960*/  F2F.F64.F32 R18, R0 ;  /* 0x0000000000127310 */ /* 0x0024e20000201800 */
[----:B------:R-:W-:Y:S05]  /*f970*/  BRA `(.L_x_3199) ;  /* 0x0000000400187947 */ /* 0x000fea0003800000 */
.L_x_3212:
        /* <DEDUP_REMOVED lines=21> */
.L_x_3221:
[----:B------:R-:W-:Y:S05]  /*fad0*/  BSYNC B1 ;  /* 0x0000000000017941 */ /* 0x000fea0003800000 */
.L_x_3220:
[----:B------:R-:W-:Y:S01]  /*fae0*/  LEA R3, R0, 0x37800000, 0x17 ;  /* 0x3780000000037811 */ /* 0x000fe200078eb8ff */
[----:B------:R-:W-:-:S05]  /*faf0*/  IMAD.SHL.U32 R0, R2, 0x200000, RZ ;  /* 0x0020000002007824 */ /* 0x000fca00078e00ff */
[----:B------:R-:W-:-:S07]  /*fb00*/  LOP3.LUT R0, R3, R0, R4, 0xfe, !PT ;  /* 0x0000000003007212 */ /* 0x000fce00078efe04 */
.L_x_3219:
[----:B------:R-:W-:Y:S05]  /*fb10*/  BSYNC B0 ;  /* 0x0000000000007941 */ /* 0x000fea0003800000 */
.L_x_3218:
[----:B------:R-:W-:-:S04]  /*fb20*/  FMUL.FTZ R0, R0, 1 ;  /* 0x3f80000000007820 */ /* 0x000fc80000410000 */
[----:B-1----:R4:W0:Y:S01]  /*fb30*/  F2F.F64.F32 R18, R0 ;  /* 0x0000000000127310 */ /* 0x0028220000201800 */
[----:B------:R-:W-:Y:S05]  /*fb40*/  BRA `(.L_x_3199) ;  /* 0x0000000000a47947 */ /* 0x000fea0003800000 */
.L_x_3211:
        /* <DEDUP_REMOVED lines=14> */
.L_x_3225:
[----:B------:R-:W-:Y:S05]  /*fc30*/  BSYNC B0 ;  /* 0x0000000000007941 */ /* 0x000fea0003800000 */
.L_x_3224:
[----:B------:R-:W-:-:S04]  /*fc40*/  FMUL.FTZ R0, R0, 1 ;  /* 0x3f80000000007820 */ /* 0x000fc80000410000 */
[----:B-1----:R0:W1:Y:S01]  /*fc50*/  F2F.F64.F32 R18, R0 ;  /* 0x0000000000127310 */ /* 0x0020620000201800 */
[----:B------:R-:W-:Y:S05]  /*fc60*/  BRA `(.L_x_3199) ;  /* 0x00000000005c7947 */ /* 0x000fea0003800000 */
.L_x_3198:
[----:B------:R-:W-:Y:S01]  /*fc70*/  MOV R2, 0x0 ;  /* 0x0000000000027802 */ /* 0x000fe20000000f00 */
[----:B------:R-:W-:Y:S01]  /*fc80*/  ULDC.64 UR4, c[0x4][0x128] ;  /* 0x01004a0000047ab9 */ /* 0x000fe20000000a00 */
[----:B------:R-:W-:Y:S01]  /*fc90*/  ULDC.64 UR6, c[0x4][0x8] ;  /* 0x0100020000067ab9 */ /* 0x000fe20000000a00 */
[----:B------:R-:W-:Y:S01]  /*fca0*/  MOV R4, UR4 ;  /* 0x0000000400047c02 */ /* 0x000fe20008000f00 */
[----:B------:R-:W-:Y:S01]  /*fcb0*/  IMAD.U32 R5, RZ, RZ, UR5 ;  /* 0x00000005ff057e24 */ /* 0x000fe2000f8e00ff */
[----:B------:R-:W-:Y:S01]  /*fcc0*/  ULDC.64 UR4, c[0x4][0x130] ;  /* 0x01004c0000047ab9 */ /* 0x000fe20000000a00 */
[----:B------:R-:W0:Y:S01]  /*fcd0*/  LDC.64 R2, c[0x4][R2] ;  /* 0x0100000002027b82 */ /* 0x000e220000000a00 */
[----:B------:R-:W-:Y:S02]  /*fce0*/  IMAD.U32 R6, RZ, RZ, UR4 ;  /* 0x00000004ff067e24 */ /* 0x000fe4000f8e00ff */
[----:B------:R-:W-:Y:S02]  /*fcf0*/  IMAD.U32 R7, RZ, RZ, UR5 ;  /* 0x00000005ff077e24 */ /* 0x000fe4000f8e00ff */
[----:B------:R-:W-:-:S02]  /*fd00*/  IMAD.U32 R10, RZ, RZ, UR6 ;  /* 0x00000006ff0a7e24 */ /* 0x000fc4000f8e00ff */
[----:B------:R-:W-:Y:S02]  /*fd10*/  IMAD.U32 R11, RZ, RZ, UR7 ;  /* 0x00000007ff0b7e24 */ /* 0x000fe4000f8e00ff */
[----:B------:R-:W-:Y:S02]  /*fd20*/  IMAD.MOV.U32 R8, RZ, RZ, 0x4e ;  /* 0x0000004eff087424 */ /* 0x000fe400078e00ff */
[----:B------:R-:W-:Y:S02]  /*fd30*/  IMAD.MOV.U32 R12, RZ, RZ, 0x1 ;  /* 0x00000001ff0c7424 */ /* 0x000fe400078e00ff */
[----:B------:R-:W-:-:S07]  /*fd40*/  IMAD.MOV.U32 R13, RZ, RZ, RZ ;  /* 0x000000ffff0d7224 */ /* 0x000fce00078e00ff */
[----:B------:R-:W-:-:S07]  /*fd50*/  LEPC R20, `(.L_x_3226) ;  /* 0x000000001014794e */ /* 0x000fce0000000000 */
[----:B01----:R-:W-:Y:S05]  /*fd60*/  CALL.ABS.NOINC R2 ;  /* 0x0000000002007343 */ /* 0x003fea0003c00000 */
.L_x_3226:
[----:B------:R-:W-:Y:S01]  /*fd70*/  CS2R R18, SRZ ;  /* 0x0000000000127805 */ /* 0x000fe2000001ff00 */
[----:B------:R-:W-:Y:S06]  /*fd80*/  BRA `(.L_x_3199) ;  /* 0x0000000000147947 */ /* 0x000fec0003800000 */
.L_x_3223:
[----:B-1----:R-:W2:Y:S02]  /*fd90*/  LDG.E.64 R18, desc[UR36][R2.64] ;  /* 0x0000002402127981 */ /* 0x002ea4000c1e1b00 */
[----:B--2---:R-:W0:Y:S01]  /*fda0*/  I2F.F64.U64 R18, R18 ;  /* 0x0000001200127312 */ /* 0x004e220000301800 */
[----:B------:R-:W-:Y:S05]  /*fdb0*/  BRA `(.L_x_3199) ;  /* 0x0000000000087947 */ /* 0x000fea0003800000 */
.L_x_3222:
[----:B------:R-:W1:Y:S02]  /*fdc0*/  LDG.E R2, desc[UR36][R2.64] ;  /* 0x0000002402027981 */ /* 0x000e64000c1e1900 */
[----:B-1----:R0:W1:Y:S02]  /*fdd0*/  I2F.F64.U32 R18, R2 ;  /* 0x0000000200127312 */ /* 0x0020640000201800 */
.L_x_3199:
[----:B0-----:R-:W2:Y:S01]  /*fde0*/  LDC.U8 R4, c[0x0][0x4ba] ;  /* 0x00012e80ff047b82 */ /* 0x001ea20000000000 */
[----:B------:R-:W-:Y:S02]  /*fdf0*/  ULDC.64 UR4, c[0x0][0x488] ;  /* 0x0001220000047ab9 */ /* 0x000fe40000000a00 */
[----:B------:R-:W-:-:S05]  /*fe00*/  IADD3 R2, P0, R22, UR4, RZ ;  /* 0x0000000416027c10 */ /* 0x000fca000ff1e0ff */
        /* <DEDUP_REMOVED lines=15> */
.L_x_3230:
[----:B------:R-:W2:Y:S02]  /*ff00*/  LDG.E.U8 R2, desc[UR36][R2.64] ;  /* 0x0000002402027981 */ /* 0x000ea4000c1e1100 */
[----:B--2---:R0:W2:Y:S01]  /*ff10*/  I2F.F64.U16 R4, R2 ;  /* 0x0000000200047312 */ /* 0x0040a20000101800 */
[----:B------:R-:W-:Y:S05]  /*ff20*/  BRA `(.L_x_3232) ;  /* 0x0000000c00707947 */ /* 0x000fea0003800000 */
.L_x_3229:
        /* <DEDUP_REMOVED lines=9> */
.L_x_3234:
[----:B------:R-:W2:Y:S02]  /*ffc0*/  LDG.E R2, desc[UR36][R2.64] ;  /* 0x0000002402027981 */ /* 0x000ea4000c1e1900 */
[----:B--2---:R0:W2:Y:S01]  /*ffd0*/  I2F.F64 R4, R2 ;  /* 0x0000000200047312 */ /* 0x0040a20000201c00 */
[----:B------:R-:W-:Y:S05]  /*ffe0*/  BRA `(.L_x_3232) ;  /* 0x0000000c00407947 */ /* 0x000fea0003800000 */
.L_x_3233:
[----:B------:R-:W2:Y:S02]  /*fff0*/  LDG.E.U16 R2, desc[UR36][R2.64] ;  /* 0x0000002402027981 */ /* 0x000ea4000c1e1500 */
[----:B--2---:R0:W2:Y:S01]  /*10000*/  I2F.F64.S16 R4, R2 ;  /* 0x0000000200047312 */ /* 0x0040a20000101c00 */
[----:B------:R-:W-:Y:S05]  /*10010*/  BRA `(.L_x_3232) ;  /* 0x0000000c00347947 */ /* 0x000fea0003800000 */
.L_x_3228:
        /* <DEDUP_REMOVED lines=10> */
.L_x_3236:
[----:B------:R-:W2:Y:S02]  /*100c0*/  LDG.E.U16 R0, desc[UR36][R2.64] ;  /* 0x0000002402007981 */ /* 0x000ea4000c1e1500 */
[----:B--2---:R-:W-:-:S05]  /*100d0*/  HADD2.F32 R0, -RZ, R0.H0_H0 ;  /* 0x20000000ff007230 */ /* 0x004fca0000004100 */
[----:B------:R-:W-:-:S04]  /*100e0*/  FMUL.FTZ R0, R0, 1 ;  /* 0x3f80000000007820 */ /* 0x000fc80000410000 */
[----:B------:R0:W2:Y:S01]  /*100f0*/  F2F.F64.F32 R4, R0 ;  /* 0x0000000000047310 */ /* 0x0000a20000201800 */
[----:B------:R-:W-:Y:S05]  /*10100*/  BRA `(.L_x_3232) ;  /* 0x0000000800f87947 */ /* 0x000fea0003800000 */
.L_x_3235:
        /* <DEDUP_REMOVED lines=10> */
.L_x_3238:
[----:B------:R-:W2:Y:S02]  /*101b0*/  LDG.E.U16 R2, desc[UR36][R2.64] ;  /* 0x0000002402027981 */ /* 0x000ea4000c1e1500 */
[----:B--2---:R-:W-:-:S05]  /*101c0*/  HADD2.F32 R0, -RZ, R2.H0_H0 ;  /* 0x20000002ff007230 */ /* 0x004fca0000004100 */
[----:B------:R-:W-:-:S04]  /*101d0*/  FMUL.FTZ R0, R0, 1 ;  /* 0x3f80000000007820 */ /* 0x000fc80000410000 */
[----:B------:R0:W2:Y:S01]  /*101e0*/  F2F.F64.F32 R4, R0 ;  /* 0x0000000000047310 */ /* 0x0000a20000201800 */
[----:B------:R-:W-:Y:S05]  /*101f0*/  BRA `(.L_x_3232) ;  /* 0x0000000800bc7947 */ /* 0x000fea0003800000 */
.L_x_3237:
[----:B------:R0:W5:Y:S01]  /*10200*/  LDG.E.64 R4, desc[UR36][R2.64] ;  /* 0x0000002402047981 */ /* 0x000162000c1e1b00 */
[----:B------:R-:W-:Y:S05]  /*10210*/  BRA `(.L_x_3232) ;  /* 0x0000000800b47947 */ /* 0x000fea0003800000 */
.L_x_3227:
        /* <DEDUP_REMOVED lines=13> */
.L_x_3241:
[----:B------:R0:W5:Y:S01]  /*102f0*/  LDG.E.64 R4, desc[UR36][R2.64] ;  /* 0x0000002402047981 */ /* 0x000162000c1e1b00 */
[----:B------:R-:W-:Y:S05]  /*10300*/  BRA `(.L_x_3232) ;  /* 0x0000000800787947 */ /* 0x000fea0003800000 */
.L_x_3240:
        /* <DEDUP_REMOVED lines=28> */
.L_x_3243:
        /* <DEDUP_REMOVED lines=13> */
[----:B------:R-:W2:Y:S01]  /*105a0*/  F2F.F64.F32 R4, R4 ;  /* 0x0000000400047310 */ /* 0x000ea20000201800 */
[----:B------:R-:W-:Y:S05]  /*105b0*/  BRA `(.L_x_3232) ;  /* 0x0000000400cc7947 */ /* 0x000fea0003800000 */
.L_x_3242:
[----:B------:R-:W2:Y:S02]  /*105c0*/  LDG.E.U16 R0, desc[UR36][R2.64] ;  /* 0x0000002402007981 */ /* 0x000ea4000c1e1500 */
[----:B--2---:R-:W-:-:S04]  /*105d0*/  IMAD.U32 R0, R0, 0x10000, RZ ;  /* 0x0001000000007824 */ /* 0x004fc800078e00ff */
[----:B------:R-:W-:-:S04]  /*105e0*/  FMUL.FTZ R0, R0, 1 ;  /* 0x3f80000000007820 */ /* 0x000fc80000410000 */
[----:B------:R4:W0:Y:S01]  /*105f0*/  F2F.F64.F32 R4, R0 ;  /* 0x0000000000047310 */ /* 0x0008220000201800 */
[----:B------:R-:W-:Y:S05]  /*10600*/  BRA `(.L_x_3232) ;  /* 0x0000000400b87947 */ /* 0x000fea0003800000 */
.L_x_3239:
        /* <DEDUP_REMOVED lines=11> */
.L_x_3246:
        /* <DEDUP_REMOVED lines=17> */
[----:B------:R-:W-:Y:S02]  /*107d0*/  IADD3 R5, R3, -0x1c, RZ ;  /* 0xffffffe403057810 */ /* 0x000fe40007ffe0ff */
[----:B------:R-:W-:Y:S02]  /*107e0*/  IADD3 R0, R0, 0x1d, -R3 ;  /* 0x0000001d00007810 */ /* 0x000fe40007ffe803 */
[----:B------:R-:W-:-:S04]  /*107f0*/  SHF.L.U32 R5, R2, R5, RZ ;  /* 0x0000000502057219 */ /* 0x000fc800000006ff */
[----:B------:R-:W-:-:S07]  /*10800*/  LOP3.LUT R2, R5, 0x7, RZ, 0xc0, !PT ;  /* 0x0000000705027812 */ /* 0x000fce00078ec0ff */
.L_x_3250:
[----:B------:R-:W-:Y:S05]  /*10810*/  BSYNC B1 ;  /* 0x0000000000017941 */ /* 0x000fea0003800000 */
.L_x_3249:
[----:B------:R-:W-:Y:S01]  /*10820*/  LEA R3, R0, 0x3b800000, 0x17 ;  /* 0x3b80000000037811 */ /* 0x000fe200078eb8ff */
[----:B------:R-:W-:-:S05]  /*10830*/  IMAD.SHL.U32 R0, R2, 0x100000, RZ ;  /* 0x0010000002007824 */ /* 0x000fca00078e00ff */
[----:B------:R-:W-:-:S07]  /*10840*/  LOP3.LUT R0, R3, R0, R4, 0xfe, !PT ;  /* 0x0000000003007212 */ /* 0x000fce00078efe04 */
.L_x_3248:
[----:B------:R-:W-:Y:S05]  /*10850*/  BSYNC B0 ;  /* 0x0000000000007941 */ /* 0x000fea0003800000 */
.L_x_3247:
[----:B------:R-:W-:-:S04]  /*10860*/  FMUL.FTZ R0, R0, 1 ;  /* 0x3f80000000007820 */ /* 0x000fc80000410000 */
[----:B------:R0:W2:Y:S01]  /*10870*/  F2F.F64.F32 R4, R0 ;  /* 0x0000000000047310 */ /* 0x0000a20000201800 */
[----:B------:R-:W-:Y:S05]  /*10880*/  BRA `(.L_x_3232) ;  /* 0x0000000400187947 */ /* 0x000fea0003800000 */
.L_x_3245:
        /* <DEDUP_REMOVED lines=21> */
.L_x_3254:
[----:B------:R-:W-:Y:S05]  /*109e0*/  BSYNC B1 ;  /* 0x0000000000017941 */ /* 0x000fea0003800000 */
.L_x_3253:
[----:B------:R-:W-:Y:S01]  /*109f0*/  LEA R3, R0, 0x37800000, 0x17 ;  /* 0x3780000000037811 */ /* 0x000fe200078eb8ff */
[----:B------:R-:W-:-:S05]  /*10a00*/  IMAD.SHL.U32 R0, R2, 0x200000, RZ ;  /* 0x0020000002007824 */ /* 0x000fca00078e00ff */
[----:B------:R-:W-:-:S07]  /*10a10*/  LOP3.LUT R0, R3, R0, R4, 0xfe, !PT ;  /* 0x0000000003007212 */ /* 0x000fce00078efe04 */
.L_x_3252:
[----:B------:R-:W-:Y:S05]  /*10a20*/  BSYNC B0 ;  /* 0x0000000000007941 */ /* 0x000fea0003800000 */
.L_x_3251:
[----:B------:R-:W-:-:S04]  /*10a30*/  FMUL.FTZ R0, R0, 1 ;  /* 0x3f80000000007820 */ /* 0x000fc80000410000 */
[----:B------:R0:W2:Y:S01]  /*10a40*/  F2F.F64.F32 R4, R0 ;  /* 0x0000000000047310 */ /* 0x0000a20000201800 */
[----:B------:R-:W-:Y:S05]  /*10a50*/  BRA `(.L_x_3232) ;  /* 0x0000000000a47947 */ /* 0x000fea0003800000 */
.L_x_3244:
        /* <DEDUP_REMOVED lines=14> */
.L_x_3258:
[----:B------:R-:W-:Y:S05]  /*10b40*/  BSYNC B0 ;  /* 0x0000000000007941 */ /* 0x000fea0003800000 */
.L_x_3257:
[----:B------:R-:W-:-:S04]  /*10b50*/  FMUL.FTZ R0, R0, 1 ;  /* 0x3f80000000007820 */ /* 0x000fc80000410000 */
[----:B------:R0:W2:Y:S01]  /*10b60*/  F2F.F64.F32 R4, R0 ;  /* 0x0000000000047310 */ /* 0x0000a20000201800 */
[----:B------:R-:W-:Y:S05]  /*10b70*/  BRA `(.L_x_3232) ;  /* 0x00000000005c7947 */ /* 0x000fea0003800000 */
.L_x_3231:
        /* <DEDUP_REMOVED lines=16> */
.L_x_3259:
[----:B------:R-:W-:Y:S01]  /*10c80*/  CS2R R4, SRZ ;  /* 0x0000000000047805 */ /* 0x000fe2000001ff00 */
[----:B------:R-:W-:Y:S06]  /*10c90*/  BRA `(.L_x_3232) ;  /* 0x0000000000147947 */ /* 0x000fec0003800000 */
.L_x_3256:
[----:B------:R-:W2:Y:S02]  /*10ca0*/  LDG.E.64 R4, desc[UR36][R2.64] ;  /* 0x0000002402047981 */ /* 0x000ea4000c1e1b00 */
[----:B--2---:R-:W0:Y:S01]  /*10cb0*/  I2F.F64.U64 R4, R4 ;  /* 0x0000000400047312 */ /* 0x004e220000301800 */
[----:B------:R-:W-:Y:S05]  /*10cc0*/  BRA `(.L_x_3232) ;  /* 0x0000000000087947 */ /* 0x000fea0003800000 */
.L_x_3255:
[----:B------:R-:W2:Y:S02]  /*10cd0*/  LDG.E R2, desc[UR36][R2.64] ;  /* 0x0000002402027981 */ /* 0x000ea4000c1e1900 */
[----:B--2---:R0:W2:Y:S02]  /*10ce0*/  I2F.F64.U32 R4, R2 ;  /* 0x0000000200047312 */ /* 0x0040a40000201800 */
.L_x_3232:
[----:B0-2--5:R-:W-:Y:S01]  /*10cf0*/  DSETP.GTU.AND P0, PT, R4, -3, PT ;  /* 0xc00800000400742a */ /* 0x025fe20003f0c000 */
[----:B------:R-:W-:Y:S01]  /*10d00*/  BSSY B0, `(.L_x_3260) ;  /* 0x000001e000007945 */ /* 0x000fe20003800000 */
[----:B------:R-:W-:-:S12]  /*10d10*/  CS2R R8, SRZ ;  /* 0x0000000000087805 */ /* 0x000fd8000001ff00 */
[----:B------:R-:W-:Y:S05]  /*10d20*/  @!P0 BRA `(.L_x_3261) ;  /* 0x00000000006c8947 */ /* 0x000fea0003800000 */
[----:B------:R-:W-:Y:S01]  /*10d30*/  DSETP.GEU.AND P0, PT, R4, 3, PT ;  /* 0x400800000400742a */ /* 0x000fe20003f0e000 */
[----:B-1-3--:R-:W-:Y:S02]  /*10d40*/  IMAD.MOV.U32 R8, RZ, RZ, R18 ;  /* 0x000000ffff087224 */ /* 0x00afe400078e0012 */
        /* <DEDUP_REMOVED lines=16> */
[----:B----4-:R-:W-:-:S05]  /*10e50*/  FFMA R0, RZ, 2.125, R3 ;  /* 0x40080000ff007823 */ /* 0x010fca0000000003 */
[----:B------:R-:W-:-:S13]  /*10e60*/  FSETP.GT.AND P0, PT, |R0|, 1.469367938527859385e-39, PT ;  /* 0x001000000000780b */ /* 0x000fda0003f04200 */
[----:B------:R-:W-:Y:S05]  /*10e70*/  @P0 BRA P1, `(.L_x_3263) ;  /* 0x00000000000c0947 */ /* 0x000fea0000800000 */
[----:B------:R-:W-:-:S07]  /*10e80*/  MOV R6, 0x10ea0 ;  /* 0x00010ea000067802 */ /* 0x000fce0000000f00 */
[----:B------:R-:W-:Y:S05]  /*10e90*/  CALL.REL.NOINC `($__internal_0_$__cuda_sm20_div_rn_f64_full) ;  /* 0x00000010005c7944 */ /* 0x000fea0003c00000 */
[----:B------:R-:W-:-:S07]  /*10ea0*/  MOV R2, R4 ;  /* 0x0000000400027202 */ /* 0x000fce0000000f00 */
.L_x_3263:
[----:B------:R-:W-:Y:S05]  /*10eb0*/  BSYNC B1 ;  /* 0x0000000000017941 */ /* 0x000fea0003800000 */
.L_x_3262:
[----:B------:R-:W-:-:S08]  /*10ec0*/  DADD R2, R2, 0.5 ;  /* 0x3fe0000002027429 */ /* 0x000fd00000000000 */
[----:B------:R-:W-:-:S11]  /*10ed0*/  DMUL R8, R2, R18 ;  /* 0x0000001202087228 */ /* 0x000fd60000000000 */
.L_x_3261:
[----:B------:R-:W-:Y:S05]  /*10ee0*/  BSYNC B0 ;  /* 0x0000000000007941 */ /* 0x000fea0003800000 */
.L_x_3260:
[----:B------:R-:W4:Y:S02]  /*10ef0*/  LDC.U8 R2, c[0x0][0x4b8] ;  /* 0x00012e00ff027b82 */ /* 0x000f240000000000 */
[----:B----4-:R-:W-:-:S04]  /*10f00*/  PRMT R0, R2, 0x9910, RZ ;  /* 0x0000991002007816 */ /* 0x010fc800000000ff */
        /* <DEDUP_REMOVED lines=11> */
[----:B0-----:R-:W-:Y:S01]  /*10fc0*/  STG.E.U8 desc[UR36][R16.64], R9 ;  /* 0x0000000910007986 */ /* 0x001fe2000c101124 */
[----:B------:R-:W-:Y:S05]  /*10fd0*/  EXIT ;  /* 0x000000000000794d */ /* 0x000fea0003800000 */
.L_x_3267:
[----:B------:R-:W0:Y:S02]  /*10fe0*/  F2I.S64.F64.TRUNC R8, R8 ;  /* 0x0000000800087311 */ /* 0x000e24000030d900 */
[----:B0-----:R-:W-:-:S05]  /*10ff0*/  IMAD.MOV.U32 R3, RZ, RZ, R8 ;  /* 0x000000ffff037224 */ /* 0x001fca00078e0008 */
[----:B------:R-:W-:Y:S01]  /*11000*/  STG.E.U8 desc[UR36][R16.64], R3 ;  /* 0x0000000310007986 */ /* 0x000fe2000c101124 */
[----:B------:R-:W-:Y:S05]  /*11010*/  EXIT ;  /* 0x000000000000794d */ /* 0x000fea0003800000 */
.L_x_3266:
[----:B------:R-:W-:-:S13]  /*11020*/  ISETP.NE.AND P0, PT, R0, 0x2, PT ;  /* 0x000000020000780c */ /* 0x000fda0003f05270 */
[----:B------:R-:W-:Y:S05]  /*11030*/  @!P0 BRA `(.L_x_3269) ;  /* 0x0000000000288947 */ /* 0x000fea0003800000 */
[----:B------:R-:W-:-:S13]  /*11040*/  ISETP.NE.AND P0, PT, R0, 0x3, PT ;  /* 0x000000030000780c */ /* 0x000fda0003f05270 */
[----:B------:R-:W-:Y:S05]  /*11050*/  @!P0 BRA `(.L_x_3270) ;  /* 0x0000000000148947 */ /* 0x000fea0003800000 */
[----:B------:R-:W-:-:S13]  /*11060*/  ISETP.NE.AND P0, PT, R0, 0x4, PT ;  /* 0x000000040000780c */ /* 0x000fda0003f05270 */
[----:B------:R-:W-:Y:S05]  /*11070*/  @P0 BRA `(.L_x_3268) ;  /* 0x0000000c00880947 */ /* 0x000fea0003800000 */
[----:B------:R-:W0:Y:S02]  /*11080*/  F2I.S64.F64.TRUNC R8, R8 ;  /* 0x0000000800087311 */ /* 0x000e24000030d900 */
[----:B0-----:R-:W-:Y:S01]  /*11090*/  STG.E.64 desc[UR36][R16.64], R8 ;  /* 0x0000000810007986 */ /* 0x001fe2000c101b24 */
[----:B------:R-:W-:Y:S05]  /*110a0*/  EXIT ;  /* 0x000000000000794d */ /* 0x000fea0003800000 */
.L_x_3270:
[----:B------:R-:W0:Y:S02]  /*110b0*/  F2I.F64.TRUNC R9, R8 ;  /* 0x0000000800097311 */ /* 0x000e24000030d100 */
[----:B0-----:R-:W-:Y:S01]  /*110c0*/  STG.E desc[UR36][R16.64], R9 ;  /* 0x0000000910007986 */ /* 0x001fe2000c101924 */
[----:B------:R-:W-:Y:S05]  /*110d0*/  EXIT ;  /* 0x000000000000794d */ /* 0x000fea0003800000 */
.L_x_3269:
[----:B------:R-:W0:Y:S02]  /*110e0*/  F2I.F64.TRUNC R9, R8 ;  /* 0x0000000800097311 */ /* 0x000e24000030d100 */
[----:B0-----:R-:W-:Y:S01]  /*110f0*/  STG.E.U16 desc[UR36][R16.64], R9 ;  /* 0x0000000910007986 */ /* 0x001fe2000c101524 */
[----:B------:R-:W-:Y:S05]  /*11100*/  EXIT ;  /* 0x000000000000794d */ /* 0x000fea0003800000 */
.L_x_3265:
        /* <DEDUP_REMOVED lines=11> */
[----:B------:R-:W-:Y:S01]  /*111c0*/  STG.E desc[UR36][R16.64], R3 ;  /* 0x0000000310007986 */ /* 0x000fe2000c101924 */
[----:B------:R-:W-:Y:S05]  /*111d0*/  EXIT ;  /* 0x000000000000794d */ /* 0x000fea0003800000 */
.L_x_3272:
[----:B------:R-:W-:Y:S01]  /*111e0*/  UMOV UR4, 0xf0000000 ;  /* 0xf000000000047882 */ /* 0x000fe20000000000 */
[----:B------:R-:W-:Y:S01]  /*111f0*/  UMOV UR5, 0x380fffff ;  /* 0x380fffff00057882 */ /* 0x000fe20000000000 */
[----:B------:R-:W0:Y:S01]  /*11200*/  F2F.F32.F64 R0, R8 ;  /* 0x0000000800007310 */ /* 0x000e220000301000 */
[----:B------:R-:W-:-:S14]  /*11210*/  DSETP.GEU.AND P0, PT, |R8|, UR4, PT ;  /* 0x0000000408007e2a */ /* 0x000fdc000bf0e200 */
[----:B0-----:R-:W-:-:S05]  /*11220*/  @!P0 FMUL R0, R0, 1.175494350822287508e-38 ;  /* 0x0080000000008820 */ /* 0x001fca0000400000 */
[----:B------:R-:W-:-:S05]  /*11230*/  F2FP.F16.F32.PACK_AB R0, RZ, R0 ;  /* 0x00000000ff00723e */ /* 0x000fca00000000ff */
[----:B------:R-:W-:Y:S01]  /*11240*/  STG.E.U16 desc[UR36][R16.64], R0 ;  /* 0x0000000010007986 */ /* 0x000fe2000c101524 */
[----:B------:R-:W-:Y:S05]  /*11250*/  EXIT ;  /* 0x000000000000794d */ /* 0x000fea0003800000 */
.L_x_3271:
        /* <DEDUP_REMOVED lines=12> */
[----:B------:R-:W-:Y:S01]  /*11320*/  STG.E.64 desc[UR36][R16.64], R2 ;  /* 0x0000000210007986 */ /* 0x000fe2000c101b24 */
[----:B------:R-:W-:Y:S05]  /*11330*/  EXIT ;  /* 0x000000000000794d */ /* 0x000fea0003800000 */
.L_x_3274:
[----:B------:R-:W-:Y:S01]  /*11340*/  UMOV UR4, 0xf0000000 ;  /* 0xf000000000047882 */ /* 0x000fe20000000000 */
[----:B------:R-:W-:Y:S01]  /*11350*/  UMOV UR5, 0x380fffff ;  /* 0x380fffff00057882 */ /* 0x000fe20000000000 */
[----:B------:R-:W0:Y:S01]  /*11360*/  F2F.F32.F64 R0, R8 ;  /* 0x0000000800007310 */ /* 0x000e220000301000 */
[----:B------:R-:W-:-:S14]  /*11370*/  DSETP.GEU.AND P0, PT, |R8|, UR4, PT ;  /* 0x0000000408007e2a */ /* 0x000fdc000bf0e200 */
[----:B0-----:R-:W-:-:S05]  /*11380*/  @!P0 FMUL R0, R0, 1.175494350822287508e-38 ;  /* 0x0080000000008820 */ /* 0x001fca0000400000 */
[----:B------:R-:W-:-:S04]  /*11390*/  F2FP.F16.F32.PACK_AB R3, RZ, R0 ;  /* 0x00000000ff03723e */ /* 0x000fc800000000ff */
[----:B------:R-:W-:-:S05]  /*113a0*/  PRMT R3, R3, 0x5410, RZ ;  /* 0x0000541003037816 */ /* 0x000fca00000000ff */
[----:B------:R-:W-:Y:S01]  /*113b0*/  STG.E desc[UR36][R16.64], R3 ;  /* 0x0000000310007986 */ /* 0x000fe2000c101924 */
[----:B------:R-:W-:Y:S05]  /*113c0*/  EXIT ;  /* 0x000000000000794d */ /* 0x000fea0003800000 */
.L_x_3273:
[----:B------:R-:W-:Y:S01]  /*113d0*/  STG.E.64 desc[UR36][R16.64], R8 ;  /* 0x0000000810007986 */ /* 0x000fe2000c101b24 */
[----:B------:R-:W-:Y:S05]  /*113e0*/  EXIT ;  /* 0x000000000000794d */ /* 0x000fea0003800000 */
.L_x_3264:
        /* <DEDUP_REMOVED lines=10> */
[----:B------:R-:W-:Y:S01]  /*11490*/  STG.E.U8 desc[UR36][R16.64], R3 ;  /* 0x0000000310007986 */ /* 0x000fe2000c101124 */
[----:B------:R-:W-:Y:S05]  /*114a0*/  EXIT ;  /* 0x000000000000794d */ /* 0x000fea0003800000 */
.L_x_3277:
[----:B------:R-:W-:-:S05]  /*114b0*/  CS2R R10, SRZ ;  /* 0x00000000000a7805 */ /* 0x000fca000001ff00 */
[----:B------:R-:W-:Y:S01]  /*114c0*/  STG.E.128 desc[UR36][R16.64], R8 ;  /* 0x0000000810007986 */ /* 0x000fe2000c101d24 */
[----:B------:R-:W-:Y:S05]  /*114d0*/  EXIT ;  /* 0x000000000000794d */ /* 0x000fea0003800000 */
.L_x_3276:
        /* <DEDUP_REMOVED lines=25> */
.L_x_3281:
[----:B------:R-:W-:Y:S05]  /*11670*/  BSYNC B0 ;  /* 0x0000000000007941 */ /* 0x000fea0003800000 */
.L_x_3280:
[----:B------:R-:W-:-:S05]  /*11680*/  LOP3.LUT R3, R0, R3, RZ, 0xfc, !PT ;  /* 0x0000000300037212 */ /* 0x000fca00078efcff */
[----:B------:R-:W-:Y:S01]  /*11690*/  STG.E.U8 desc[UR36][R16.64], R3 ;  /* 0x0000000310007986 */ /* 0x000fe2000c101124 */
[----:B------:R-:W-:Y:S05]  /*116a0*/  EXIT ;  /* 0x000000000000794d */ /* 0x000fea0003800000 */
.L_x_3279:
        /* <DEDUP_REMOVED lines=17> */
.L_x_3283:
[----:B------:R-:W-:Y:S01]  /*117c0*/  IMAD.MOV.U32 R0, RZ, RZ, 0x7f ;  /* 0x0000007fff007424 */ /* 0x000fe200078e00ff */
[----:B------:R-:W-:-:S04]  /*117d0*/  ISETP.GT.U32.AND P0, PT, R2, 0x7f800000, PT ;  /* 0x7f8000000200780c */ /* 0x000fc80003f04070 */
[----:B------:R-:W-:-:S09]  /*117e0*/  SEL R0, R0, 0x7c, P0 ;  /* 0x0000007c00007807 */ /* 0x000fd20000000000 */
.L_x_3284:
[----:B------:R-:W-:Y:S05]  /*117f0*/  BSYNC B0 ;  /* 0x0000000000007941 */ /* 0x000fea0003800000 */
.L_x_3282:
[----:B------:R-:W-:-:S04]  /*11800*/  LOP3.LUT R2, R3, 0x80000000, RZ, 0xc0, !PT ;  /* 0x8000000003027812 */ /* 0x000fc800078ec0ff */
[----:B------:R-:W-:-:S04]  /*11810*/  SHF.R.U32.HI R3, RZ, 0x18, R2 ;  /* 0x00000018ff037819 */ /* 0x000fc80000011602 */
[----:B------:R-:W-:-:S05]  /*11820*/  LOP3.LUT R3, R0, R3, RZ, 0xfc, !PT ;  /* 0x0000000300037212 */ /* 0x000fca00078efcff */
[----:B------:R-:W-:Y:S01]  /*11830*/  STG.E.U8 desc[UR36][R16.64], R3 ;  /* 0x0000000310007986 */ /* 0x000fe2000c101124 */
[----:B------:R-:W-:Y:S05]  /*11840*/  EXIT ;  /* 0x000000000000794d */ /* 0x000fea0003800000 */
.L_x_3278:
[----:B------:R-:W-:Y:S01]  /*11850*/  UMOV UR4, 0xf0000000 ;  /* 0xf000000000047882 */ /* 0x000fe20000000000 */
[----:B------:R-:W-:Y:S01]  /*11860*/  UMOV UR5, 0x380fffff ;  /* 0x380fffff00057882 */ /* 0x000fe20000000000 */
[----:B------:R-:W0:Y:S01]  /*11870*/  F2F.F32.F64 R0, R8 ;  /* 0x0000000800007310 */ /* 0x000e220000301000 */
[----:B------:R-:W-:-:S14]  /*11880*/  DSETP.GEU.AND P0, PT, |R8|, UR4, PT ;  /* 0x0000000408007e2a */ /* 0x000fdc000bf0e200 */
[----:B0-----:R-:W-:-:S05]  /*11890*/  @!P0 FMUL R0, R0, 1.175494350822287508e-38 ;  /* 0x0080000000008820 */ /* 0x001fca0000400000 */
[----:B------:R-:W-:-:S05]  /*118a0*/  F2FP.BF16.F32.PACK_AB R0, RZ, R0 ;  /* 0x00000000ff00723e */ /* 0x000fca00000010ff */
[----:B------:R-:W-:Y:S01]  /*118b0*/  STG.E.U16 desc[UR36][R16.64], R0 ;  /* 0x0000000010007986 */ /* 0x000fe2000c101524 */
[----:B------:R-:W-:Y:S05]  /*118c0*/  EXIT ;  /* 0x000000000000794d */ /* 0x000fea0003800000 */
.L_x_3275:
        /* <DEDUP_REMOVED lines=9> */
[----:B0-----:R-:W-:Y:S01]  /*11960*/  STG.E.U16 desc[UR36][R16.64], R9 ;  /* 0x0000000910007986 */ /* 0x001fe2000c101524 */
[----:B------:R-:W-:Y:S05]  /*11970*/  EXIT ;  /* 0x000000000000794d */ /* 0x000fea0003800000 */
.L_x_3287:
        /* <DEDUP_REMOVED lines=21> */
.L_x_3290:
[----:B------:R-:W-:-:S04]  /*11ad0*/  LOP3.LUT R0, R5, 0x80000000, RZ, 0xc0, !PT ;  /* 0x8000000005007812 */ /* 0x000fc800078ec0ff */
[----:B------:R-:W-:-:S04]  /*11ae0*/  SHF.R.U32.HI R3, RZ, 0x18, R0 ;  /* 0x00000018ff037819 */ /* 0x000fc80000011600 */
[----:B------:R-:W-:-:S04]  /*11af0*/  LOP3.LUT R2, R2, R3, RZ, 0xfc, !PT ;  /* 0x0000000302027212 */ /* 0x000fc800078efcff */
[----:B------:R-:W-:-:S07]  /*11b00*/  PRMT R0, R2, 0x7610, R0 ;  /* 0x0000761002007816 */ /* 0x000fce0000000000 */
.L_x_3289:
[----:B------:R-:W-:Y:S05]  /*11b10*/  BSYNC B0 ;  /* 0x0000000000007941 */ /* 0x000fea0003800000 */
.L_x_3288:
[----:B------:R-:W-:Y:S01]  /*11b20*/  STG.E.U8 desc[UR36][R16.64], R0 ;  /* 0x0000000010007986 */ /* 0x000fe2000c101124 */
[----:B------:R-:W-:Y:S05]  /*11b30*/  EXIT ;  /* 0x000000000000794d */ /* 0x000fea0003800000 */
.L_x_3286:
        /* <DEDUP_REMOVED lines=21> */
.L_x_3293:
[----:B------:R-:W-:-:S04]  /*11c90*/  LOP3.LUT R0, R5, 0x80000000, RZ, 0xc0, !PT ;  /* 0x8000000005007812 */ /* 0x000fc800078ec0ff */
[----:B------:R-:W-:-:S04]  /*11ca0*/  SHF.R.U32.HI R3, RZ, 0x18, R0 ;  /* 0x00000018ff037819 */ /* 0x000fc80000011600 */
[----:B------:R-:W-:-:S04]  /*11cb0*/  LOP3.LUT R2, R2, R3, RZ, 0xfc, !PT ;  /* 0x0000000302027212 */ /* 0x000fc800078efcff */
[----:B------:R-:W-:-:S07]  /*11cc0*/  PRMT R0, R2, 0x7610, R0 ;  /* 0x0000761002007816 */ /* 0x000fce0000000000 */
.L_x_3292:
[----:B------:R-:W-:Y:S05]  /*11cd0*/  BSYNC B0 ;  /* 0x0000000000007941 */ /* 0x000fea0003800000 */
.L_x_3291:
[----:B------:R-:W-:Y:S01]  /*11ce0*/  STG.E.U8 desc[UR36][R16.64], R0 ;  /* 0x0000000010007986 */ /* 0x000fe2000c101124 */
[----:B------:R-:W-:Y:S05]  /*11cf0*/  EXIT ;  /* 0x000000000000794d */ /* 0x000fea0003800000 */
.L_x_3285:
        /* <DEDUP_REMOVED lines=26> */
.L_x_3268:
[----:B------:R-:W-:Y:S01]  /*11ea0*/  MOV R0, 0x0 ;  /* 0x0000000000007802 */ /* 0x000fe20000000f00 */
[----:B------:R-:W-:Y:S01]  /*11eb0*/  ULDC.64 UR4, c[0x4][0x128] ;  /* 0x01004a0000047ab9 */ /* 0x000fe20000000a00 */
[----:B------:R-:W-:Y:S01]  /*11ec0*/  ULDC.64 UR6, c[0x4][0x10] ;  /* 0x0100040000067ab9 */ /* 0x000fe20000000a00 */
[----:B------:R-:W-:Y:S01]  /*11ed0*/  IMAD.U32 R4, RZ, RZ, UR4 ;  /* 0x00000004ff047e24 */ /* 0x000fe2000f8e00ff */
[----:B------:R0:W2:Y:S01]  /*11ee0*/  LDC.64 R2, c[0x4][R0] ;  /* 0x0100000000027b82 */ /* 0x0000a20000000a00 */
        /* <DEDUP_REMOVED lines=10> */
[----:B-123--:R-:W-:Y:S05]  /*11f90*/  CALL.ABS.NOINC R2 ;  /* 0x0000000002007343 */ /* 0x00efea0003c00000 */
.L_x_3296:
[----:B------:R-:W-:Y:S05]  /*11fa0*/  EXIT ;  /* 0x000000000000794d */ /* 0x000fea0003800000 */
.L_x_3295:
[----:B------:R-:W0:Y:S02]  /*11fb0*/  F2I.U64.F64.TRUNC R8, R8 ;  /* 0x0000000800087311 */ /* 0x000e24000030d800 */
[----:B0-----:R-:W-:Y:S01]  /*11fc0*/  STG.E.64 desc[UR36][R16.64], R8 ;  /* 0x0000000810007986 */ /* 0x001fe2000c101b24 */
[----:B------:R-:W-:Y:S05]  /*11fd0*/  EXIT ;  /* 0x000000000000794d */ /* 0x000fea0003800000 */
.L_x_3294:
[----:B------:R-:W0:Y:S02]  /*11fe0*/  F2I.U32.F64.TRUNC R9, R8 ;  /* 0x0000000800097311 */ /* 0x000e24000030d000 */
[----:B0-----:R-:W-:Y:S01]  /*11ff0*/  STG.E desc[UR36][R16.64], R9 ;  /* 0x0000000910007986 */ /* 0x001fe2000c101924 */
[----:B------:R-:W-:Y:S05]  /*12000*/  EXIT ;  /* 0x000000000000794d */ /* 0x000fea0003800000 */
        .weak           $__internal_0_$__cuda_sm20_div_rn_f64_full
        .type           $__internal_0_$__cuda_sm20_div_rn_f64_full,@function
        .size           $__internal_0_$__cuda_sm20_div_rn_f64_full,(.L_x_6597 - $__internal_0_$__cuda_sm20_div_rn_f64_full)
$__internal_0_$__cuda_sm20_div_rn_f64_full:
[C---:B------:R-:W-:Y:S01]  /*12010*/  FSETP.GEU.AND P0, PT, |R23|.reuse, 1.469367938527859385e-39, PT ;  /* 0x001000001700780b */ /* 0x040fe20003f0e200 */
[----:B------:R-:W-:Y:S01]  /*12020*/  IMAD.U32 R22, RZ, RZ, UR38 ;  /* 0x00000026ff167e24 */ /* 0x000fe2000f8e00ff */
[----:B------:R-:W-:Y:S01]  /*12030*/  LOP3.LUT R0, R23, 0x800fffff, RZ, 0xc0, !PT ;  /* 0x800fffff17007812 */ /* 0x000fe200078ec0ff */
[----:B------:R-:W-:Y:S01]  /*12040*/  IMAD.U32 R14, RZ, RZ, UR38 ;  /* 0x00000026ff0e7e24 */ /* 0x000fe2000f8e00ff */
[----:B------:R-:W-:Y:S01]  /*12050*/  MOV R10, 0x1 ;  /* 0x00000001000a7802 */ /* 0x000fe20000000f00 */
[----:B------:R-:W-:Y:S01]  /*12060*/  IMAD.MOV.U32 R3, RZ, RZ, 0x1ca00000 ;  /* 0x1ca00000ff037424 */ /* 0x000fe200078e00ff */
[----:B------:R-:W-:Y:S01]  /*12070*/  LOP3.LUT R15, R0, 0x3ff00000, RZ, 0xfc, !PT ;  /* 0x3ff00000000f7812 */ /* 0x000fe200078efcff */
[----:B------:R-:W-:Y:S01]  /*12080*/  IMAD.MOV.U32 R12, RZ, RZ, R4 ;  /* 0x000000ffff0c7224 */ /* 0x000fe200078e0004 */
[C---:B------:R-:W-:Y:S01]  /*12090*/  FSETP.GEU.AND P2, PT, |R5|.reuse, 1.469367938527859385e-39, PT ;  /* 0x001000000500780b */ /* 0x040fe20003f4e200 */
[----:B------:R-:W-:Y:S01]  /*120a0*/  BSSY B2, `(.L_x_3297) ;  /* 0x000004f000027945 */ /* 0x000fe20003800000 */
[----:B------:R-:W-:-:S02]  /*120b0*/  LOP3.LUT R7, R5, 0x7ff00000, RZ, 0xc0, !PT ;  /* 0x7ff0000005077812 */ /* 0x000fc400078ec0ff */
[----:B------:R-:W-:Y:S01]  /*120c0*/  LOP3.LUT R9, R23, 0x7ff00000, RZ, 0xc0, !PT ;  /* 0x7ff0000017097812 */ /* 0x000fe200078ec0ff */
[----:B------:R-:W-:-:S03]  /*120d0*/  @!P0 DMUL R14, R22, 8.98846567431157953865e+307 ;  /* 0x7fe00000160e8828 */ /* 0x000fc60000000000 */
[----:B------:R-:W-:-:S03]  /*120e0*/  ISETP.GE.U32.AND P1, PT, R7, R9, PT ;  /* 0x000000090700720c */ /* 0x000fc60003f26070 */
[----:B------:R-:W0:Y:S01]  /*120f0*/  MUFU.RCP64H R11, R15 ;  /* 0x0000000f000b7308 */ /* 0x000e220000001800 */
[----:B------:R-:W-:Y:S02]  /*12100*/  SEL R13, R3, 0x63400000, !P1 ;  /* 0x63400000030d7807 */ /* 0x000fe40004800000 */
[----:B------:R-:W-:Y:S02]  /*12110*/  @!P2 LOP3.LUT R0, R23, 0x7ff00000, RZ, 0xc0, !PT ;  /* 0x7ff000001700a812 */ /* 0x000fe400078ec0ff */
[----:B------:R-:W-:Y:S02]  /*12120*/  LOP3.LUT R13, R13, 0x800fffff, R5, 0xf8, !PT ;  /* 0x800fffff0d0d7812 */ /* 0x000fe400078ef805 */
[----:B------:R-:W-:Y:S01]  /*12130*/  @!P2 ISETP.GE.U32.AND P3, PT, R7, R0, PT ;  /* 0x000000000700a20c */ /* 0x000fe20003f66070 */
[----:B------:R-:W-:Y:S01]  /*12140*/  IMAD.MOV.U32 R0, RZ, RZ, R7 ;  /* 0x000000ffff007224 */ /* 0x000fe200078e0007 */
[----:B------:R-:W-:Y:S01]  /*12150*/  @!P0 LOP3.LUT R9, R15, 0x7ff00000, RZ, 0xc0, !PT ;  /* 0x7ff000000f098812 */ /* 0x000fe200078ec0ff */
[----:B0-----:R-:W-:-:S08]  /*12160*/  DFMA R28, R10, -R14, 1 ;  /* 0x3ff000000a1c742b */ /* 0x001fd0000000080e */
[----:B------:R-:W-:-:S08]  /*12170*/  DFMA R28, R28, R28, R28 ;  /* 0x0000001c1c1c722b */ /* 0x000fd0000000001c */
[----:B------:R-:W-:Y:S01]  /*12180*/  DFMA R28, R10, R28, R10 ;  /* 0x0000001c0a1c722b */ /* 0x000fe2000000000a */
[----:B------:R-:W-:Y:S01]  /*12190*/  @!P2 SEL R11, R3, 0x63400000, !P3 ;  /* 0x63400000030ba807 */ /* 0x000fe20005800000 */
[----:B------:R-:W-:-:S03]  /*121a0*/  @!P2 IMAD.MOV.U32 R10, RZ, RZ, RZ ;  /* 0x000000ffff0aa224 */ /* 0x000fc600078e00ff */
[----:B------:R-:W-:-:S03]  /*121b0*/  @!P2 LOP3.LUT R11, R11, 0x80000000, R5, 0xf8, !PT ;  /* 0x800000000b0ba812 */ /* 0x000fc600078ef805 */
[----:B------:R-:W-:Y:S01]  /*121c0*/  DFMA R20, R28, -R14, 1 ;  /* 0x3ff000001c14742b */ /* 0x000fe2000000080e */
[----:B------:R-:W-:-:S06]  /*121d0*/  @!P2 LOP3.LUT R11, R11, 0x100000, RZ, 0xfc, !PT ;  /* 0x001000000b0ba812 */ /* 0x000fcc00078efcff */
[----:B------:R-:W-:Y:S02]  /*121e0*/  @!P2 DFMA R12, R12, 2, -R10 ;  /* 0x400000000c0ca82b */ /* 0x000fe4000000080a */
[----:B------:R-:W-:Y:S01]  /*121f0*/  DFMA R28, R28, R20, R28 ;  /* 0x000000141c1c722b */ /* 0x000fe2000000001c */
[----:B------:R-:W-:-:S07]  /*12200*/  VIADD R10, R9, 0xffffffff ;  /* 0xffffffff090a7836 */ /* 0x000fce0000000000 */
[----:B------:R-:W-:Y:S01]  /*12210*/  @!P2 LOP3.LUT R0, R13, 0x7ff00000, RZ, 0xc0, !PT ;  /* 0x7ff000000d00a812 */ /* 0x000fe200078ec0ff */
[----:B------:R-:W-:-:S04]  /*12220*/  DMUL R20, R28, R12 ;  /* 0x0000000c1c147228 */ /* 0x000fc80000000000 */
[----:B------:R-:W-:-:S04]  /*12230*/  VIADD R8, R0, 0xffffffff ;  /* 0xffffffff00087836 */ /* 0x000fc80000000000 */
[----:B------:R-:W-:Y:S01]  /*12240*/  DFMA R30, R20, -R14, R12 ;  /* 0x8000000e141e722b */ /* 0x000fe2000000000c */
[----:B------:R-:W-:-:S04]  /*12250*/  ISETP.GT.U32.AND P0, PT, R8, 0x7feffffe, PT ;  /* 0x7feffffe0800780c */ /* 0x000fc80003f04070 */
[----:B------:R-:W-:-:S03]  /*12260*/  ISETP.GT.U32.OR P0, PT, R10, 0x7feffffe, P0 ;  /* 0x7feffffe0a00780c */ /* 0x000fc60000704470 */
[----:B------:R-:W-:-:S10]  /*12270*/  DFMA R10, R28, R30, R20 ;  /* 0x0000001e1c0a722b */ /* 0x000fd40000000014 */
[----:B------:R-:W-:Y:S05]  /*12280*/  @P0 BRA `(.L_x_3298) ;  /* 0x00000000006c0947 */ /* 0x000fea0003800000 */
[----:B------:R-:W-:-:S04]  /*12290*/  LOP3.LUT R0, R23, 0x7ff00000, RZ, 0xc0, !PT ;  /* 0x7ff0000017007812 */ /* 0x000fc800078ec0ff */
[CC--:B------:R-:W-:Y:S02]  /*122a0*/  VIADDMNMX R4, R7.reuse, -R0.reuse, 0xb9600000, !PT ;  /* 0xb960000007047446 */ /* 0x0c0fe40007800900 */
[----:B------:R-:W-:Y:S02]  /*122b0*/  ISETP.GE.U32.AND P0, PT, R7, R0, PT ;  /* 0x000000000700720c */ /* 0x000fe40003f06070 */
[----:B------:R-:W-:Y:S02]  /*122c0*/  VIMNMX R4, R4, 0x46a00000, PT ;  /* 0x46a0000004047848 */ /* 0x000fe40003fe0100 */
[----:B------:R-:W-:-:S05]  /*122d0*/  SEL R3, R3, 0x63400000, !P0 ;  /* 0x6340000003037807 */ /* 0x000fca0004000000 */
[----:B------:R-:W-:Y:S02]  /*122e0*/  IMAD.IADD R3, R4, 0x1, -R3 ;  /* 0x0000000104037824 */ /* 0x000fe400078e0a03 */
[----:B------:R-:W-:Y:S02]  /*122f0*/  IMAD.MOV.U32 R4, RZ, RZ, RZ ;  /* 0x000000ffff047224 */ /* 0x000fe400078e00ff */
[----:B------:R-:W-:-:S06]  /*12300*/  VIADD R5, R3, 0x7fe00000 ;  /* 0x7fe0000003057836 */ /* 0x000fcc0000000000 */
[----:B------:R-:W-:-:S10]  /*12310*/  DMUL R20, R10, R4 ;  /* 0x000000040a147228 */ /* 0x000fd40000000000 */
[----:B------:R-:W-:-:S13]  /*12320*/  FSETP.GTU.AND P0, PT, |R21|, 1.469367938527859385e-39, PT ;  /* 0x001000001500780b */ /* 0x000fda0003f0c200 */
[----:B------:R-:W-:Y:S05]  /*12330*/  @P0 BRA `(.L_x_3299) ;  /* 0x0000000000940947 */ /* 0x000fea0003800000 */
[----:B------:R-:W-:-:S06]  /*12340*/  DFMA R12, R10, -R14, R12 ;  /* 0x8000000e0a0c722b */ /* 0x000fcc000000000c */
[----:B------:R-:W-:-:S04]  /*12350*/  IMAD.MOV.U32 R12, RZ, RZ, RZ ;  /* 0x000000ffff0c7224 */ /* 0x000fc800078e00ff */
[C---:B------:R-:W-:Y:S02]  /*12360*/  FSETP.NEU.AND P0, PT, R13.reuse, RZ, PT ;  /* 0x000000ff0d00720b */ /* 0x040fe40003f0d000 */
[----:B------:R-:W-:-:S04]  /*12370*/  LOP3.LUT R4, R13, 0x80000000, R23, 0x48, !PT ;  /* 0x800000000d047812 */ /* 0x000fc800078e4817 */
[----:B------:R-:W-:-:S07]  /*12380*/  LOP3.LUT R13, R4, R5, RZ, 0xfc, !PT ;  /* 0x00000005040d7212 */ /* 0x000fce00078efcff */
[----:B------:R-:W-:Y:S05]  /*12390*/  @!P0 BRA `(.L_x_3299) ;  /* 0x00000000007c8947 */ /* 0x000fea0003800000 */
[----:B------:R-:W-:Y:S01]  /*123a0*/  IMAD.MOV R9, RZ, RZ, -R3 ;  /* 0x000000ffff097224 */ /* 0x000fe200078e0a03 */
[----:B------:R-:W-:Y:S01]  /*123b0*/  IADD3 R3, -R3, -0x43300000, RZ ;  /* 0xbcd0000003037810 */ /* 0x000fe20007ffe1ff */
[----:B------:R-:W-:-:S06]  /*123c0*/  IMAD.MOV.U32 R8, RZ, RZ, RZ ;  /* 0x000000ffff087224 */ /* 0x000fcc00078e00ff */
[----:B------:R-:W-:Y:S02]  /*123d0*/  DFMA R8, R20, -R8, R10 ;  /* 0x800000081408722b */ /* 0x000fe4000000000a */
[----:B------:R-:W-:-:S08]  /*123e0*/  DMUL.RP R10, R10, R12 ;  /* 0x0000000c0a0a7228 */ /* 0x000fd00000008000 */
[----:B------:R-:W-:Y:S02]  /*123f0*/  FSETP.NEU.AND P0, PT, |R9|, R3, PT ;  /* 0x000000030900720b */ /* 0x000fe40003f0d200 */
[----:B------:R-:W-:Y:S02]  /*12400*/  LOP3.LUT R3, R11, R4, RZ, 0x3c, !PT ;  /* 0x000000040b037212 */ /* 0x000fe400078e3cff */
[----:B------:R-:W-:Y:S02]  /*12410*/  FSEL R20, R10, R20, !P0 ;  /* 0x000000140a147208 */ /* 0x000fe40004000000 */
[----:B------:R-:W-:Y:S01]  /*12420*/  FSEL R21, R3, R21, !P0 ;  /* 0x0000001503157208 */ /* 0x000fe20004000000 */
[----:B------:R-:W-:Y:S06]  /*12430*/  BRA `(.L_x_3299) ;  /* 0x0000000000547947 */ /* 0x000fec0003800000 */
.L_x_3298:
[----:B------:R-:W-:-:S14]  /*12440*/  DSETP.NAN.AND P0, PT, R4, R4, PT ;  /* 0x000000040400722a */ /* 0x000fdc0003f08000 */
[----:B------:R-:W-:Y:S05]  /*12450*/  @P0 BRA `(.L_x_3300) ;  /* 0x0000000000440947 */ /* 0x000fea0003800000 */
[----:B------:R-:W-:-:S14]  /*12460*/  DSETP.NAN.AND P0, PT, R22, R22, PT ;  /* 0x000000161600722a */ /* 0x000fdc0003f08000 */
[----:B------:R-:W-:Y:S05]  /*12470*/  @P0 BRA `(.L_x_3301) ;  /* 0x0000000000300947 */ /* 0x000fea0003800000 */
[----:B------:R-:W-:Y:S01]  /*12480*/  ISETP.NE.AND P0, PT, R0, R9, PT ;  /* 0x000000090000720c */ /* 0x000fe20003f05270 */
[----:B------:R-:W-:Y:S02]  /*12490*/  IMAD.MOV.U32 R20, RZ, RZ, 0x0 ;  /* 0x00000000ff147424 */ /* 0x000fe400078e00ff */
[----:B------:R-:W-:-:S10]  /*124a0*/  IMAD.MOV.U32 R21, RZ, RZ, -0x80000 ;  /* 0xfff80000ff157424 */ /* 0x000fd400078e00ff */
[----:B------:R-:W-:Y:S05]  /*124b0*/  @!P0 BRA `(.L_x_3299) ;  /* 0x0000000000348947 */ /* 0x000fea0003800000 */
[----:B------:R-:W-:Y:S02]  /*124c0*/  ISETP.NE.AND P0, PT, R0, 0x7ff00000, PT ;  /* 0x7ff000000000780c */ /* 0x000fe40003f05270 */
[----:B------:R-:W-:Y:S02]  /*124d0*/  LOP3.LUT R21, R5, 0x80000000, R23, 0x48, !PT ;  /* 0x8000000005157812 */ /* 0x000fe400078e4817 */
[----:B------:R-:W-:-:S13]  /*124e0*/  ISETP.EQ.OR P0, PT, R9, RZ, !P0 ;  /* 0x000000ff0900720c */ /* 0x000fda0004702670 */
[----:B------:R-:W-:Y:S01]  /*124f0*/  @P0 LOP3.LUT R0, R21, 0x7ff00000, RZ, 0xfc, !PT ;  /* 0x7ff0000015000812 */ /* 0x000fe200078efcff */
[----:B------:R-:W-:Y:S02]  /*12500*/  @!P0 IMAD.MOV.U32 R20, RZ, RZ, RZ ;  /* 0x000000ffff148224 */ /* 0x000fe400078e00ff */
[----:B------:R-:W-:Y:S02]  /*12510*/  @P0 IMAD.MOV.U32 R20, RZ, RZ, RZ ;  /* 0x000000ffff140224 */ /* 0x000fe400078e00ff */
[----:B------:R-:W-:Y:S01]  /*12520*/  @P0 IMAD.MOV.U32 R21, RZ, RZ, R0 ;  /* 0x000000ffff150224 */ /* 0x000fe200078e0000 */
[----:B------:R-:W-:Y:S06]  /*12530*/  BRA `(.L_x_3299) ;  /* 0x0000000000147947 */ /* 0x000fec0003800000 */
.L_x_3301:
[----:B------:R-:W-:Y:S01]  /*12540*/  LOP3.LUT R21, R23, 0x80000, RZ, 0xfc, !PT ;  /* 0x0008000017157812 */ /* 0x000fe200078efcff */
[----:B------:R-:W-:Y:S01]  /*12550*/  IMAD.MOV.U32 R20, RZ, RZ, R22 ;  /* 0x000000ffff147224 */ /* 0x000fe200078e0016 */
[----:B------:R-:W-:Y:S06]  /*12560*/  BRA `(.L_x_3299) ;  /* 0x0000000000087947 */ /* 0x000fec0003800000 */
.L_x_3300:
[----:B------:R-:W-:Y:S01]  /*12570*/  LOP3.LUT R21, R5, 0x80000, RZ, 0xfc, !PT ;  /* 0x0008000005157812 */ /* 0x000fe200078efcff */
[----:B------:R-:W-:-:S07]  /*12580*/  IMAD.MOV.U32 R20, RZ, RZ, R4 ;  /* 0x000000ffff147224 */ /* 0x000fce00078e0004 */
.L_x_3299:
[----:B------:R-:W-:Y:S05]  /*12590*/  BSYNC B2 ;  /* 0x0000000000027941 */ /* 0x000fea0003800000 */
.L_x_3297:
[----:B------:R-:W-:Y:S02]  /*125a0*/  IMAD.MOV.U32 R7, RZ, RZ, 0x0 ;  /* 0x00000000ff077424 */ /* 0x000fe400078e00ff */
[----:B------:R-:W-:Y:S02]  /*125b0*/  IMAD.MOV.U32 R4, RZ, RZ, R20 ;  /* 0x000000ffff047224 */ /* 0x000fe400078e0014 */
[----:B------:R-:W-:Y:S01]  /*125c0*/  IMAD.MOV.U32 R3, RZ, RZ, R21 ;  /* 0x000000ffff037224 */ /* 0x000fe200078e0015 */
[----:B------:R-:W-:Y:S06]  /*125d0*/  RET.REL.NODEC R6 `(_ZN2at6native18elementwise_kernelILi128ELi4EZNS0_15gpu_kernel_implIZZZNS0_66_GLOBAL__N__a0cfb035_28_ActivationHardswishKernel_cu_9e10b42f_292525hardswish_backward_kernelERNS_14TensorIteratorEENKUlvE_clEvENKUlvE_clEvEUlddE_EEvRNS_18TensorIteratorBaseERKT_EUliE_EEviT1_) ;  /* 0xfffffed806887950 */ /* 0x000fec0003c3ffff */
.L_x_3302:
        /* <DEDUP_REMOVED lines=10> */
.L_x_6597:


//--------------------- .text._ZN2at6native27unrolled_elementwise_kernelIZZZNS0_66_GLOBAL__N__a0cfb035_28_ActivationHardswishKernel_cu_9e10b42f_292525hardswish_backward_kernelERNS_14TensorIteratorEENKUlvE_clEvENKUlvE_clEvEUlddE_St5arrayIPcLm3EELi4E23TrivialOffsetCalculatorILi2EjESB_ILi1EjENS0_6memory12LoadWithCastILi2EEENSE_13StoreWithCastILi1EEEEEviT_T0_T2_T3_T4_T5_ --------------------------
	.section	.text._ZN2at6native27unrolled_elementwise_kernelIZZZNS0_66_GLOBAL__N__a0cfb035_28_ActivationHardswishKernel_cu_9e10b42f_292525hardswish_backward_kernelERNS_14TensorIteratorEENKUlvE_clEvENKUlvE_clEvEUlddE_St5arrayIPcLm3EELi4E23TrivialOffsetCalculatorILi2EjESB_ILi1EjENS0_6memory12LoadWithCastILi2EEENSE_13StoreWithCastILi1EEEEEviT_T0_T2_T3_T4_T5_,"ax",@progbits
	.align	128
        .global         _ZN2at6native27unrolled_elementwise_kernelIZZZNS0_66_GLOBAL__N__a0cfb035_28_ActivationHardswishKernel_cu_9e10b42f_292525hardswish_backward_kernelERNS_14TensorIteratorEENKUlvE_clEvENKUlvE_clEvEUlddE_St5arrayIPcLm3EELi4E23TrivialOffsetCalculatorILi2EjESB_ILi1EjENS0_6memory12LoadWithCastILi2EEENSE_13StoreWithCastILi1EEEEEviT_T0_T2_T3_T4_T5_
        .type           _ZN2at6native27unrolled_elementwise_kernelIZZZNS0_66_GLOBAL__N__a0cfb035_28_ActivationHardswishKernel_cu_9e10b42f_292525hardswish_backward_kernelERNS_14TensorIteratorEENKUlvE_clEvENKUlvE_clEvEUlddE_St5arrayIPcLm3EELi4E23TrivialOffsetCalculatorILi2EjESB_ILi1EjENS0_6memory12LoadWithCastILi2EEENSE_13StoreWithCastILi1EEEEEviT_T0_T2_T3_T4_T5_,@function
        .size           _ZN2at6native27unrolled_elementwise_kernelIZZZNS0_66_GLOBAL__N__a0cfb035_28_ActivationHardswishKernel_cu_9e10b42f_292525hardswish_backward_kernelERNS_14TensorIteratorEENKUlvE_clEvENKUlvE_clEvEUlddE_St5arrayIPcLm3EELi4E23TrivialOffsetCalculatorILi2EjESB_ILi1EjENS0_6memory12LoadWithCastILi2EEENSE_13StoreWithCastILi1EEEEEviT_T0_T2_T3_T4_T5_,(.L_x_6598 - _ZN2at6native27unrolled_elementwise_kernelIZZZNS0_66_GLOBAL__N__a0cfb035_28_ActivationHardswishKernel_cu_9e10b42f_292525hardswish_backward_kernelERNS_14TensorIteratorEENKUlvE_clEvENKUlvE_clEvEUlddE_St5arrayIPcLm3EELi4E23TrivialOffsetCalculatorILi2EjESB_ILi1EjENS0_6memory12LoadWithCastILi2EEENSE_13StoreWithCastILi1EEEEEviT_T0_T2_T3_T4_T5_)
        .other          _ZN2at6native27unrolled_elementwise_kernelIZZZNS0_66_GLOBAL__N__a0cfb035_28_ActivationHardswishKernel_cu_9e10b42f_292525hardswish_backward_kernelERNS_14TensorIteratorEENKUlvE_clEvENKUlvE_clEvEUlddE_St5arrayIPcLm3EELi4E23TrivialOffsetCalculatorILi2EjESB_ILi1EjENS0_6memory12LoadWithCastILi2EEENSE_13StoreWithCastILi1EEEEEviT_T0_T2_T3_T4_T5_,@"STO_CUDA_ENTRY STV_DEFAULT"
_ZN2at6native27unrolled_elementwise_kernelIZZZNS0_66_GLOBAL__N__a0cfb035_28_ActivationHardswishKernel_cu_9e10b42f_292525hardswish_backward_kernelERNS_14TensorIteratorEENKUlvE_clEvENKUlvE_clEvEUlddE_St5arrayIPcLm3EELi4E23TrivialOffsetCalculatorILi2EjESB_ILi1EjENS0_6memory12LoadWithCastILi2EEENSE_13StoreWithCastILi1EEEEEviT_T0_T2_T3_T4_T5_:
.text._ZN2at6native27unrolled_elementwise_kernelIZZZNS0_66_GLOBAL__N__a0cfb035_28_ActivationHardswishKernel_cu_9e10b42f_292525hardswish_backward_kernelERNS_14TensorIteratorEENKUlvE_clEvENKUlvE_clEvEUlddE_St5arrayIPcLm3EELi4E23TrivialOffsetCalculatorILi2EjESB_ILi1EjENS0_6memory12LoadWithCastILi2EEENSE_13StoreWithCastILi1EEEEEviT_T0_T2_T3_T4_T5_:
[----:B------:R-:W0:Y:S01]  /*0000*/  LDC R1, c[0x0][0x28] ;  /* 0x00000a00ff017b82 */ /* 0x000e220000000800 */
[----:B------:R-:W1:Y:S07]  /*0010*/  S2R R37, SR_CTAID.X ;  /* 0x0000000000257919 */ /* 0x000e6e0000002500 */
[----:B------:R-:W1:Y:S01]  /*0020*/  LDC R0, c[0x0][0x210] ;  /* 0x00008400ff007b82 */ /* 0x000e620000000800 */
[----:B------:R-:W-:Y:S01]  /*0030*/  ULDC.64 UR36, c[0x0][0x208] ;  /* 0x0000820000247ab9 */ /* 0x000fe20000000a00 */
[----:B------:R-:W-:Y:S01]  /*0040*/  BSSY B6, `(.L_x_3303) ;  /* 0x00001f2000067945 */ /* 0x000fe20003800000 */
[----:B------:R-:W2:Y:S01]  /*0050*/  S2R R28, SR_TID.X ;  /* 0x00000000001c7919 */ /* 0x000ea20000002100 */
[----:B------:R-:W-:-:S02]  /*0060*/  CS2R R30, SRZ ;  /* 0x00000000001e7805 */ /* 0x000fc4000001ff00 */
[----:B------:R-:W-:Y:S02]  /*0070*/  CS2R R24, SRZ ;  /* 0x0000000000187805 */ /* 0x000fe4000001ff00 */
[----:B------:R-:W-:Y:S01]  /*0080*/  CS2R R16, SRZ ;  /* 0x0000000000107805 */ /* 0x000fe2000001ff00 */
        /* <DEDUP_REMOVED lines=25> */
.L_x_3308:
[----:B------:R-:W2:Y:S02]  /*0220*/  LDG.E.U8 R2, desc[UR36][R2.64] ;  /* 0x0000002402027981 */ /* 0x000ea4000c1e1100 */
[----:B--2---:R0:W1:Y:S01]  /*0230*/  I2F.F64.U16 R24, R2 ;  /* 0x0000000200187312 */ /* 0x0040620000101800 */
[----:B------:R-:W-:Y:S05]  /*0240*/  BRA `(.L_x_3310) ;  /* 0x0000000c00747947 */ /* 0x000fea0003800000 */
.L_x_3307:
        /* <DEDUP_REMOVED lines=9> */
.L_x_3312:
[----:B------:R-:W2:Y:S02]  /*02e0*/  LDG.E R2, desc[UR36][R2.64] ;  /* 0x0000002402027981 */ /* 0x000ea4000c1e1900 */
[----:B--2---:R1:W2:Y:S01]  /*02f0*/  I2F.F64 R24, R2 ;  /* 0x0000000200187312 */ /* 0x0042a20000201c00 */
[----:B------:R-:W-:Y:S05]  /*0300*/  BRA `(.L_x_3310) ;  /* 0x0000000c00447947 */ /* 0x000fea0003800000 */
.L_x_3311:
[----:B------:R-:W2:Y:S02]  /*0310*/  LDG.E.U16 R2, desc[UR36][R2.64] ;  /* 0x0000002402027981 */ /* 0x000ea4000c1e1500 */
[----:B--2---:R3:W4:Y:S01]  /*0320*/  I2F.F64.S16 R24, R2 ;  /* 0x0000000200187312 */ /* 0x0047220000101c00 */
[----:B------:R-:W-:Y:S05]  /*0330*/  BRA `(.L_x_3310) ;  /* 0x0000000c00387947 */ /* 0x000fea0003800000 */
.L_x_3306:
        /* <DEDUP_REMOVED lines=10> */
.L_x_3314:
[----:B------:R-:W2:Y:S02]  /*03e0*/  LDG.E.U16 R0, desc[UR36][R2.64] ;  /* 0x0000002402007981 */ /* 0x000ea4000c1e1500 */
[----:B--2---:R-:W-:-:S05]  /*03f0*/  HADD2.F32 R0, -RZ, R0.H0_H0 ;  /* 0x20000000ff007230 */ /* 0x004fca0000004100 */
[----:B------:R-:W-:-:S04]  /*0400*/  FMUL.FTZ R0, R0, 1 ;  /* 0x3f80000000007820 */ /* 0x000fc80000410000 */
[----:B------:R0:W1:Y:S01]  /*0410*/  F2F.F64.F32 R24, R0 ;  /* 0x0000000000187310 */ /* 0x0000620000201800 */
[----:B------:R-:W-:Y:S05]  /*0420*/  BRA `(.L_x_3310) ;  /* 0x0000000800fc7947 */ /* 0x000fea0003800000 */
.L_x_3313:
        /* <DEDUP_REMOVED lines=10> */
.L_x_3316:
[----:B------:R-:W2:Y:S02]  /*04d0*/  LDG.E.U16 R2, desc[UR36][R2.64] ;  /* 0x0000002402027981 */ /* 0x000ea4000c1e1500 */
[----:B--2---:R-:W-:-:S05]  /*04e0*/  HADD2.F32 R0, -RZ, R2.H0_H0 ;  /* 0x20000002ff007230 */ /* 0x004fca0000004100 */
[----:B------:R-:W-:-:S04]  /*04f0*/  FMUL.FTZ R0, R0, 1 ;  /* 0x3f80000000007820 */ /* 0x000fc80000410000 */
[----:B------:R0:W1:Y:S01]  /*0500*/  F2F.F64.F32 R24, R0 ;  /* 0x0000000000187310 */ /* 0x0000620000201800 */
[----:B------:R-:W-:Y:S05]  /*0510*/  BRA `(.L_x_3310) ;  /* 0x0000000800c07947 */ /* 0x000fea0003800000 */
.L_x_3315:
[----:B------:R0:W5:Y:S01]  /*0520*/  LDG.E.64 R24, desc[UR36][R2.64] ;  /* 0x0000002402187981 */ /* 0x000162000c1e1b00 */
[----:B------:R-:W-:Y:S05]  /*0530*/  BRA `(.L_x_3310) ;  /* 0x0000000800b87947 */ /* 0x000fea0003800000 */
.L_x_3305:
        /* <DEDUP_REMOVED lines=13> */
.L_x_3319:
[----:B------:R0:W5:Y:S01]  /*0610*/  LDG.E.64 R24, desc[UR36][R2.64] ;  /* 0x0000002402187981 */ /* 0x000162000c1e1b00 */
[----:B------:R-:W-:Y:S05]  /*0620*/  BRA `(.L_x_3310) ;  /* 0x00000008007c7947 */ /* 0x000fea0003800000 */
.L_x_3318:
        /* <DEDUP_REMOVED lines=28> */
.L_x_3321:
[----:B------:R-:W2:Y:S02]  /*07f0*/  LDG.E.U8 R3, desc[UR36][R2.64] ;  /* 0x0000002402037981 */ /* 0x000ea4000c1e1100 */
[----:B--2---:R-:W-:-:S05]  /*0800*/  IMAD.SHL.U32 R0, R3, 0x2000000, RZ ;  /* 0x0200000003007824 */ /* 0x004fca00078e00ff */
[----:B------:R-:W-:-:S13]  /*0810*/  ISETP.GE.U32.AND P0, PT, R0, 0x8000000, PT ;  /* 0x080000000000780c */ /* 0x000fda0003f06070 */
[C---:B------:R-:W-:Y:S02]  /*0820*/  @P0 IMAD.SHL.U32 R4, R3.reuse, 0x200000, RZ ;  /* 0x0020000003040824 */ /* 0x040fe400078e00ff */
[C---:B------:R-:W-:Y:S02]  /*0830*/  @!P0 IMAD.SHL.U32 R0, R3.reuse, 0x100, RZ ;  /* 0x0000010003008824 */ /* 0x040fe400078e00ff */
[----:B------:R-:W-:Y:S01]  /*0840*/  IMAD.SHL.U32 R3, R3, 0x1000000, RZ ;  /* 0x0100000003037824 */ /* 0x000fe200078e00ff */
[----:B------:R-:W-:Y:S02]  /*0850*/  @P0 LOP3.LUT R4, R4, 0xfe00000, RZ, 0xc0, !PT ;  /* 0x0fe0000004040812 */ /* 0x000fe400078ec0ff */
[----:B------:R-:W-:Y:S02]  /*0860*/  @!P0 LOP3.LUT R0, R0, 0x7f00, RZ, 0xc0, !PT ;  /* 0x00007f0000008812 */ /* 0x000fe400078ec0ff */
[----:B------:R-:W-:Y:S02]  /*0870*/  @P0 LOP3.LUT R4, R4, 0x70000000, RZ, 0xfc, !PT ;  /* 0x7000000004040812 */ /* 0x000fe400078efcff */
[----:B------:R-:W-:-:S03]  /*0880*/  @!P0 LOP3.LUT R0, R0, 0x3f000000, RZ, 0xfc, !PT ;  /* 0x3f00000000008812 */ /* 0x000fc600078efcff */
[----:B------:R-:W-:Y:S02]  /*0890*/  @P0 FMUL.FTZ R4, R4, 1.9259299443872358531e-34 ;  /* 0x0780000004040820 */ /* 0x000fe40000410000 */
[----:B------:R-:W-:-:S05]  /*08a0*/  @!P0 FADD.FTZ R4, R0, -0.5 ;  /* 0xbf00000000048421 */ /* 0x000fca0000010000 */
[----:B------:R-:W-:-:S05]  /*08b0*/  LOP3.LUT R3, R4, 0x80000000, R3, 0xf8, !PT ;  /* 0x8000000004037812 */ /* 0x000fca00078ef803 */
[----:B------:R-:W-:-:S04]  /*08c0*/  FMUL.FTZ R3, R3, 1 ;  /* 0x3f80000003037820 */ /* 0x000fc80000410000 */
[----:B------:R0:W1:Y:S01]  /*08d0*/  F2F.F64.F32 R24, R3 ;  /* 0x0000000300187310 */ /* 0x0000620000201800 */
[----:B------:R-:W-:Y:S05]  /*08e0*/  BRA `(.L_x_3310) ;  /* 0x0000000400cc7947 */ /* 0x000fea0003800000 */
.L_x_3320:
[----:B------:R-:W2:Y:S02]  /*08f0*/  LDG.E.U16 R0, desc[UR36][R2.64] ;  /* 0x0000002402007981 */ /* 0x000ea4000c1e1500 */
[----:B--2---:R-:W-:-:S04]  /*0900*/  IMAD.U32 R0, R0, 0x10000, RZ ;  /* 0x0001000000007824 */ /* 0x004fc800078e00ff */
[----:B------:R-:W-:-:S04]  /*0910*/  FMUL.FTZ R0, R0, 1 ;  /* 0x3f80000000007820 */ /* 0x000fc80000410000 */
[----:B------:R0:W1:Y:S01]  /*0920*/  F2F.F64.F32 R24, R0 ;  /* 0x0000000000187310 */ /* 0x0000620000201800 */
[----:B------:R-:W-:Y:S05]  /*0930*/  BRA `(.L_x_3310) ;  /* 0x0000000400b87947 */ /* 0x000fea0003800000 */
.L_x_3317:
        /* <DEDUP_REMOVED lines=11> */
.L_x_3324:
        /* <DEDUP_REMOVED lines=21> */
.L_x_3328:
[----:B------:R-:W-:Y:S05]  /*0b40*/  BSYNC B1 ;  /* 0x0000000000017941 */ /* 0x000fea0003800000 */
.L_x_3327:
[----:B------:R-:W-:Y:S01]  /*0b50*/  LEA R3, R0, 0x3b800000, 0x17 ;  /* 0x3b80000000037811 */ /* 0x000fe200078eb8ff */
[----:B------:R-:W-:-:S05]  /*0b60*/  IMAD.SHL.U32 R0, R2, 0x100000, RZ ;  /* 0x0010000002007824 */ /* 0x000fca00078e00ff */
[----:B------:R-:W-:-:S07]  /*0b70*/  LOP3.LUT R0, R3, R0, R4, 0xfe, !PT ;  /* 0x0000000003007212 */ /* 0x000fce00078efe04 */
.L_x_3326:
[----:B------:R-:W-:Y:S05]  /*0b80*/  BSYNC B0 ;  /* 0x0000000000007941 */ /* 0x000fea0003800000 */
.L_x_3325:
[----:B------:R-:W-:-:S04]  /*0b90*/  FMUL.FTZ R0, R0, 1 ;  /* 0x3f80000000007820 */ /* 0x000fc80000410000 */
[----:B------:R0:W1:Y:S01]  /*0ba0*/  F2F.F64.F32 R24, R0 ;  /* 0x0000000000187310 */ /* 0x0000620000201800 */
[----:B------:R-:W-:Y:S05]  /*0bb0*/  BRA `(.L_x_3310) ;  /* 0x0000000400187947 */ /* 0x000fea0003800000 */
.L_x_3323:
        /* <DEDUP_REMOVED lines=21> */
.L_x_3332:
[----:B------:R-:W-:Y:S05]  /*0d10*/  BSYNC B1 ;  /* 0x0000000000017941 */ /* 0x000fea0003800000 */
.L_x_3331:
[----:B------:R-:W-:Y:S01]  /*0d20*/  LEA R3, R0, 0x37800000, 0x17 ;  /* 0x3780000000037811 */ /* 0x000fe200078eb8ff */
[----:B------:R-:W-:-:S05]  /*0d30*/  IMAD.SHL.U32 R0, R2, 0x200000, RZ ;  /* 0x0020000002007824 */ /* 0x000fca00078e00ff */
[----:B------:R-:W-:-:S07]  /*0d40*/  LOP3.LUT R0, R3, R0, R4, 0xfe, !PT ;  /* 0x0000000003007212 */ /* 0x000fce00078efe04 */
.L_x_3330:
[----:B------:R-:W-:Y:S05]  /*0d50*/  BSYNC B0 ;  /* 0x0000000000007941 */ /* 0x000fea0003800000 */
.L_x_3329:
[----:B------:R-:W-:-:S04]  /*0d60*/  FMUL.FTZ R0, R0, 1 ;  /* 0x3f80000000007820 */ /* 0x000fc80000410000 */
[----:B------:R0:W1:Y:S01]  /*0d70*/  F2F.F64.F32 R24, R0 ;  /* 0x0000000000187310 */ /* 0x0000620000201800 */
[----:B------:R-:W-:Y:S05]  /*0d80*/  BRA `(.L_x_3310) ;  /* 0x0000000000a47947 */ /* 0x000fea0003800000 */
.L_x_3322:
        /* <DEDUP_REMOVED lines=14> */
.L_x_3336:
[----:B------:R-:W-:Y:S05]  /*0e70*/  BSYNC B0 ;  /* 0x0000000000007941 */ /* 0x000fea0003800000 */
.L_x_3335:
[----:B------:R-:W-:-:S04]  /*0e80*/  FMUL.FTZ R0, R0, 1 ;  /* 0x3f80000000007820 */ /* 0x000fc80000410000 */
[----:B------:R0:W1:Y:S01]  /*0e90*/  F2F.F64.F32 R24, R0 ;  /* 0x0000000000187310 */ /* 0x0000620000201800 */
[----:B------:R-:W-:Y:S05]  /*0ea0*/  BRA `(.L_x_3310) ;  /* 0x00000000005c7947 */ /* 0x000fea0003800000 */
.L_x_3309:
        /* <DEDUP_REMOVED lines=16> */
.L_x_3337:
[----:B------:R-:W-:Y:S01]  /*0fb0*/  CS2R R24, SRZ ;  /* 0x0000000000187805 */ /* 0x000fe2000001ff00 */
[----:B------:R-:W-:Y:S06]  /*0fc0*/  BRA `(.L_x_3310) ;  /* 0x0000000000147947 */ /* 0x000fec0003800000 */
.L_x_3334:
[----:B------:R-:W2:Y:S02]  /*0fd0*/  LDG.E.64 R24, desc[UR36][R2.64] ;  /* 0x0000002402187981 */ /* 0x000ea4000c1e1b00 */
[----:B--2---:R-:W0:Y:S01]  /*0fe0*/  I2F.F64.U64 R24, R24 ;  /* 0x0000001800187312 */ /* 0x004e220000301800 */
[----:B------:R-:W-:Y:S05]  /*0ff0*/  BRA `(.L_x_3310) ;  /* 0x0000000000087947 */ /* 0x000fea0003800000 */
.L_x_3333:
[----:B------:R-:W2:Y:S02]  /*1000*/  LDG.E R2, desc[UR36][R2.64] ;  /* 0x0000002402027981 */ /* 0x000ea4000c1e1900 */
[----:B--2---:R0:W1:Y:S02]  /*1010*/  I2F.F64.U32 R24, R2 ;  /* 0x0000000200187312 */ /* 0x0040640000201800 */
.L_x_3310:
[----:B01-3--:R-:W0:Y:S01]  /*1020*/  LDC.64 R2, c[0x0][0x250] ;  /* 0x00009400ff027b82 */ /* 0x00be220000000a00 */
        /* <DEDUP_REMOVED lines=16> */
[----:B---3--:R0:W1:Y:S01]  /*1130*/  I2F.F64.S16 R16, R2 ;  /* 0x0000000200107312 */ /* 0x0080620000101c00 */
[----:B------:R-:W-:Y:S05]  /*1140*/  BRA `(.L_x_3343) ;  /* 0x0000000c007c7947 */ /* 0x000fea0003800000 */
.L_x_3341:
[----:B------:R-:W3:Y:S02]  /*1150*/  LDG.E.U8 R2, desc[UR36][R2.64] ;  /* 0x0000002402027981 */ /* 0x000ee4000c1e1100 */
[----:B---3--:R3:W0:Y:S01]  /*1160*/  I2F.F64.U16 R16, R2 ;  /* 0x0000000200107312 */ /* 0x0086220000101800 */
[----:B------:R-:W-:Y:S05]  /*1170*/  BRA `(.L_x_3343) ;  /* 0x0000000c00707947 */ /* 0x000fea0003800000 */
.L_x_3340:
        /* <DEDUP_REMOVED lines=9> */
.L_x_3345:
[----:B------:R-:W3:Y:S02]  /*1210*/  LDG.E R2, desc[UR36][R2.64] ;  /* 0x0000002402027981 */ /* 0x000ee4000c1e1900 */
[----:B---3--:R0:W1:Y:S01]  /*1220*/  I2F.F64 R16, R2 ;  /* 0x0000000200107312 */ /* 0x0080620000201c00 */
[----:B------:R-:W-:Y:S05]  /*1230*/  BRA `(.L_x_3343) ;  /* 0x0000000c00407947 */ /* 0x000fea0003800000 */
.L_x_3344:
[----:B------:R-:W3:Y:S02]  /*1240*/  LDG.E.U16 R2, desc[UR36][R2.64] ;  /* 0x0000002402027981 */ /* 0x000ee4000c1e1500 */
[----:B---3--:R0:W1:Y:S01]  /*1250*/  I2F.F64.S16 R16, R2 ;  /* 0x0000000200107312 */ /* 0x0080620000101c00 */
[----:B------:R-:W-:Y:S05]  /*1260*/  BRA `(.L_x_3343) ;  /* 0x0000000c00347947 */ /* 0x000fea0003800000 */
.L_x_3339:
        /* <DEDUP_REMOVED lines=10> */
.L_x_3347:
[----:B------:R-:W3:Y:S02]  /*1310*/  LDG.E.U16 R0, desc[UR36][R2.64] ;  /* 0x0000002402007981 */ /* 0x000ee4000c1e1500 */
[----:B---3--:R-:W-:-:S05]  /*1320*/  HADD2.F32 R0, -RZ, R0.H0_H0 ;  /* 0x20000000ff007230 */ /* 0x008fca0000004100 */
[----:B------:R-:W-:-:S04]  /*1330*/  FMUL.FTZ R0, R0, 1 ;  /* 0x3f80000000007820 */ /* 0x000fc80000410000 */
[----:B------:R0:W1:Y:S01]  /*1340*/  F2F.F64.F32 R16, R0 ;  /* 0x0000000000107310 */ /* 0x0000620000201800 */
[----:B------:R-:W-:Y:S05]  /*1350*/  BRA `(.L_x_3343) ;  /* 0x0000000800f87947 */ /* 0x000fea0003800000 */
.L_x_3346:
        /* <DEDUP_REMOVED lines=10> */
.L_x_3349:
[----:B------:R-:W3:Y:S02]  /*1400*/  LDG.E.U16 R2, desc[UR36][R2.64] ;  /* 0x0000002402027981 */ /* 0x000ee4000c1e1500 */
[----:B---3--:R-:W-:-:S05]  /*1410*/  HADD2.F32 R0, -RZ, R2.H0_H0 ;  /* 0x20000002ff007230 */ /* 0x008fca0000004100 */
[----:B------:R-:W-:-:S04]  /*1420*/  FMUL.FTZ R0, R0, 1 ;  /* 0x3f80000000007820 */ /* 0x000fc80000410000 */
[----:B------:R0:W1:Y:S01]  /*1430*/  F2F.F64.F32 R16, R0 ;  /* 0x0000000000107310 */ /* 0x0000620000201800 */
[----:B------:R-:W-:Y:S05]  /*1440*/  BRA `(.L_x_3343) ;  /* 0x0000000800bc7947 */ /* 0x000fea0003800000 */
.L_x_3348:
[----:B------:R0:W5:Y:S01]  /*1450*/  LDG.E.64 R16, desc[UR36][R2.64] ;  /* 0x0000002402107981 */ /* 0x000162000c1e1b00 */
[----:B------:R-:W-:Y:S05]  /*1460*/  BRA `(.L_x_3343) ;  /* 0x0000000800b47947 */ /* 0x000fea0003800000 */
.L_x_3338:
        /* <DEDUP_REMOVED lines=13> */
.L_x_3352:
[----:B------:R0:W5:Y:S01]  /*1540*/  LDG.E.64 R16, desc[UR36][R2.64] ;  /* 0x0000002402107981 */ /* 0x000162000c1e1b00 */
[----:B------:R-:W-:Y:S05]  /*1550*/  BRA `(.L_x_3343) ;  /* 0x0000000800787947 */ /* 0x000fea0003800000 */
.L_x_3351:
        /* <DEDUP_REMOVED lines=28> */
.L_x_3354:
        /* <DEDUP_REMOVED lines=15> */
.L_x_3353:
[----:B------:R-:W3:Y:S02]  /*1810*/  LDG.E.U16 R0, desc[UR36][R2.64] ;  /* 0x0000002402007981 */ /* 0x000ee4000c1e1500 */
[----:B---3--:R-:W-:-:S04]  /*1820*/  IMAD.U32 R0, R0, 0x10000, RZ ;  /* 0x0001000000007824 */ /* 0x008fc800078e00ff */
[----:B------:R-:W-:-:S04]  /*1830*/  FMUL.FTZ R0, R0, 1 ;  /* 0x3f80000000007820 */ /* 0x000fc80000410000 */
[----:B------:R0:W1:Y:S01]  /*1840*/  F2F.F64.F32 R16, R0 ;  /* 0x0000000000107310 */ /* 0x0000620000201800 */
[----:B------:R-:W-:Y:S05]  /*1850*/  BRA `(.L_x_3343) ;  /* 0x0000000400b87947 */ /* 0x000fea0003800000 */
.L_x_3350:
        /* <DEDUP_REMOVED lines=9> */
[----:B---3--:R0:W1:Y:S01]  /*18f0*/  I2F.F64.U16 R16, R2 ;  /* 0x0000000200107312 */ /* 0x0080620000101800 */
[----:B------:R-:W-:Y:S05]  /*1900*/  BRA `(.L_x_3343) ;  /* 0x00000004008c7947 */ /* 0x000fea0003800000 */
.L_x_3357:
        /* <DEDUP_REMOVED lines=21> */
.L_x_3361:
[----:B------:R-:W-:Y:S05]  /*1a60*/  BSYNC B1 ;  /* 0x0000000000017941 */ /* 0x000fea0003800000 */
.L_x_3360:
[----:B------:R-:W-:Y:S01]  /*1a70*/  LEA R3, R0, 0x3b800000, 0x17 ;  /* 0x3b80000000037811 */ /* 0x000fe200078eb8ff */
[----:B------:R-:W-:-:S05]  /*1a80*/  IMAD.SHL.U32 R0, R2, 0x100000, RZ ;  /* 0x0010000002007824 */ /* 0x000fca00078e00ff */
[----:B------:R-:W-:-:S07]  /*1a90*/  LOP3.LUT R0, R3, R0, R4, 0xfe, !PT ;  /* 0x0000000003007212 */ /* 0x000fce00078efe04 */
.L_x_3359:
[----:B------:R-:W-:Y:S05]  /*1aa0*/  BSYNC B0 ;  /* 0x0000000000007941 */ /* 0x000fea0003800000 */
.L_x_3358:
[----:B------:R-:W-:-:S04]  /*1ab0*/  FMUL.FTZ R0, R0, 1 ;  /* 0x3f80000000007820 */ /* 0x000fc80000410000 */
[----:B------:R0:W1:Y:S01]  /*1ac0*/  F2F.F64.F32 R16, R0 ;  /* 0x0000000000107310 */ /* 0x0000620000201800 */
[----:B------:R-:W-:Y:S05]  /*1ad0*/  BRA `(.L_x_3343) ;  /* 0x0000000400187947 */ /* 0x000fea0003800000 */
.L_x_3356:
        /* <DEDUP_REMOVED lines=21> */
.L_x_3365:
[----:B------:R-:W-:Y:S05]  /*1c30*/  BSYNC B1 ;  /* 0x0000000000017941 */ /* 0x000fea0003800000 */
.L_x_3364:
[----:B------:R-:W-:Y:S01]  /*1c40*/  LEA R3, R0, 0x37800000, 0x17 ;  /* 0x3780000000037811 */ /* 0x000fe200078eb8ff */
[----:B------:R-:W-:-:S05]  /*1c50*/  IMAD.SHL.U32 R0, R2, 0x200000, RZ ;  /* 0x0020000002007824 */ /* 0x000fca00078e00ff */
[----:B------:R-:W-:-:S07]  /*1c60*/  LOP3.LUT R0, R3, R0, R4, 0xfe, !PT ;  /* 0x0000000003007212 */ /* 0x000fce00078efe04 */
.L_x_3363:
[----:B------:R-:W-:Y:S05]  /*1c70*/  BSYNC B0 ;  /* 0x0000000000007941 */ /* 0x000fea0003800000 */
.L_x_3362:
[----:B------:R-:W-:-:S04]  /*1c80*/  FMUL.FTZ R0, R0, 1 ;  /* 0x3f80000000007820 */ /* 0x000fc80000410000 */
[----:B------:R0:W1:Y:S01]  /*1c90*/  F2F.F64.F32 R16, R0 ;  /* 0x0000000000107310 */ /* 0x0000620000201800 */
[----:B------:R-:W-:Y:S05]  /*1ca0*/  BRA `(.L_x_3343) ;  /* 0x0000000000a47947 */ /* 0x000fea0003800000 */
.L_x_3355:
        /* <DEDUP_REMOVED lines=14> */
.L_x_3369:
[----:B------:R-:W-:Y:S05]  /*1d90*/  BSYNC B0 ;  /* 0x0000000000007941 */ /* 0x000fea0003800000 */
.L_x_3368:
[----:B------:R-:W-:-:S04]  /*1da0*/  FMUL.FTZ R0, R0, 1 ;  /* 0x3f80000000007820 */ /* 0x000fc80000410000 */
[----:B------:R0:W1:Y:S01]  /*1db0*/  F2F.F64.F32 R16, R0 ;  /* 0x0000000000107310 */ /* 0x0000620000201800 */
[----:B------:R-:W-:Y:S05]  /*1dc0*/  BRA `(.L_x_3343) ;  /* 0x00000000005c7947 */ /* 0x000fea0003800000 */
.L_x_3342:
        /* <DEDUP_REMOVED lines=16> */
.L_x_3370:
[----:B------:R-:W-:Y:S01]  /*1ed0*/  CS2R R16, SRZ ;  /* 0x0000000000107805 */ /* 0x000fe2000001ff00 */
[----:B------:R-:W-:Y:S06]  /*1ee0*/  BRA `(.L_x_3343) ;  /* 0x0000000000147947 */ /* 0x000fec0003800000 */
.L_x_3367:
[----:B------:R-:W3:Y:S02]  /*1ef0*/  LDG.E.64 R16, desc[UR36][R2.64] ;  /* 0x0000002402107981 */ /* 0x000ee4000c1e1b00 */
[----:B---3--:R-:W0:Y:S01]  /*1f00*/  I2F.F64.U64 R16, R16 ;  /* 0x0000001000107312 */ /* 0x008e220000301800 */
[----:B------:R-:W-:Y:S05]  /*1f10*/  BRA `(.L_x_3343) ;  /* 0x0000000000087947 */ /* 0x000fea0003800000 */
.L_x_3366:
[----:B------:R-:W3:Y:S02]  /*1f20*/  LDG.E R2, desc[UR36][R2.64] ;  /* 0x0000002402027981 */ /* 0x000ee4000c1e1900 */
[----:B---3--:R0:W1:Y:S02]  /*1f30*/  I2F.F64.U32 R16, R2 ;  /* 0x0000000200107312 */ /* 0x0080640000201800 */
.L_x_3343:
[----:B------:R-:W2:Y:S02]  /*1f40*/  S2R R28, SR_TID.X ;  /* 0x00000000001c7919 */ /* 0x000ea40000002100 */
[----:B--2---:R-:W-:-:S07]  /*1f50*/  VIADD R28, R28, 0x80 ;  /* 0x000000801c1c7836 */ /* 0x004fce0000000000 */
.L_x_3304:
[----:B------:R-:W-:Y:S05]  /*1f60*/  BSYNC B6 ;  /* 0x0000000000067941 */ /* 0x000fea0003800000 */
.L_x_3303:
[----:B------:R-:W-:Y:S01]  /*1f70*/  ISETP.GE.AND P0, PT, R28, R36, PT ;  /* 0x000000241c00720c */ /* 0x000fe20003f06270 */
[----:B------:R-:W-:Y:S01]  /*1f80*/  BSSY B6, `(.L_x_3371) ;  /* 0x00001e9000067945 */ /* 0x000fe20003800000 */
[----:B------:R-:W-:-:S11]  /*1f90*/  CS2R R18, SRZ ;  /* 0x0000000000127805 */ /* 0x000fd6000001ff00 */
[----:B------:R-:W-:Y:S05]  /*1fa0*/  @P0 BRA `(.L_x_3372) ;  /* 0x0000001c00980947 */ /* 0x000fea0003800000 */
[----:B0--3--:R-:W0:Y:S01]  /*1fb0*/  LDC.64 R2, c[0x0][0x248] ;  /* 0x00009200ff027b82 */ /* 0x009e220000000a00 */
        /* <DEDUP_REMOVED lines=19> */
.L_x_3376:
[----:B------:R-:W2:Y:S02]  /*20f0*/  LDG.E.U8 R2, desc[UR36][R2.64] ;  /* 0x0000002402027981 */ /* 0x000ea4000c1e1100 */
[----:B--2---:R0:W2:Y:S01]  /*2100*/  I2F.F64.U16 R30, R2 ;  /* 0x00000002001e7312 */ /* 0x0040a20000101800 */
[----:B------:R-:W-:Y:S05]  /*2110*/  BRA `(.L_x_3378) ;  /* 0x0000000c00707947 */ /* 0x000fea0003800000 */
.L_x_3375:
        /* <DEDUP_REMOVED lines=9> */
.L_x_3380:
[----:B------:R-:W2:Y:S02]  /*21b0*/  LDG.E R2, desc[UR36][R2.64] ;  /* 0x0000002402027981 */ /* 0x000ea4000c1e1900 */
[----:B--2---:R0:W2:Y:S01]  /*21c0*/  I2F.F64 R30, R2 ;  /* 0x00000002001e7312 */ /* 0x0040a20000201c00 */
[----:B------:R-:W-:Y:S05]  /*21d0*/  BRA `(.L_x_3378) ;  /* 0x0000000c00407947 */ /* 0x000fea0003800000 */
.L_x_3379:
[----:B------:R-:W2:Y:S02]  /*21e0*/  LDG.E.U16 R2, desc[UR36][R2.64] ;  /* 0x0000002402027981 */ /* 0x000ea4000c1e1500 */
[----:B--2---:R0:W2:Y:S01]  /*21f0*/  I2F.F64.S16 R30, R2 ;  /* 0x00000002001e7312 */ /* 0x0040a20000101c00 */
[----:B------:R-:W-:Y:S05]  /*2200*/  BRA `(.L_x_3378) ;  /* 0x0000000c00347947 */ /* 0x000fea0003800000 */
.L_x_3374:
        /* <DEDUP_REMOVED lines=10> */
.L_x_3382:
[----:B------:R-:W2:Y:S02]  /*22b0*/  LDG.E.U16 R0, desc[UR36][R2.64] ;  /* 0x0000002402007981 */ /* 0x000ea4000c1e1500 */
[----:B--2---:R-:W-:-:S05]  /*22c0*/  HADD2.F32 R0, -RZ, R0.H0_H0 ;  /* 0x20000000ff007230 */ /* 0x004fca0000004100 */
[----:B------:R-:W-:-:S04]  /*22d0*/  FMUL.FTZ R0, R0, 1 ;  /* 0x3f80000000007820 */ /* 0x000fc80000410000 */
[----:B------:R0:W2:Y:S01]  /*22e0*/  F2F.F64.F32 R30, R0 ;  /* 0x00000000001e7310 */ /* 0x0000a20000201800 */
[----:B------:R-:W-:Y:S05]  /*22f0*/  BRA `(.L_x_3378) ;  /* 0x0000000800f87947 */ /* 0x000fea0003800000 */
.L_x_3381:
        /* <DEDUP_REMOVED lines=10> */
.L_x_3384:
[----:B------:R-:W2:Y:S02]  /*23a0*/  LDG.E.U16 R2, desc[UR36][R2.64] ;  /* 0x0000002402027981 */ /* 0x000ea4000c1e1500 */
[----:B--2---:R-:W-:-:S05]  /*23b0*/  HADD2.F32 R0, -RZ, R2.H0_H0 ;  /* 0x20000002ff007230 */ /* 0x004fca0000004100 */
[----:B------:R-:W-:-:S04]  /*23c0*/  FMUL.FTZ R0, R0, 1 ;  /* 0x3f80000000007820 */ /* 0x000fc80000410000 */
[----:B------:R0:W2:Y:S01]  /*23d0*/  F2F.F64.F32 R30, R0 ;  /* 0x00000000001e7310 */ /* 0x0000a20000201800 */
[----:B------:R-:W-:Y:S05]  /*23e0*/  BRA `(.L_x_3378) ;  /* 0x0000000800bc7947 */ /* 0x000fea0003800000 */
.L_x_3383:
[----:B------:R0:W5:Y:S01]  /*23f0*/  LDG.E.64 R30, desc[UR36][R2.64] ;  /* 0x00000024021e7981 */ /* 0x000162000c1e1b00 */
[----:B------:R-:W-:Y:S05]  /*2400*/  BRA `(.L_x_3378) ;  /* 0x0000000800b47947 */ /* 0x000fea0003800000 */
.L_x_3373:
        /* <DEDUP_REMOVED lines=13> */
.L_x_3387:
[----:B------:R0:W5:Y:S01]  /*24e0*/  LDG.E.64 R30, desc[UR36][R2.64] ;  /* 0x00000024021e7981 */ /* 0x000162000c1e1b00 */
[----:B------:R-:W-:Y:S05]  /*24f0*/  BRA `(.L_x_3378) ;  /* 0x0000000800787947 */ /* 0x000fea0003800000 */
.L_x_3386:
        /* <DEDUP_REMOVED lines=26> */
[----:B------:R0:W2:Y:S01]  /*26a0*/  F2F.F64.F32 R30, R5 ;  /* 0x00000005001e7310 */ /* 0x0000a20000201800 */
[----:B------:R-:W-:Y:S05]  /*26b0*/  BRA `(.L_x_3378) ;  /* 0x0000000800087947 */ /* 0x000fea0003800000 */
.L_x_3389:
        /* <DEDUP_REMOVED lines=13> */
[----:B------:R0:W2:Y:S01]  /*2790*/  F2F.F64.F32 R30, R4 ;  /* 0x00000004001e7310 */ /* 0x0000a20000201800 */
[----:B------:R-:W-:Y:S05]  /*27a0*/  BRA `(.L_x_3378) ;  /* 0x0000000400cc7947 */ /* 0x000fea0003800000 */
.L_x_3388:
[----:B------:R-:W2:Y:S02]  /*27b0*/  LDG.E.U16 R0, desc[UR36][R2.64] ;  /* 0x0000002402007981 */ /* 0x000ea4000c1e1500 */
[----:B--2---:R-:W-:-:S04]  /*27c0*/  IMAD.U32 R0, R0, 0x10000, RZ ;  /* 0x0001000000007824 */ /* 0x004fc800078e00ff */
[----:B------:R-:W-:-:S04]  /*27d0*/  FMUL.FTZ R0, R0, 1 ;  /* 0x3f80000000007820 */ /* 0x000fc80000410000 */
[----:B------:R2:W3:Y:S01]  /*27e0*/  F2F.F64.F32 R30, R0 ;  /* 0x00000000001e7310 */ /* 0x0004e20000201800 */
[----:B------:R-:W-:Y:S05]  /*27f0*/  BRA `(.L_x_3378) ;  /* 0x0000000400b87947 */ /* 0x000fea0003800000 */
.L_x_3385:
        /* <DEDUP_REMOVED lines=11> */
.L_x_3392:
        /* <DEDUP_REMOVED lines=21> */
.L_x_3396:
[----:B------:R-:W-:Y:S05]  /*2a00*/  BSYNC B1 ;  /* 0x0000000000017941 */ /* 0x000fea0003800000 */
.L_x_3395:
[----:B------:R-:W-:Y:S01]  /*2a10*/  LEA R3, R0, 0x3b800000, 0x17 ;  /* 0x3b80000000037811 */ /* 0x000fe200078eb8ff */
[----:B------:R-:W-:-:S05]  /*2a20*/  IMAD.SHL.U32 R0, R2, 0x100000, RZ ;  /* 0x0010000002007824 */ /* 0x000fca00078e00ff */
[----:B------:R-:W-:-:S07]  /*2a30*/  LOP3.LUT R0, R3, R0, R4, 0xfe, !PT ;  /* 0x0000000003007212 */ /* 0x000fce00078efe04 */
.L_x_3394:
[----:B------:R-:W-:Y:S05]  /*2a40*/  BSYNC B0 ;  /* 0x0000000000007941 */ /* 0x000fea0003800000 */
.L_x_3393:
[----:B------:R-:W-:-:S04]  /*2a50*/  FMUL.FTZ R0, R0, 1 ;  /* 0x3f80000000007820 */ /* 0x000fc80000410000 */
[----:B------:R0:W2:Y:S01]  /*2a60*/  F2F.F64.F32 R30, R0 ;  /* 0x00000000001e7310 */ /* 0x0000a20000201800 */
[----:B------:R-:W-:Y:S05]  /*2a70*/  BRA `(.L_x_3378) ;  /* 0x0000000400187947 */ /* 0x000fea0003800000 */
.L_x_3391:
        /* <DEDUP_REMOVED lines=21> */
.L_x_3400:
[----:B------:R-:W-:Y:S05]  /*2bd0*/  BSYNC B1 ;  /* 0x0000000000017941 */ /* 0x000fea0003800000 */
.L_x_3399:
[----:B------:R-:W-:Y:S01]  /*2be0*/  LEA R3, R0, 0x37800000, 0x17 ;  /* 0x3780000000037811 */ /* 0x000fe200078eb8ff */
[----:B------:R-:W-:-:S05]  /*2bf0*/  IMAD.SHL.U32 R0, R2, 0x200000, RZ ;  /* 0x0020000002007824 */ /* 0x000fca00078e00ff */
[----:B------:R-:W-:-:S07]  /*2c00*/  LOP3.LUT R0, R3, R0, R4, 0xfe, !PT ;  /* 0x0000000003007212 */ /* 0x000fce00078efe04 */
.L_x_3398:
[----:B------:R-:W-:Y:S05]  /*2c10*/  BSYNC B0 ;  /* 0x0000000000007941 */ /* 0x000fea0003800000 */
.L_x_3397:
[----:B------:R-:W-:-:S04]  /*2c20*/  FMUL.FTZ R0, R0, 1 ;  /* 0x3f80000000007820 */ /* 0x000fc80000410000 */
[----:B------:R0:W2:Y:S01]  /*2c30*/  F2F.F64.F32 R30, R0 ;  /* 0x00000000001e7310 */ /* 0x0000a20000201800 */
[----:B------:R-:W-:Y:S05]  /*2c40*/  BRA `(.L_x_3378) ;  /* 0x0000000000a47947 */ /* 0x000fea0003800000 */
.L_x_3390:
        /* <DEDUP_REMOVED lines=14> */
.L_x_3404:
[----:B------:R-:W-:Y:S05]  /*2d30*/  BSYNC B0 ;  /* 0x0000000000007941 */ /* 0x000fea0003800000 */
.L_x_3403:
[----:B------:R-:W-:-:S04]  /*2d40*/  FMUL.FTZ R0, R0, 1 ;  /* 0x3f80000000007820 */ /* 0x000fc80000410000 */
[----:B------:R0:W2:Y:S01]  /*2d50*/  F2F.F64.F32 R30, R0 ;  /* 0x00000000001e7310 */ /* 0x0000a20000201800 */
[----:B------:R-:W-:Y:S05]  /*2d60*/  BRA `(.L_x_3378) ;  /* 0x00000000005c7947 */ /* 0x000fea0003800000 */
.L_x_3377:
        /* <DEDUP_REMOVED lines=15> */
[----:B01--45:R-:W-:Y:S05]  /*2e60*/  CALL.ABS.NOINC R2 ;  /* 0x0000000002007343 */ /* 0x033fea0003c00000 */
.L_x_3405:
[----:B------:R-:W-:Y:S01]  /*2e70*/  CS2R R30, SRZ ;  /* 0x00000000001e7805 */ /* 0x000fe2000001ff00 */
[----:B------:R-:W-:Y:S06]  /*2e80*/  BRA `(.L_x_3378) ;  /* 0x0000000000147947 */ /* 0x000fec0003800000 */
.L_x_3402:
[----:B------:R-:W2:Y:S02]  /*2e90*/  LDG.E.64 R30, desc[UR36][R2.64] ;  /* 0x00000024021e7981 */ /* 0x000ea4000c1e1b00 */
[----:B--2---:R-:W0:Y:S01]  /*2ea0*/  I2F.F64.U64 R30, R30 ;  /* 0x0000001e001e7312 */ /* 0x004e220000301800 */
[----:B------:R-:W-:Y:S05]  /*2eb0*/  BRA `(.L_x_3378) ;  /* 0x0000000000087947 */ /* 0x000fea0003800000 */
.L_x_3401:
[----:B------:R-:W2:Y:S02]  /*2ec0*/  LDG.E R2, desc[UR36][R2.64] ;  /* 0x0000002402027981 */ /* 0x000ea4000c1e1900 */
[----:B--2---:R0:W2:Y:S02]  /*2ed0*/  I2F.F64.U32 R30, R2 ;  /* 0x00000002001e7312 */ /* 0x0040a40000201800 */
.L_x_3378:
[----:B0-----:R-:W0:Y:S01]  /*2ee0*/  LDC.64 R2, c[0x0][0x250] ;  /* 0x00009400ff027b82 */ /* 0x001e220000000a00 */
[----:B--2---:R-:W-:Y:S01]  /*2ef0*/  PRMT R0, R32, 0x9910, RZ ;  /* 0x0000991020007816 */ /* 0x004fe200000000ff */
        /* <DEDUP_REMOVED lines=17> */
.L_x_3409:
[----:B------:R-:W2:Y:S02]  /*3010*/  LDG.E.U8 R2, desc[UR36][R2.64] ;  /* 0x0000002402027981 */ /* 0x000ea4000c1e1100 */
[----:B--2---:R0:W2:Y:S01]  /*3020*/  I2F.F64.U16 R18, R2 ;  /* 0x0000000200127312 */ /* 0x0040a20000101800 */
[----:B------:R-:W-:Y:S05]  /*3030*/  BRA `(.L_x_3411) ;  /* 0x0000000c00707947 */ /* 0x000fea0003800000 */
.L_x_3408:
        /* <DEDUP_REMOVED lines=9> */
.L_x_3413:
[----:B------:R-:W2:Y:S02]  /*30d0*/  LDG.E R2, desc[UR36][R2.64] ;  /* 0x0000002402027981 */ /* 0x000ea4000c1e1900 */
[----:B--2---:R0:W2:Y:S01]  /*30e0*/  I2F.F64 R18, R2 ;  /* 0x0000000200127312 */ /* 0x0040a20000201c00 */
[----:B------:R-:W-:Y:S05]  /*30f0*/  BRA `(.L_x_3411) ;  /* 0x0000000c00407947 */ /* 0x000fea0003800000 */
.L_x_3412:
[----:B------:R-:W2:Y:S02]  /*3100*/  LDG.E.U16 R2, desc[UR36][R2.64] ;  /* 0x0000002402027981 */ /* 0x000ea4000c1e1500 */
[----:B--2---:R0:W2:Y:S01]  /*3110*/  I2F.F64.S16 R18, R2 ;  /* 0x0000000200127312 */ /* 0x0040a20000101c00 */
[----:B------:R-:W-:Y:S05]  /*3120*/  BRA `(.L_x_3411) ;  /* 0x0000000c00347947 */ /* 0x000fea0003800000 */
.L_x_3407:
        /* <DEDUP_REMOVED lines=10> */
.L_x_3415:
[----:B------:R-:W2:Y:S02]  /*31d0*/  LDG.E.U16 R0, desc[UR36][R2.64] ;  /* 0x0000002402007981 */ /* 0x000ea4000c1e1500 */
[----:B--2---:R-:W-:-:S05]  /*31e0*/  HADD2.F32 R0, -RZ, R0.H0_H0 ;  /* 0x20000000ff007230 */ /* 0x004fca0000004100 */
[----:B------:R-:W-:-:S04]  /*31f0*/  FMUL.FTZ R0, R0, 1 ;  /* 0x3f80000000007820 */ /* 0x000fc80000410000 */
[----:B------:R0:W2:Y:S01]  /*3200*/  F2F.F64.F32 R18, R0 ;  /* 0x0000000000127310 */ /* 0x0000a20000201800 */
[----:B------:R-:W-:Y:S05]  /*3210*/  BRA `(.L_x_3411) ;  /* 0x0000000800f87947 */ /* 0x000fea0003800000 */
.L_x_3414:
        /* <DEDUP_REMOVED lines=10> */
.L_x_3417:
[----:B------:R-:W2:Y:S02]  /*32c0*/  LDG.E.U16 R2, desc[UR36][R2.64] ;  /* 0x0000002402027981 */ /* 0x000ea4000c1e1500 */
[----:B--2---:R-:W-:-:S05]  /*32d0*/  HADD2.F32 R0, -RZ, R2.H0_H0 ;  /* 0x20000002ff007230 */ /* 0x004fca0000004100 */
[----:B------:R-:W-:-:S04]  /*32e0*/  FMUL.FTZ R0, R0, 1 ;  /* 0x3f80000000007820 */ /* 0x000fc80000410000 */
[----:B------:R0:W2:Y:S01]  /*32f0*/  F2F.F64.F32 R18, R0 ;  /* 0x0000000000127310 */ /* 0x0000a20000201800 */
[----:B------:R-:W-:Y:S05]  /*3300*/  BRA `(.L_x_3411) ;  /* 0x0000000800bc7947 */ /* 0x000fea0003800000 */
.L_x_3416:
[----:B------:R0:W5:Y:S01]  /*3310*/  LDG.E.64 R18, desc[UR36][R2.64] ;  /* 0x0000002402127981 */ /* 0x000162000c1e1b00 */
[----:B------:R-:W-:Y:S05]  /*3320*/  BRA `(.L_x_3411) ;  /* 0x0000000800b47947 */ /* 0x000fea0003800000 */
.L_x_3406:
        /* <DEDUP_REMOVED lines=13> */
.L_x_3420:
[----:B------:R0:W5:Y:S01]  /*3400*/  LDG.E.64 R18, desc[UR36][R2.64] ;  /* 0x0000002402127981 */ /* 0x000162000c1e1b00 */
[----:B------:R-:W-:Y:S05]  /*3410*/  BRA `(.L_x_3411) ;  /* 0x0000000800787947 */ /* 0x000fea0003800000 */
.L_x_3419:
        /* <DEDUP_REMOVED lines=28> */
.L_x_3422:
        /* <DEDUP_REMOVED lines=15> */
.L_x_3421:
[----:B------:R-:W2:Y:S02]  /*36d0*/  LDG.E.U16 R0, desc[UR36][R2.64] ;  /* 0x0000002402007981 */ /* 0x000ea4000c1e1500 */
[----:B--2---:R-:W-:-:S04]  /*36e0*/  IMAD.U32 R0, R0, 0x10000, RZ ;  /* 0x0001000000007824 */ /* 0x004fc800078e00ff */
[----:B------:R-:W-:-:S04]  /*36f0*/  FMUL.FTZ R0, R0, 1 ;  /* 0x3f80000000007820 */ /* 0x000fc80000410000 */
[----:B------:R0:W2:Y:S01]  /*3700*/  F2F.F64.F32 R18, R0 ;  /* 0x0000000000127310 */ /* 0x0000a20000201800 */
[----:B------:R-:W-:Y:S05]  /*3710*/  BRA `(.L_x_3411) ;  /* 0x0000000400b87947 */ /* 0x000fea0003800000 */
.L_x_3418:
        /* <DEDUP_REMOVED lines=11> */
.L_x_3425:
        /* <DEDUP_REMOVED lines=21> */
.L_x_3429:
[----:B------:R-:W-:Y:S05]  /*3920*/  BSYNC B1 ;  /* 0x0000000000017941 */ /* 0x000fea0003800000 */
.L_x_3428:
[----:B------:R-:W-:Y:S01]  /*3930*/  LEA R3, R0, 0x3b800000, 0x17 ;  /* 0x3b80000000037811 */ /* 0x000fe200078eb8ff */
[----:B------:R-:W-:-:S05]  /*3940*/  IMAD.SHL.U32 R0, R2, 0x100000, RZ ;  /* 0x0010000002007824 */ /* 0x000fca00078e00ff */
[----:B------:R-:W-:-:S07]  /*3950*/  LOP3.LUT R0, R3, R0, R4, 0xfe, !PT ;  /* 0x0000000003007212 */ /* 0x000fce00078efe04 */
.L_x_3427:
[----:B------:R-:W-:Y:S05]  /*3960*/  BSYNC B0 ;  /* 0x0000000000007941 */ /* 0x000fea0003800000 */
.L_x_3426:
[----:B------:R-:W-:-:S04]  /*3970*/  FMUL.FTZ R0, R0, 1 ;  /* 0x3f80000000007820 */ /* 0x000fc80000410000 */
[----:B------:R0:W2:Y:S01]  /*3980*/  F2F.F64.F32 R18, R0 ;  /* 0x0000000000127310 */ /* 0x0000a20000201800 */
[----:B------:R-:W-:Y:S05]  /*3990*/  BRA `(.L_x_3411) ;  /* 0x0000000400187947 */ /* 0x000fea0003800000 */
.L_x_3424:
        /* <DEDUP_REMOVED lines=21> */
.L_x_3433:
[----:B------:R-:W-:Y:S05]  /*3af0*/  BSYNC B1 ;  /* 0x0000000000017941 */ /* 0x000fea0003800000 */
.L_x_3432:
[----:B------:R-:W-:Y:S01]  /*3b00*/  LEA R3, R0, 0x37800000, 0x17 ;  /* 0x3780000000037811 */ /* 0x000fe200078eb8ff */
[----:B------:R-:W-:-:S05]  /*3b10*/  IMAD.SHL.U32 R0, R2, 0x200000, RZ ;  /* 0x0020000002007824 */ /* 0x000fca00078e00ff */
[----:B------:R-:W-:-:S07]  /*3b20*/  LOP3.LUT R0, R3, R0, R4, 0xfe, !PT ;  /* 0x0000000003007212 */ /* 0x000fce00078efe04 */
.L_x_3431:
[----:B------:R-:W-:Y:S05]  /*3b30*/  BSYNC B0 ;  /* 0x0000000000007941 */ /* 0x000fea0003800000 */
.L_x_3430:
[----:B------:R-:W-:-:S04]  /*3b40*/  FMUL.FTZ R0, R0, 1 ;  /* 0x3f80000000007820 */ /* 0x000fc80000410000 */
[----:B------:R0:W2:Y:S01]  /*3b50*/  F2F.F64.F32 R18, R0 ;  /* 0x0000000000127310 */ /* 0x0000a20000201800 */
[----:B------:R-:W-:Y:S05]  /*3b60*/  BRA `(.L_x_3411) ;  /* 0x0000000000a47947 */ /* 0x000fea0003800000 */
.L_x_3423:
        /* <DEDUP_REMOVED lines=14> */
.L_x_3437:
[----:B------:R-:W-:Y:S05]  /*3c50*/  BSYNC B0 ;  /* 0x0000000000007941 */ /* 0x000fea0003800000 */
.L_x_3436:
[----:B------:R-:W-:-:S04]  /*3c60*/  FMUL.FTZ R0, R0, 1 ;  /* 0x3f80000000007820 */ /* 0x000fc80000410000 */
[----:B------:R0:W2:Y:S01]  /*3c70*/  F2F.F64.F32 R18, R0 ;  /* 0x0000000000127310 */ /* 0x0000a20000201800 */
[----:B------:R-:W-:Y:S05]  /*3c80*/  BRA `(.L_x_3411) ;  /* 0x00000000005c7947 */ /* 0x000fea0003800000 */
.L_x_3410:
        /* <DEDUP_REMOVED lines=16> */
.L_x_3438:
[----:B------:R-:W-:Y:S01]  /*3d90*/  CS2R R18, SRZ ;  /* 0x0000000000127805 */ /* 0x000fe2000001ff00 */
[----:B------:R-:W-:Y:S06]  /*3da0*/  BRA `(.L_x_3411) ;  /* 0x0000000000147947 */ /* 0x000fec0003800000 */
.L_x_3435:
[----:B------:R-:W2:Y:S02]  /*3db0*/  LDG.E.64 R18, desc[UR36][R2.64] ;  /* 0x0000002402127981 */ /* 0x000ea4000c1e1b00 */
[----:B--2---:R-:W0:Y:S01]  /*3dc0*/  I2F.F64.U64 R18, R18 ;  /* 0x0000001200127312 */ /* 0x004e220000301800 */
[----:B------:R-:W-:Y:S05]  /*3dd0*/  BRA `(.L_x_3411) ;  /* 0x0000000000087947 */ /* 0x000fea0003800000 */
.L_x_3434:
[----:B------:R-:W2:Y:S02]  /*3de0*/  LDG.E R2, desc[UR36][R2.64] ;  /* 0x0000002402027981 */ /* 0x000ea4000c1e1900 */
[----:B--2---:R0:W2:Y:S02]  /*3df0*/  I2F.F64.U32 R18, R2 ;  /* 0x0000000200127312 */ /* 0x0040a40000201800 */
.L_x_3411:
[----:B------:R-:W-:-:S07]  /*3e00*/  VIADD R28, R28, 0x80 ;  /* 0x000000801c1c7836 */ /* 0x000fce0000000000 */
.L_x_3372:
[----:B------:R-:W-:Y:S05]  /*3e10*/  BSYNC B6 ;  /* 0x0000000000067941 */ /* 0x000fea0003800000 */
.L_x_3371:
[----:B------:R-:W-:Y:S01]  /*3e20*/  ISETP.GE.AND P0, PT, R28, R36, PT ;  /* 0x000000241c00720c */ /* 0x000fe20003f06270 */
[----:B------:R-:W-:Y:S01]  /*3e30*/  BSSY B6, `(.L_x_3439) ;  /* 0x00001eb000067945 */ /* 0x000fe20003800000 */
[----:B------:R-:W-:Y:S02]  /*3e40*/  CS2R R26, SRZ ;  /* 0x00000000001a7805 */ /* 0x000fe4000001ff00 */
[----:B------:R-:W-:Y:S02]  /*3e50*/  CS2R R34, SRZ ;  /* 0x0000000000227805 */ /* 0x000fe4000001ff00 */
[----:B------:R-:W-:-:S07]  /*3e60*/  CS2R R22, SRZ ;  /* 0x0000000000167805 */ /* 0x000fce000001ff00 */
        /* <DEDUP_REMOVED lines=21> */
.L_x_3444:
[----:B------:R-:W3:Y:S02]  /*3fc0*/  LDG.E.U8 R2, desc[UR36][R2.64] ;  /* 0x0000002402027981 */ /* 0x000ee4000c1e1100 */
[----:B---3--:R0:W3:Y:S01]  /*3fd0*/  I2F.F64.U16 R34, R2 ;  /* 0x0000000200227312 */ /* 0x0080e20000101800 */
[----:B------:R-:W-:Y:S05]  /*3fe0*/  BRA `(.L_x_3446) ;  /* 0x0000000c00707947 */ /* 0x000fea0003800000 */
.L_x_3443:
        /* <DEDUP_REMOVED lines=9> */
.L_x_3448:
[----:B------:R-:W3:Y:S02]  /*4080*/  LDG.E R2, desc[UR36][R2.64] ;  /* 0x0000002402027981 */ /* 0x000ee4000c1e1900 */
[----:B---3--:R0:W3:Y:S01]  /*4090*/  I2F.F64 R34, R2 ;  /* 0x0000000200227312 */ /* 0x0080e20000201c00 */
[----:B------:R-:W-:Y:S05]  /*40a0*/  BRA `(.L_x_3446) ;  /* 0x0000000c00407947 */ /* 0x000fea0003800000 */
.L_x_3447:
[----:B------:R-:W3:Y:S02]  /*40b0*/  LDG.E.U16 R2, desc[UR36][R2.64] ;  /* 0x0000002402027981 */ /* 0x000ee4000c1e1500 */
[----:B---3--:R0:W3:Y:S01]  /*40c0*/  I2F.F64.S16 R34, R2 ;  /* 0x0000000200227312 */ /* 0x0080e20000101c00 */
[----:B------:R-:W-:Y:S05]  /*40d0*/  BRA `(.L_x_3446) ;  /* 0x0000000c00347947 */ /* 0x000fea0003800000 */
.L_x_3442:
        /* <DEDUP_REMOVED lines=10> */
.L_x_3450:
[----:B------:R-:W3:Y:S02]  /*4180*/  LDG.E.U16 R0, desc[UR36][R2.64] ;  /* 0x0000002402007981 */ /* 0x000ee4000c1e1500 */
[----:B---3--:R-:W-:-:S05]  /*4190*/  HADD2.F32 R0, -RZ, R0.H0_H0 ;  /* 0x20000000ff007230 */ /* 0x008fca0000004100 */
[----:B------:R-:W-:-:S04]  /*41a0*/  FMUL.FTZ R0, R0, 1 ;  /* 0x3f80000000007820 */ /* 0x000fc80000410000 */
[----:B------:R0:W3:Y:S01]  /*41b0*/  F2F.F64.F32 R34, R0 ;  /* 0x0000000000227310 */ /* 0x0000e20000201800 */
[----:B------:R-:W-:Y:S05]  /*41c0*/  BRA `(.L_x_3446) ;  /* 0x0000000800f87947 */ /* 0x000fea0003800000 */
.L_x_3449:
        /* <DEDUP_REMOVED lines=10> */
.L_x_3452:
[----:B------:R-:W3:Y:S02]  /*4270*/  LDG.E.U16 R2, desc[UR36][R2.64] ;  /* 0x0000002402027981 */ /* 0x000ee4000c1e1500 */
[----:B---3--:R-:W-:-:S05]  /*4280*/  HADD2.F32 R0, -RZ, R2.H0_H0 ;  /* 0x20000002ff007230 */ /* 0x008fca0000004100 */
[----:B------:R-:W-:-:S04]  /*4290*/  FMUL.FTZ R0, R0, 1 ;  /* 0x3f80000000007820 */ /* 0x000fc80000410000 */
[----:B------:R0:W3:Y:S01]  /*42a0*/  F2F.F64.F32 R34, R0 ;  /* 0x0000000000227310 */ /* 0x0000e20000201800 */
[----:B------:R-:W-:Y:S05]  /*42b0*/  BRA `(.L_x_3446) ;  /* 0x0000000800bc7947 */ /* 0x000fea0003800000 */
.L_x_3451:
[----:B------:R0:W5:Y:S01]  /*42c0*/  LDG.E.64 R34, desc[UR36][R2.64] ;  /* 0x0000002402227981 */ /* 0x000162000c1e1b00 */
[----:B------:R-:W-:Y:S05]  /*42d0*/  BRA `(.L_x_3446) ;  /* 0x0000000800b47947 */ /* 0x000fea0003800000 */
.L_x_3441:
        /* <DEDUP_REMOVED lines=13> */
.L_x_3455:
[----:B------:R0:W5:Y:S01]  /*43b0*/  LDG.E.64 R34, desc[UR36][R2.64] ;  /* 0x0000002402227981 */ /* 0x000162000c1e1b00 */
[----:B------:R-:W-:Y:S05]  /*43c0*/  BRA `(.L_x_3446) ;  /* 0x0000000800787947 */ /* 0x000fea0003800000 */
.L_x_3454:
        /* <DEDUP_REMOVED lines=26> */
[----:B------:R0:W3:Y:S01]  /*4570*/  F2F.F64.F32 R34, R5 ;  /* 0x0000000500227310 */ /* 0x0000e20000201800 */
[----:B------:R-:W-:Y:S05]  /*4580*/  BRA `(.L_x_3446) ;  /* 0x0000000800087947 */ /* 0x000fea0003800000 */
.L_x_3457:
        /* <DEDUP_REMOVED lines=13> */
[----:B------:R0:W3:Y:S01]  /*4660*/  F2F.F64.F32 R34, R4 ;  /* 0x0000000400227310 */ /* 0x0000e20000201800 */
[----:B------:R-:W-:Y:S05]  /*4670*/  BRA `(.L_x_3446) ;  /* 0x0000000400cc7947 */ /* 0x000fea0003800000 */
.L_x_3456:
[----:B------:R-:W3:Y:S02]  /*4680*/  LDG.E.U16 R0, desc[UR36][R2.64] ;  /* 0x0000002402007981 */ /* 0x000ee4000c1e1500 */
[----:B---3--:R-:W-:-:S04]  /*4690*/  IMAD.U32 R0, R0, 0x10000, RZ ;  /* 0x0001000000007824 */ /* 0x008fc800078e00ff */
[----:B------:R-:W-:-:S04]  /*46a0*/  FMUL.FTZ R0, R0, 1 ;  /* 0x3f80000000007820 */ /* 0x000fc80000410000 */
[----:B------:R3:W0:Y:S01]  /*46b0*/  F2F.F64.F32 R34, R0 ;  /* 0x0000000000227310 */ /* 0x0006220000201800 */
[----:B------:R-:W-:Y:S05]  /*46c0*/  BRA `(.L_x_3446) ;  /* 0x0000000400b87947 */ /* 0x000fea0003800000 */
.L_x_3453:
        /* <DEDUP_REMOVED lines=11> */
.L_x_3460:
        /* <DEDUP_REMOVED lines=21> */
.L_x_3464:
[----:B------:R-:W-:Y:S05]  /*48d0*/  BSYNC B1 ;  /* 0x0000000000017941 */ /* 0x000fea0003800000 */
.L_x_3463:
[----:B------:R-:W-:Y:S01]  /*48e0*/  LEA R3, R0, 0x3b800000, 0x17 ;  /* 0x3b80000000037811 */ /* 0x000fe200078eb8ff */
[----:B------:R-:W-:-:S05]  /*48f0*/  IMAD.SHL.U32 R0, R2, 0x100000, RZ ;  /* 0x0010000002007824 */ /* 0x000fca00078e00ff */
[----:B------:R-:W-:-:S07]  /*4900*/  LOP3.LUT R0, R3, R0, R4, 0xfe, !PT ;  /* 0x0000000003007212 */ /* 0x000fce00078efe04 */
.L_x_3462:
[----:B------:R-:W-:Y:S05]  /*4910*/  BSYNC B0 ;  /* 0x0000000000007941 */ /* 0x000fea0003800000 */
.L_x_3461:
[----:B------:R-:W-:-:S04]  /*4920*/  FMUL.FTZ R0, R0, 1 ;  /* 0x3f80000000007820 */ /* 0x000fc80000410000 */
[----:B------:R0:W3:Y:S01]  /*4930*/  F2F.F64.F32 R34, R0 ;  /* 0x0000000000227310 */ /* 0x0000e20000201800 */
[----:B------:R-:W-:Y:S05]  /*4940*/  BRA `(.L_x_3446) ;  /* 0x0000000400187947 */ /* 0x000fea0003800000 */
.L_x_3459:
        /* <DEDUP_REMOVED lines=21> */
.L_x_3468:
[----:B------:R-:W-:Y:S05]  /*4aa0*/  BSYNC B1 ;  /* 0x0000000000017941 */ /* 0x000fea0003800000 */
.L_x_3467:
[----:B------:R-:W-:Y:S01]  /*4ab0*/  LEA R3, R0, 0x37800000, 0x17 ;  /* 0x3780000000037811 */ /* 0x000fe200078eb8ff */
[----:B------:R-:W-:-:S05]  /*4ac0*/  IMAD.SHL.U32 R0, R2, 0x200000, RZ ;  /* 0x0020000002007824 */ /* 0x000fca00078e00ff */
[----:B------:R-:W-:-:S07]  /*4ad0*/  LOP3.LUT R0, R3, R0, R4, 0xfe, !PT ;  /* 0x0000000003007212 */ /* 0x000fce00078efe04 */
.L_x_3466:
[----:B------:R-:W-:Y:S05]  /*4ae0*/  BSYNC B0 ;  /* 0x0000000000007941 */ /* 0x000fea0003800000 */
.L_x_3465:
[----:B------:R-:W-:-:S04]  /*4af0*/  FMUL.FTZ R0, R0, 1 ;  /* 0x3f80000000007820 */ /* 0x000fc80000410000 */
[----:B------:R0:W3:Y:S01]  /*4b00*/  F2F.F64.F32 R34, R0 ;  /* 0x0000000000227310 */ /* 0x0000e20000201800 */
[----:B------:R-:W-:Y:S05]  /*4b10*/  BRA `(.L_x_3446) ;  /* 0x0000000000a47947 */ /* 0x000fea0003800000 */
.L_x_3458:
        /* <DEDUP_REMOVED lines=14> */
.L_x_3472:
[----:B------:R-:W-:Y:S05]  /*4c00*/  BSYNC B0 ;  /* 0x0000000000007941 */ /* 0x000fea0003800000 */
.L_x_3471:
[----:B------:R-:W-:-:S04]  /*4c10*/  FMUL.FTZ R0, R0, 1 ;  /* 0x3f80000000007820 */ /* 0x000fc80000410000 */
[----:B------:R0:W3:Y:S01]  /*4c20*/  F2F.F64.F32 R34, R0 ;  /* 0x0000000000227310 */ /* 0x0000e20000201800 */
[----:B------:R-:W-:Y:S05]  /*4c30*/  BRA `(.L_x_3446) ;  /* 0x00000000005c7947 */ /* 0x000fea0003800000 */
.L_x_3445:
        /* <DEDUP_REMOVED lines=16> */
.L_x_3473:
[----:B------:R-:W-:Y:S01]  /*4d40*/  CS2R R34, SRZ ;  /* 0x0000000000227805 */ /* 0x000fe2000001ff00 */
[----:B------:R-:W-:Y:S06]  /*4d50*/  BRA `(.L_x_3446) ;  /* 0x0000000000147947 */ /* 0x000fec0003800000 */
.L_x_3470:
[----:B------:R-:W3:Y:S02]  /*4d60*/  LDG.E.64 R34, desc[UR36][R2.64] ;  /* 0x0000002402227981 */ /* 0x000ee4000c1e1b00 */
[----:B---3--:R-:W0:Y:S01]  /*4d70*/  I2F.F64.U64 R34, R34 ;  /* 0x0000002200227312 */ /* 0x008e220000301800 */
[----:B------:R-:W-:Y:S05]  /*4d80*/  BRA `(.L_x_3446) ;  /* 0x0000000000087947 */ /* 0x000fea0003800000 */
.L_x_3469:
[----:B------:R-:W3:Y:S02]  /*4d90*/  LDG.E R2, desc[UR36][R2.64] ;  /* 0x0000002402027981 */ /* 0x000ee4000c1e1900 */
[----:B---3--:R0:W3:Y:S02]  /*4da0*/  I2F.F64.U32 R34, R2 ;  /* 0x0000000200227312 */ /* 0x0080e40000201800 */
.L_x_3446:
[----:B0-----:R-:W0:Y:S01]  /*4db0*/  LDC.64 R2, c[0x0][0x250] ;  /* 0x00009400ff027b82 */ /* 0x001e220000000a00 */
[----:B---3--:R-:W-:Y:S01]  /*4dc0*/  PRMT R0, R32, 0x9910, RZ ;  /* 0x0000991020007816 */ /* 0x008fe200000000ff */
        /* <DEDUP_REMOVED lines=17> */
.L_x_3477:
[----:B------:R-:W3:Y:S02]  /*4ee0*/  LDG.E.U8 R2, desc[UR36][R2.64] ;  /* 0x0000002402027981 */ /* 0x000ee4000c1e1100 */
[----:B---3--:R0:W3:Y:S01]  /*4ef0*/  I2F.F64.U16 R22, R2 ;  /* 0x0000000200167312 */ /* 0x0080e20000101800 */
[----:B------:R-:W-:Y:S05]  /*4f00*/  BRA `(.L_x_3479) ;  /* 0x0000000c00707947 */ /* 0x000fea0003800000 */
.L_x_3476:
        /* <DEDUP_REMOVED lines=9> */
.L_x_3481:
[----:B------:R-:W3:Y:S02]  /*4fa0*/  LDG.E R2, desc[UR36][R2.64] ;  /* 0x0000002402027981 */ /* 0x000ee4000c1e1900 */
[----:B---3--:R0:W3:Y:S01]  /*4fb0*/  I2F.F64 R22, R2 ;  /* 0x0000000200167312 */ /* 0x0080e20000201c00 */
[----:B------:R-:W-:Y:S05]  /*4fc0*/  BRA `(.L_x_3479) ;  /* 0x0000000c00407947 */ /* 0x000fea0003800000 */
.L_x_3480:
[----:B------:R-:W3:Y:S02]  /*4fd0*/  LDG.E.U16 R2, desc[UR36][R2.64] ;  /* 0x0000002402027981 */ /* 0x000ee4000c1e1500 */
[----:B---3--:R0:W3:Y:S01]  /*4fe0*/  I2F.F64.S16 R22, R2 ;  /* 0x0000000200167312 */ /* 0x0080e20000101c00 */
[----:B------:R-:W-:Y:S05]  /*4ff0*/  BRA `(.L_x_3479) ;  /* 0x0000000c00347947 */ /* 0x000fea0003800000 */
.L_x_3475:
        /* <DEDUP_REMOVED lines=10> */
.L_x_3483:
[----:B------:R-:W3:Y:S02]  /*50a0*/  LDG.E.U16 R0, desc[UR36][R2.64] ;  /* 0x0000002402007981 */ /* 0x000ee4000c1e1500 */
[----:B---3--:R-:W-:-:S05]  /*50b0*/  HADD2.F32 R0, -RZ, R0.H0_H0 ;  /* 0x20000000ff007230 */ /* 0x008fca0000004100 */
[----:B------:R-:W-:-:S04]  /*50c0*/  FMUL.FTZ R0, R0, 1 ;  /* 0x3f80000000007820 */ /* 0x000fc80000410000 */
[----:B------:R0:W3:Y:S01]  /*50d0*/  F2F.F64.F32 R22, R0 ;  /* 0x0000000000167310 */ /* 0x0000e20000201800 */
[----:B------:R-:W-:Y:S05]  /*50e0*/  BRA `(.L_x_3479) ;  /* 0x0000000800f87947 */ /* 0x000fea0003800000 */
.L_x_3482:
        /* <DEDUP_REMOVED lines=10> */
.L_x_3485:
[----:B------:R-:W3:Y:S02]  /*5190*/  LDG.E.U16 R2, desc[UR36][R2.64] ;  /* 0x0000002402027981 */ /* 0x000ee4000c1e1500 */
[----:B---3--:R-:W-:-:S05]  /*51a0*/  HADD2.F32 R0, -RZ, R2.H0_H0 ;  /* 0x20000002ff007230 */ /* 0x008fca0000004100 */
[----:B------:R-:W-:-:S04]  /*51b0*/  FMUL.FTZ R0, R0, 1 ;  /* 0x3f80000000007820 */ /* 0x000fc80000410000 */
[----:B------:R0:W3:Y:S01]  /*51c0*/  F2F.F64.F32 R22, R0 ;  /* 0x0000000000167310 */ /* 0x0000e20000201800 */
[----:B------:R-:W-:Y:S05]  /*51d0*/  BRA `(.L_x_3479) ;  /* 0x0000000800bc7947 */ /* 0x000fea0003800000 */
.L_x_3484:
[----:B------:R0:W5:Y:S01]  /*51e0*/  LDG.E.64 R22, desc[UR36][R2.64] ;  /* 0x0000002402167981 */ /* 0x000162000c1e1b00 */
[----:B------:R-:W-:Y:S05]  /*51f0*/  BRA `(.L_x_3479) ;  /* 0x0000000800b47947 */ /* 0x000fea0003800000 */
.L_x_3474:
        /* <DEDUP_REMOVED lines=13> */
.L_x_3488:
[----:B------:R0:W5:Y:S01]  /*52d0*/  LDG.E.64 R22, desc[UR36][R2.64] ;  /* 0x0000002402167981 */ /* 0x000162000c1e1b00 */
[----:B------:R-:W-:Y:S05]  /*52e0*/  BRA `(.L_x_3479) ;  /* 0x0000000800787947 */ /* 0x000fea0003800000 */
.L_x_3487:
        /* <DEDUP_REMOVED lines=28> */
.L_x_3490:
        /* <DEDUP_REMOVED lines=15> */
.L_x_3489:
[----:B------:R-:W3:Y:S02]  /*55a0*/  LDG.E.U16 R0, desc[UR36][R2.64] ;  /* 0x0000002402007981 */ /* 0x000ee4000c1e1500 */
[----:B---3--:R-:W-:-:S04]  /*55b0*/  IMAD.U32 R0, R0, 0x10000, RZ ;  /* 0x0001000000007824 */ /* 0x008fc800078e00ff */
[----:B------:R-:W-:-:S04]  /*55c0*/  FMUL.FTZ R0, R0, 1 ;  /* 0x3f80000000007820 */ /* 0x000fc80000410000 */
[----:B------:R0:W3:Y:S01]  /*55d0*/  F2F.F64.F32 R22, R0 ;  /* 0x0000000000167310 */ /* 0x0000e20000201800 */
[----:B------:R-:W-:Y:S05]  /*55e0*/  BRA `(.L_x_3479) ;  /* 0x0000000400b87947 */ /* 0x000fea0003800000 */
.L_x_3486:
        /* <DEDUP_REMOVED lines=11> */
.L_x_3493:
        /* <DEDUP_REMOVED lines=21> */
.L_x_3497:
[----:B------:R-:W-:Y:S05]  /*57f0*/  BSYNC B1 ;  /* 0x0000000000017941 */ /* 0x000fea0003800000 */
.L_x_3496:
[----:B------:R-:W-:Y:S01]  /*5800*/  LEA R3, R0, 0x3b800000, 0x17 ;  /* 0x3b80000000037811 */ /* 0x000fe200078eb8ff */
[----:B------:R-:W-:-:S05]  /*5810*/  IMAD.SHL.U32 R0, R2, 0x100000, RZ ;  /* 0x0010000002007824 */ /* 0x000fca00078e00ff */
[----:B------:R-:W-:-:S07]  /*5820*/  LOP3.LUT R0, R3, R0, R4, 0xfe, !PT ;  /* 0x0000000003007212 */ /* 0x000fce00078efe04 */
.L_x_3495:
[----:B------:R-:W-:Y:S05]  /*5830*/  BSYNC B0 ;  /* 0x0000000000007941 */ /* 0x000fea0003800000 */
.L_x_3494:
[----:B------:R-:W-:-:S04]  /*5840*/  FMUL.FTZ R0, R0, 1 ;  /* 0x3f80000000007820 */ /* 0x000fc80000410000 */
[----:B------:R0:W3:Y:S01]  /*5850*/  F2F.F64.F32 R22, R0 ;  /* 0x0000000000167310 */ /* 0x0000e20000201800 */
[----:B------:R-:W-:Y:S05]  /*5860*/  BRA `(.L_x_3479) ;  /* 0x0000000400187947 */ /* 0x000fea0003800000 */
.L_x_3492:
        /* <DEDUP_REMOVED lines=21> */
.L_x_3501:
[----:B------:R-:W-:Y:S05]  /*59c0*/  BSYNC B1 ;  /* 0x0000000000017941 */ /* 0x000fea0003800000 */
.L_x_3500:
[----:B------:R-:W-:Y:S01]  /*59d0*/  LEA R3, R0, 0x37800000, 0x17 ;  /* 0x3780000000037811 */ /* 0x000fe200078eb8ff */
[----:B------:R-:W-:-:S05]  /*59e0*/  IMAD.SHL.U32 R0, R2, 0x200000, RZ ;  /* 0x0020000002007824 */ /* 0x000fca00078e00ff */
[----:B------:R-:W-:-:S07]  /*59f0*/  LOP3.LUT R0, R3, R0, R4, 0xfe, !PT ;  /* 0x0000000003007212 */ /* 0x000fce00078efe04 */
.L_x_3499:
[----:B------:R-:W-:Y:S05]  /*5a00*/  BSYNC B0 ;  /* 0x0000000000007941 */ /* 0x000fea0003800000 */
.L_x_3498:
[----:B------:R-:W-:-:S04]  /*5a10*/  FMUL.FTZ R0, R0, 1 ;  /* 0x3f80000000007820 */ /* 0x000fc80000410000 */
[----:B------:R0:W3:Y:S01]  /*5a20*/  F2F.F64.F32 R22, R0 ;  /* 0x0000000000167310 */ /* 0x0000e20000201800 */
[----:B------:R-:W-:Y:S05]  /*5a30*/  BRA `(.L_x_3479) ;  /* 0x0000000000a47947 */ /* 0x000fea0003800000 */
.L_x_3491:
        /* <DEDUP_REMOVED lines=14> */
.L_x_3505:
[----:B------:R-:W-:Y:S05]  /*5b20*/  BSYNC B0 ;  /* 0x0000000000007941 */ /* 0x000fea0003800000 */
.L_x_3504:
[----:B------:R-:W-:-:S04]  /*5b30*/  FMUL.FTZ R0, R0, 1 ;  /* 0x3f80000000007820 */ /* 0x000fc80000410000 */
[----:B------:R0:W3:Y:S01]  /*5b40*/  F2F.F64.F32 R22, R0 ;  /* 0x0000000000167310 */ /* 0x0000e20000201800 */
[----:B------:R-:W-:Y:S05]  /*5b50*/  BRA `(.L_x_3479) ;  /* 0x00000000005c7947 */ /* 0x000fea0003800000 */
.L_x_3478:
        /* <DEDUP_REMOVED lines=16> */
.L_x_3506:
[----:B------:R-:W-:Y:S01]  /*5c60*/  CS2R R22, SRZ ;  /* 0x0000000000167805 */ /* 0x000fe2000001ff00 */
[----:B------:R-:W-:Y:S06]  /*5c70*/  BRA `(.L_x_3479) ;  /* 0x0000000000147947 */ /* 0x000fec0003800000 */
.L_x_3503:
[----:B------:R-:W3:Y:S02]  /*5c80*/  LDG.E.64 R22, desc[UR36][R2.64] ;  /* 0x0000002402167981 */ /* 0x000ee4000c1e1b00 */
[----:B---3--:R-:W0:Y:S01]  /*5c90*/  I2F.F64.U64 R22, R22 ;  /* 0x0000001600167312 */ /* 0x008e220000301800 */
[----:B------:R-:W-:Y:S05]  /*5ca0*/  BRA `(.L_x_3479) ;  /* 0x0000000000087947 */ /* 0x000fea0003800000 */
.L_x_3502:
[----:B------:R-:W3:Y:S02]  /*5cb0*/  LDG.E R2, desc[UR36][R2.64] ;  /* 0x0000002402027981 */ /* 0x000ee4000c1e1900 */
[----:B---3--:R0:W3:Y:S02]  /*5cc0*/  I2F.F64.U32 R22, R2 ;  /* 0x0000000200167312 */ /* 0x0080e40000201800 */
.L_x_3479:
[----:B------:R-:W-:-:S07]  /*5cd0*/  VIADD R28, R28, 0x80 ;  /* 0x000000801c1c7836 */ /* 0x000fce0000000000 */
.L_x_3440:
[----:B------:R-:W-:Y:S05]  /*5ce0*/  BSYNC B6 ;  /* 0x0000000000067941 */ /* 0x000fea0003800000 */
.L_x_3439:
        /* <DEDUP_REMOVED lines=24> */
.L_x_3512:
[----:B------:R-:W3:Y:S02]  /*5e70*/  LDG.E.U8 R2, desc[UR36][R2.64] ;  /* 0x0000002402027981 */ /* 0x000ee4000c1e1100 */
[----:B---3--:R0:W3:Y:S01]  /*5e80*/  I2F.F64.U16 R32, R2 ;  /* 0x0000000200207312 */ /* 0x0080e20000101800 */
[----:B------:R-:W-:Y:S05]  /*5e90*/  BRA `(.L_x_3514) ;  /* 0x0000000c00707947 */ /* 0x000fea0003800000 */
.L_x_3511:
        /* <DEDUP_REMOVED lines=9> */
.L_x_3516:
[----:B------:R-:W3:Y:S02]  /*5f30*/  LDG.E R2, desc[UR36][R2.64] ;  /* 0x0000002402027981 */ /* 0x000ee4000c1e1900 */
[----:B---3--:R0:W3:Y:S01]  /*5f40*/  I2F.F64 R32, R2 ;  /* 0x0000000200207312 */ /* 0x0080e20000201c00 */
[----:B------:R-:W-:Y:S05]  /*5f50*/  BRA `(.L_x_3514) ;  /* 0x0000000c00407947 */ /* 0x000fea0003800000 */
.L_x_3515:
[----:B------:R-:W3:Y:S02]  /*5f60*/  LDG.E.U16 R2, desc[UR36][R2.64] ;  /* 0x0000002402027981 */ /* 0x000ee4000c1e1500 */
[----:B---3--:R0:W3:Y:S01]  /*5f70*/  I2F.F64.S16 R32, R2 ;  /* 0x0000000200207312 */ /* 0x0080e20000101c00 */
[----:B------:R-:W-:Y:S05]  /*5f80*/  BRA `(.L_x_3514) ;  /* 0x0000000c00347947 */ /* 0x000fea0003800000 */
.L_x_3510:
        /* <DEDUP_REMOVED lines=10> */
.L_x_3518:
[----:B------:R-:W3:Y:S02]  /*6030*/  LDG.E.U16 R0, desc[UR36][R2.64] ;  /* 0x0000002402007981 */ /* 0x000ee4000c1e1500 */
[----:B---3--:R-:W-:-:S05]  /*6040*/  HADD2.F32 R0, -RZ, R0.H0_H0 ;  /* 0x20000000ff007230 */ /* 0x008fca0000004100 */
[----:B------:R-:W-:-:S04]  /*6050*/  FMUL.FTZ R0, R0, 1 ;  /* 0x3f80000000007820 */ /* 0x000fc80000410000 */
[----:B------:R0:W3:Y:S01]  /*6060*/  F2F.F64.F32 R32, R0 ;  /* 0x0000000000207310 */ /* 0x0000e20000201800 */
[----:B------:R-:W-:Y:S05]  /*6070*/  BRA `(.L_x_3514) ;  /* 0x0000000800f87947 */ /* 0x000fea0003800000 */
.L_x_3517:
        /* <DEDUP_REMOVED lines=10> */
.L_x_3520:
[----:B------:R-:W3:Y:S02]  /*6120*/  LDG.E.U16 R2, desc[UR36][R2.64] ;  /* 0x0000002402027981 */ /* 0x000ee4000c1e1500 */
[----:B---3--:R-:W-:-:S05]  /*6130*/  HADD2.F32 R0, -RZ, R2.H0_H0 ;  /* 0x20000002ff007230 */ /* 0x008fca0000004100 */
[----:B------:R-:W-:-:S04]  /*6140*/  FMUL.FTZ R0, R0, 1 ;  /* 0x3f80000000007820 */ /* 0x000fc80000410000 */
[----:B------:R0:W3:Y:S01]  /*6150*/  F2F.F64.F32 R32, R0 ;  /* 0x0000000000207310 */ /* 0x0000e20000201800 */
[----:B------:R-:W-:Y:S05]  /*6160*/  BRA `(.L_x_3514) ;  /* 0x0000000800bc7947 */ /* 0x000fea0003800000 */
.L_x_3519:
[----:B------:R0:W5:Y:S01]  /*6170*/  LDG.E.64 R32, desc[UR36][R2.64] ;  /* 0x0000002402207981 */ /* 0x000162000c1e1b00 */
[----:B------:R-:W-:Y:S05]  /*6180*/  BRA `(.L_x_3514) ;  /* 0x0000000800b47947 */ /* 0x000fea0003800000 */
.L_x_3509:
        /* <DEDUP_REMOVED lines=13> */
.L_x_3523:
[----:B------:R0:W5:Y:S01]  /*6260*/  LDG.E.64 R32, desc[UR36][R2.64] ;  /* 0x0000002402207981 */ /* 0x000162000c1e1b00 */
[----:B------:R-:W-:Y:S05]  /*6270*/  BRA `(.L_x_3514) ;  /* 0x0000000800787947 */ /* 0x000fea0003800000 */
.L_x_3522:
        /* <DEDUP_REMOVED lines=28> */
.L_x_3525:
        /* <DEDUP_REMOVED lines=15> */
.L_x_3524:
[----:B------:R-:W3:Y:S02]  /*6530*/  LDG.E.U16 R0, desc[UR36][R2.64] ;  /* 0x0000002402007981 */ /* 0x000ee4000c1e1500 */
[----:B---3--:R-:W-:-:S04]  /*6540*/  IMAD.U32 R0, R0, 0x10000, RZ ;  /* 0x0001000000007824 */ /* 0x008fc800078e00ff */
[----:B------:R-:W-:-:S04]  /*6550*/  FMUL.FTZ R0, R0, 1 ;  /* 0x3f80000000007820 */ /* 0x000fc80000410000 */
[----:B------:R0:W3:Y:S01]  /*6560*/  F2F.F64.F32 R32, R0 ;  /* 0x0000000000207310 */ /* 0x0000e20000201800 */
[----:B------:R-:W-:Y:S05]  /*6570*/  BRA `(.L_x_3514) ;  /* 0x0000000400b87947 */ /* 0x000fea0003800000 */
.L_x_3521:
        /* <DEDUP_REMOVED lines=11> */
.L_x_3528:
        /* <DEDUP_REMOVED lines=21> */
.L_x_3532:
[----:B------:R-:W-:Y:S05]  /*6780*/  BSYNC B1 ;  /* 0x0000000000017941 */ /* 0x000fea0003800000 */
.L_x_3531:
[----:B------:R-:W-:Y:S01]  /*6790*/  LEA R3, R0, 0x3b800000, 0x17 ;  /* 0x3b80000000037811 */ /* 0x000fe200078eb8ff */
[----:B------:R-:W-:-:S05]  /*67a0*/  IMAD.SHL.U32 R0, R2, 0x100000, RZ ;  /* 0x0010000002007824 */ /* 0x000fca00078e00ff */
[----:B------:R-:W-:-:S07]  /*67b0*/  LOP3.LUT R0, R3, R0, R4, 0xfe, !PT ;  /* 0x0000000003007212 */ /* 0x000fce00078efe04 */
.L_x_3530:
[----:B------:R-:W-:Y:S05]  /*67c0*/  BSYNC B0 ;  /* 0x0000000000007941 */ /* 0x000fea0003800000 */
.L_x_3529:
[----:B------:R-:W-:-:S04]  /*67d0*/  FMUL.FTZ R0, R0, 1 ;  /* 0x3f80000000007820 */ /* 0x000fc80000410000 */
[----:B------:R0:W3:Y:S01]  /*67e0*/  F2F.F64.F32 R32, R0 ;  /* 0x0000000000207310 */ /* 0x0000e20000201800 */
[----:B------:R-:W-:Y:S05]  /*67f0*/  BRA `(.L_x_3514) ;  /* 0x0000000400187947 */ /* 0x000fea0003800000 */
.L_x_3527:
        /* <DEDUP_REMOVED lines=21> */
.L_x_3536:
[----:B------:R-:W-:Y:S05]  /*6950*/  BSYNC B1 ;  /* 0x0000000000017941 */ /* 0x000fea0003800000 */
.L_x_3535:
[----:B------:R-:W-:Y:S01]  /*6960*/  LEA R3, R0, 0x37800000, 0x17 ;  /* 0x3780000000037811 */ /* 0x000fe200078eb8ff */
[----:B------:R-:W-:-:S05]  /*6970*/  IMAD.SHL.U32 R0, R2, 0x200000, RZ ;  /* 0x0020000002007824 */ /* 0x000fca00078e00ff */
[----:B------:R-:W-:-:S07]  /*6980*/  LOP3.LUT R0, R3, R0, R4, 0xfe, !PT ;  /* 0x0000000003007212 */ /* 0x000fce00078efe04 */
.L_x_3534:
[----:B------:R-:W-:Y:S05]  /*6990*/  BSYNC B0 ;  /* 0x0000000000007941 */ /* 0x000fea0003800000 */
.L_x_3533:
[----:B------:R-:W-:-:S04]  /*69a0*/  FMUL.FTZ R0, R0, 1 ;  /* 0x3f80000000007820 */ /* 0x000fc80000410000 */
[----:B------:R0:W3:Y:S01]  /*69b0*/  F2F.F64.F32 R32, R0 ;  /* 0x0000000000207310 */ /* 0x0000e20000201800 */
[----:B------:R-:W-:Y:S05]  /*69c0*/  BRA `(.L_x_3514) ;  /* 0x0000000000a47947 */ /* 0x000fea0003800000 */
.L_x_3526:
        /* <DEDUP_REMOVED lines=14> */
.L_x_3540:
[----:B------:R-:W-:Y:S05]  /*6ab0*/  BSYNC B0 ;  /* 0x0000000000007941 */ /* 0x000fea0003800000 */
.L_x_3539:
[----:B------:R-:W-:-:S04]  /*6ac0*/  FMUL.FTZ R0, R0, 1 ;  /* 0x3f80000000007820 */ /* 0x000fc80000410000 */
[----:B------:R0:W3:Y:S01]  /*6ad0*/  F2F.F64.F32 R32, R0 ;  /* 0x0000000000207310 */ /* 0x0000e20000201800 */
[----:B------:R-:W-:Y:S05]  /*6ae0*/  BRA `(.L_x_3514) ;  /* 0x00000000005c7947 */ /* 0x000fea0003800000 */
.L_x_3513:
        /* <DEDUP_REMOVED lines=16> */
.L_x_3541:
[----:B------:R-:W-:Y:S01]  /*6bf0*/  CS2R R32, SRZ ;  /* 0x0000000000207805 */ /* 0x000fe2000001ff00 */
[----:B------:R-:W-:Y:S06]  /*6c00*/  BRA `(.L_x_3514) ;  /* 0x0000000000147947 */ /* 0x000fec0003800000 */
.L_x_3538:
[----:B------:R-:W3:Y:S02]  /*6c10*/  LDG.E.64 R32, desc[UR36][R2.64] ;  /* 0x0000002402207981 */ /* 0x000ee4000c1e1b00 */
[----:B---3--:R-:W0:Y:S01]  /*6c20*/  I2F.F64.U64 R32, R32 ;  /* 0x0000002000207312 */ /* 0x008e220000301800 */
[----:B------:R-:W-:Y:S05]  /*6c30*/  BRA `(.L_x_3514) ;  /* 0x0000000000087947 */ /* 0x000fea0003800000 */
.L_x_3537:
[----:B------:R-:W3:Y:S02]  /*6c40*/  LDG.E R2, desc[UR36][R2.64] ;  /* 0x0000002402027981 */ /* 0x000ee4000c1e1900 */
[----:B---3--:R0:W3:Y:S02]  /*6c50*/  I2F.F64.U32 R32, R2 ;  /* 0x0000000200207312 */ /* 0x0080e40000201800 */
.L_x_3514:
[----:B0-----:R-:W0:Y:S01]  /*6c60*/  LDC.U8 R4, c[0x0][0x25d] ;  /* 0x00009740ff047b82 */ /* 0x001e220000000000 */
[----:B------:R-:W-:Y:S02]  /*6c70*/  ULDC UR4, c[0x0][0x264] ;  /* 0x0000990000047ab9 */ /* 0x000fe40000000800 */
[----:B------:R-:W-:-:S05]  /*6c80*/  IMAD R5, R28, UR4, RZ ;  /* 0x000000041c057c24 */ /* 0x000fca000f8e02ff */
[----:B------:R-:W1:Y:S01]  /*6c90*/  LDC.64 R2, c[0x0][0x250] ;  /* 0x00009400ff027b82 */ /* 0x000e620000000a00 */
[----:B0-----:R-:W-:-:S04]  /*6ca0*/  PRMT R0, R4, 0x9910, RZ ;  /* 0x0000991004007816 */ /* 0x001fc800000000ff */
[----:B------:R-:W-:Y:S02]  /*6cb0*/  ISETP.GT.AND P1, PT, R0, 0x9, PT ;  /* 0x000000090000780c */ /* 0x000fe40003f24270 */
[----:B-1----:R-:W-:-:S05]  /*6cc0*/  IADD3 R2, P0, R5, R2, RZ ;  /* 0x0000000205027210 */ /* 0x002fca0007f1e0ff */
        /* <DEDUP_REMOVED lines=13> */
.L_x_3545:
[----:B------:R-:W2:Y:S02]  /*6da0*/  LDG.E.U8 R2, desc[UR36][R2.64] ;  /* 0x0000002402027981 */ /* 0x000ea4000c1e1100 */
[----:B--2---:R0:W1:Y:S01]  /*6db0*/  I2F.F64.U16 R26, R2 ;  /* 0x00000002001a7312 */ /* 0x0040620000101800 */
[----:B------:R-:W-:Y:S05]  /*6dc0*/  BRA `(.L_x_3508) ;  /* 0x0000000c006c7947 */ /* 0x000fea0003800000 */
.L_x_3544:
        /* <DEDUP_REMOVED lines=9> */
.L_x_3548:
[----:B------:R-:W2:Y:S02]  /*6e60*/  LDG.E R2, desc[UR36][R2.64] ;  /* 0x0000002402027981 */ /* 0x000ea4000c1e1900 */
[----:B--2---:R0:W1:Y:S01]  /*6e70*/  I2F.F64 R26, R2 ;  /* 0x00000002001a7312 */ /* 0x0040620000201c00 */
[----:B------:R-:W-:Y:S05]  /*6e80*/  BRA `(.L_x_3508) ;  /* 0x0000000c003c7947 */ /* 0x000fea0003800000 */
.L_x_3547:
[----:B------:R-:W2:Y:S02]  /*6e90*/  LDG.E.U16 R2, desc[UR36][R2.64] ;  /* 0x0000002402027981 */ /* 0x000ea4000c1e1500 */
[----:B--2---:R0:W1:Y:S01]  /*6ea0*/  I2F.F64.S16 R26, R2 ;  /* 0x00000002001a7312 */ /* 0x0040620000101c00 */
[----:B------:R-:W-:Y:S05]  /*6eb0*/  BRA `(.L_x_3508) ;  /* 0x0000000c00307947 */ /* 0x000fea0003800000 */
.L_x_3543:
        /* <DEDUP_REMOVED lines=10> */
.L_x_3550:
[----:B------:R-:W2:Y:S02]  /*6f60*/  LDG.E.U16 R0, desc[UR36][R2.64] ;  /* 0x0000002402007981 */ /* 0x000ea4000c1e1500 */
[----:B--2---:R-:W-:-:S05]  /*6f70*/  HADD2.F32 R0, -RZ, R0.H0_H0 ;  /* 0x20000000ff007230 */ /* 0x004fca0000004100 */
[----:B------:R-:W-:-:S04]  /*6f80*/  FMUL.FTZ R0, R0, 1 ;  /* 0x3f80000000007820 */ /* 0x000fc80000410000 */
[----:B------:R0:W1:Y:S01]  /*6f90*/  F2F.F64.F32 R26, R0 ;  /* 0x00000000001a7310 */ /* 0x0000620000201800 */
[----:B------:R-:W-:Y:S05]  /*6fa0*/  BRA `(.L_x_3508) ;  /* 0x0000000800f47947 */ /* 0x000fea0003800000 */
.L_x_3549:
        /* <DEDUP_REMOVED lines=10> */
.L_x_3552:
[----:B------:R-:W2:Y:S02]  /*7050*/  LDG.E.U16 R2, desc[UR36][R2.64] ;  /* 0x0000002402027981 */ /* 0x000ea4000c1e1500 */
[----:B--2---:R-:W-:-:S05]  /*7060*/  HADD2.F32 R0, -RZ, R2.H0_H0 ;  /* 0x20000002ff007230 */ /* 0x004fca0000004100 */
[----:B------:R-:W-:-:S04]  /*7070*/  FMUL.FTZ R0, R0, 1 ;  /* 0x3f80000000007820 */ /* 0x000fc80000410000 */
[----:B------:R0:W1:Y:S01]  /*7080*/  F2F.F64.F32 R26, R0 ;  /* 0x00000000001a7310 */ /* 0x0000620000201800 */
[----:B------:R-:W-:Y:S05]  /*7090*/  BRA `(.L_x_3508) ;  /* 0x0000000800b87947 */ /* 0x000fea0003800000 */
.L_x_3551:
[----:B------:R0:W5:Y:S01]  /*70a0*/  LDG.E.64 R26, desc[UR36][R2.64] ;  /* 0x00000024021a7981 */ /* 0x000162000c1e1b00 */
[----:B------:R-:W-:Y:S05]  /*70b0*/  BRA `(.L_x_3508) ;  /* 0x0000000800b07947 */ /* 0x000fea0003800000 */
.L_x_3542:
        /* <DEDUP_REMOVED lines=13> */
.L_x_3555:
[----:B------:R0:W5:Y:S01]  /*7190*/  LDG.E.64 R26, desc[UR36][R2.64] ;  /* 0x00000024021a7981 */ /* 0x000162000c1e1b00 */
[----:B------:R-:W-:Y:S05]  /*71a0*/  BRA `(.L_x_3508) ;  /* 0x0000000800747947 */ /* 0x000fea0003800000 */
.L_x_3554:
        /* <DEDUP_REMOVED lines=28> */
.L_x_3557:
        /* <DEDUP_REMOVED lines=15> */
.L_x_3556:
[----:B------:R-:W2:Y:S02]  /*7460*/  LDG.E.U16 R0, desc[UR36][R2.64] ;  /* 0x0000002402007981 */ /* 0x000ea4000c1e1500 */
[----:B--2---:R-:W-:-:S04]  /*7470*/  IMAD.U32 R0, R0, 0x10000, RZ ;  /* 0x0001000000007824 */ /* 0x004fc800078e00ff */
[----:B------:R-:W-:-:S04]  /*7480*/  FMUL.FTZ R0, R0, 1 ;  /* 0x3f80000000007820 */ /* 0x000fc80000410000 */
[----:B------:R0:W1:Y:S01]  /*7490*/  F2F.F64.F32 R26, R0 ;  /* 0x00000000001a7310 */ /* 0x0000620000201800 */
[----:B------:R-:W-:Y:S05]  /*74a0*/  BRA `(.L_x_3508) ;  /* 0x0000000400b47947 */ /* 0x000fea0003800000 */
.L_x_3553:
        /* <DEDUP_REMOVED lines=11> */
.L_x_3560:
        /* <DEDUP_REMOVED lines=21> */
.L_x_3564:
[----:B------:R-:W-:Y:S05]  /*76b0*/  BSYNC B1 ;  /* 0x0000000000017941 */ /* 0x000fea0003800000 */
.L_x_3563:
[----:B------:R-:W-:Y:S01]  /*76c0*/  LEA R3, R0, 0x3b800000, 0x17 ;  /* 0x3b80000000037811 */ /* 0x000fe200078eb8ff */
[----:B------:R-:W-:-:S05]  /*76d0*/  IMAD.SHL.U32 R0, R2, 0x100000, RZ ;  /* 0x0010000002007824 */ /* 0x000fca00078e00ff */
[----:B------:R-:W-:-:S07]  /*76e0*/  LOP3.LUT R0, R3, R0, R4, 0xfe, !PT ;  /* 0x0000000003007212 */ /* 0x000fce00078efe04 */
.L_x_3562:
[----:B------:R-:W-:Y:S05]  /*76f0*/  BSYNC B0 ;  /* 0x0000000000007941 */ /* 0x000fea0003800000 */
.L_x_3561:
[----:B------:R-:W-:-:S04]  /*7700*/  FMUL.FTZ R0, R0, 1 ;  /* 0x3f80000000007820 */ /* 0x000fc80000410000 */
[----:B------:R0:W1:Y:S01]  /*7710*/  F2F.F64.F32 R26, R0 ;  /* 0x00000000001a7310 */ /* 0x0000620000201800 */
[----:B------:R-:W-:Y:S05]  /*7720*/  BRA `(.L_x_3508) ;  /* 0x0000000400147947 */ /* 0x000fea0003800000 */
.L_x_3559:
        /* <DEDUP_REMOVED lines=21> */
.L_x_3568:
[----:B------:R-:W-:Y:S05]  /*7880*/  BSYNC B1 ;  /* 0x0000000000017941 */ /* 0x000fea0003800000 */
.L_x_3567:
[----:B------:R-:W-:Y:S01]  /*7890*/  LEA R3, R0, 0x37800000, 0x17 ;  /* 0x3780000000037811 */ /* 0x000fe200078eb8ff */
[----:B------:R-:W-:-:S05]  /*78a0*/  IMAD.SHL.U32 R0, R2, 0x200000, RZ ;  /* 0x0020000002007824 */ /* 0x000fca00078e00ff */
[----:B------:R-:W-:-:S07]  /*78b0*/  LOP3.LUT R0, R3, R0, R4, 0xfe, !PT ;  /* 0x0000000003007212 */ /* 0x000fce00078efe04 */
.L_x_3566:
[----:B------:R-:W-:Y:S05]  /*78c0*/  BSYNC B0 ;  /* 0x0000000000007941 */ /* 0x000fea0003800000 */
.L_x_3565:
[----:B------:R-:W-:-:S04]  /*78d0*/  FMUL.FTZ R0, R0, 1 ;  /* 0x3f80000000007820 */ /* 0x000fc80000410000 */
[----:B------:R0:W1:Y:S01]  /*78e0*/  F2F.F64.F32 R26, R0 ;  /* 0x00000000001a7310 */ /* 0x0000620000201800 */
[----:B------:R-:W-:Y:S05]  /*78f0*/  BRA `(.L_x_3508) ;  /* 0x0000000000a07947 */ /* 0x000fea0003800000 */
.L_x_3558:
        /* <DEDUP_REMOVED lines=14> */
.L_x_3572:
[----:B------:R-:W-:Y:S05]  /*79e0*/  BSYNC B0 ;  /* 0x0000000000007941 */ /* 0x000fea0003800000 */
.L_x_3571:
[----:B------:R-:W-:-:S04]  /*79f0*/  FMUL.FTZ R0, R0, 1 ;  /* 0x3f80000000007820 */ /* 0x000fc80000410000 */
[----:B------:R0:W1:Y:S01]  /*7a00*/  F2F.F64.F32 R26, R0 ;  /* 0x00000000001a7310 */ /* 0x0000620000201800 */
[----:B------:R-:W-:Y:S05]  /*7a10*/  BRA `(.L_x_3508) ;  /* 0x0000000000587947 */ /* 0x000fea0003800000 */
.L_x_3546:
        /* <DEDUP_REMOVED lines=16> */
.L_x_3573:
[----:B------:R-:W-:Y:S05]  /*7b20*/  BRA `(.L_x_3508) ;  /* 0x0000000000147947 */ /* 0x000fea0003800000 */
.L_x_3570:
[----:B------:R-:W2:Y:S02]  /*7b30*/  LDG.E.64 R26, desc[UR36][R2.64] ;  /* 0x00000024021a7981 */ /* 0x000ea4000c1e1b00 */
[----:B--2---:R-:W0:Y:S01]  /*7b40*/  I2F.F64.U64 R26, R26 ;  /* 0x0000001a001a7312 */ /* 0x004e220000301800 */
[----:B------:R-:W-:Y:S05]  /*7b50*/  BRA `(.L_x_3508) ;  /* 0x0000000000087947 */ /* 0x000fea0003800000 */
.L_x_3569:
[----:B------:R-:W2:Y:S02]  /*7b60*/  LDG.E R2, desc[UR36][R2.64] ;  /* 0x0000002402027981 */ /* 0x000ea4000c1e1900 */
[----:B--2---:R0:W1:Y:S02]  /*7b70*/  I2F.F64.U32 R26, R2 ;  /* 0x00000002001a7312 */ /* 0x0040640000201800 */
.L_x_3508:
[----:B------:R-:W-:Y:S05]  /*7b80*/  BSYNC B6 ;  /* 0x0000000000067941 */ /* 0x000fea0003800000 */
.L_x_3507:
[----:B0--3--:R-:W0:Y:S01]  /*7b90*/  S2R R2, SR_TID.X ;  /* 0x0000000000027919 */ /* 0x009e220000002100 */
[----:B------:R-:W-:Y:S01]  /*7ba0*/  BSSY B0, `(.L_x_3574) ;  /* 0x0000023000007945 */ /* 0x000fe20003800000 */
[----:B0-----:R-:W-:-:S13]  /*7bb0*/  ISETP.GE.AND P1, PT, R2, R36, PT ;  /* 0x000000240200720c */ /* 0x001fda0003f26270 */
[----:B------:R-:W-:Y:S05]  /*7bc0*/  @P1 BRA `(.L_x_3575) ;  /* 0x0000000000801947 */ /* 0x000fea0003800000 */
[----:B-1---5:R-:W-:Y:S01]  /*7bd0*/  DSETP.GTU.AND P0, PT, R16, -3, PT ;  /* 0xc00800001000742a */ /* 0x022fe20003f0c000 */
[----:B------:R-:W-:-:S13]  /*7be0*/  CS2R R4, SRZ ;  /* 0x0000000000047805 */ /* 0x000fda000001ff00 */
[----:B------:R-:W-:Y:S05]  /*7bf0*/  @!P0 BRA `(.L_x_3575) ;  /* 0x0000000000748947 */ /* 0x000fea0003800000 */
[----:B------:R-:W-:Y:S01]  /*7c00*/  DSETP.GEU.AND P0, PT, R16, 3, PT ;  /* 0x400800001000742a */ /* 0x000fe20003f0e000 */
[----:B----4-:R-:W-:Y:S02]  /*7c10*/  IMAD.MOV.U32 R4, RZ, RZ, R24 ;  /* 0x000000ffff047224 */ /* 0x010fe400078e0018 */
        /* <DEDUP_REMOVED lines=20> */
[----:B------:R-:W-:-:S07]  /*7d60*/  MOV R16, 0x7d80 ;  /* 0x00007d8000107802 */ /* 0x000fce0000000f00 */
[----:B--2---:R-:W-:Y:S05]  /*7d70*/  CALL.REL.NOINC `($__internal_1_$__cuda_sm20_div_rn_f64_full) ;  /* 0x0000005000087944 */ /* 0x004fea0003c00000 */
[----:B------:R-:W-:Y:S02]  /*7d80*/  IMAD.MOV.U32 R4, RZ, RZ, R12 ;  /* 0x000000ffff047224 */ /* 0x000fe400078e000c */
[----:B------:R-:W-:-:S07]  /*7d90*/  IMAD.MOV.U32 R5, RZ, RZ, R13 ;  /* 0x000000ffff057224 */ /* 0x000fce00078e000d */
.L_x_3577:
[----:B------:R-:W-:Y:S05]  /*7da0*/  BSYNC B1 ;  /* 0x0000000000017941 */ /* 0x000fea0003800000 */
.L_x_3576:
[----:B------:R-:W-:-:S08]  /*7db0*/  DADD R4, R4, 0.5 ;  /* 0x3fe0000004047429 */ /* 0x000fd00000000000 */
[----:B------:R-:W-:-:S11]  /*7dc0*/  DMUL R4, R4, R24 ;  /* 0x0000001804047228 */ /* 0x000fd60000000000 */
.L_x_3575:
[----:B------:R-:W-:Y:S05]  /*7dd0*/  BSYNC B0 ;  /* 0x0000000000007941 */ /* 0x000fea0003800000 */
.L_x_3574:
[----:B------:R-:W0:Y:S01]  /*7de0*/  S2R R3, SR_CTAID.X ;  /* 0x0000000000037919 */ /* 0x000e220000002500 */
[----:B------:R-:W0:Y:S01]  /*7df0*/  LDC R0, c[0x0][0x210] ;  /* 0x00008400ff007b82 */ /* 0x000e220000000800 */
[----:B------:R-:W-:Y:S01]  /*7e00*/  VIADD R36, R2, 0x80 ;  /* 0x0000008002247836 */ /* 0x000fe20000000000 */
[----:B------:R-:W-:Y:S01]  /*7e10*/  BSSY B0, `(.L_x_3578) ;  /* 0x0000025000007945 */ /* 0x000fe20003800000 */
[----:B0-----:R-:W-:-:S05]  /*7e20*/  IMAD R0, R3, -0x200, R0 ;  /* 0xfffffe0003007824 */ /* 0x001fca00078e0200 */
[----:B------:R-:W-:-:S13]  /*7e30*/  ISETP.GE.AND P0, PT, R36, R0, PT ;  /* 0x000000002400720c */ /* 0x000fda0003f06270 */
[----:B------:R-:W-:Y:S05]  /*7e40*/  @P0 BRA `(.L_x_3579) ;  /* 0x0000000000840947 */ /* 0x000fea0003800000 */
[----:B--2--5:R-:W-:Y:S01]  /*7e50*/  DSETP.GTU.AND P0, PT, R18, -3, PT ;  /* 0xc00800001200742a */ /* 0x024fe20003f0c000 */
[----:B------:R-:W-:-:S13]  /*7e60*/  CS2R R28, SRZ ;  /* 0x00000000001c7805 */ /* 0x000fda000001ff00 */
[----:B------:R-:W-:Y:S05]  /*7e70*/  @!P0 BRA `(.L_x_3579) ;  /* 0x0000000000788947 */ /* 0x000fea0003800000 */
[----:B------:R-:W-:Y:S01]  /*7e80*/  DSETP.GEU.AND P0, PT, R18, 3, PT ;  /* 0x400800001200742a */ /* 0x000fe20003f0e000 */
[----:B------:R-:W-:Y:S02]  /*7e90*/  IMAD.MOV.U32 R28, RZ, RZ, R30 ;  /* 0x000000ffff1c7224 */ /* 0x000fe400078e001e */
        /* <DEDUP_REMOVED lines=20> */
[----:B-1----:R-:W-:Y:S01]  /*7fe0*/  MOV R16, 0x8010 ;  /* 0x0000801000107802 */ /* 0x002fe20000000f00 */
[----:B------:R-:W-:-:S07]  /*7ff0*/  IMAD.MOV.U32 R17, RZ, RZ, R19 ;  /* 0x000000ffff117224 */ /* 0x000fce00078e0013 */
[----:B----4-:R-:W-:Y:S05]  /*8000*/  CALL.REL.NOINC `($__internal_1_$__cuda_sm20_div_rn_f64_full) ;  /* 0x0000004c00647944 */ /* 0x010fea0003c00000 */
[----:B------:R-:W-:Y:S02]  /*8010*/  IMAD.MOV.U32 R6, RZ, RZ, R12 ;  /* 0x000000ffff067224 */ /* 0x000fe400078e000c */
[----:B------:R-:W-:-:S07]  /*8020*/  IMAD.MOV.U32 R7, RZ, RZ, R13 ;  /* 0x000000ffff077224 */ /* 0x000fce00078e000d */
.L_x_3581:
[----:B------:R-:W-:Y:S05]  /*8030*/  BSYNC B1 ;  /* 0x0000000000017941 */ /* 0x000fea0003800000 */
.L_x_3580:
[----:B------:R-:W-:-:S08]  /*8040*/  DADD R6, R6, 0.5 ;  /* 0x3fe0000006067429 */ /* 0x000fd00000000000 */
[----:B------:R-:W-:-:S11]  /*8050*/  DMUL R28, R6, R30 ;  /* 0x0000001e061c7228 */ /* 0x000fd60000000000 */
.L_x_3579:
[----:B------:R-:W-:Y:S05]  /*8060*/  BSYNC B0 ;  /* 0x0000000000007941 */ /* 0x000fea0003800000 */
.L_x_3578:
[----:B------:R-:W0:Y:S01]  /*8070*/  S2R R0, SR_CTAID.X ;  /* 0x0000000000007919 */ /* 0x000e220000002500 */
[----:B------:R-:W0:Y:S01]  /*8080*/  LDC R3, c[0x0][0x210] ;  /* 0x00008400ff037b82 */ /* 0x000e220000000800 */
[----:B------:R-:W-:Y:S01]  /*8090*/  BSSY B0, `(.L_x_3582) ;  /* 0x0000026000007945 */ /* 0x000fe20003800000 */
[----:B0-----:R-:W-:Y:S02]  /*80a0*/  IMAD R3, R0, -0x200, R3 ;  /* 0xfffffe0000037824 */ /* 0x001fe400078e0203 */
[----:B------:R-:W-:-:S05]  /*80b0*/  VIADD R0, R2, 0x100 ;  /* 0x0000010002007836 */ /* 0x000fca0000000000 */
[----:B------:R-:W-:-:S13]  /*80c0*/  ISETP.GE.AND P0, PT, R0, R3, PT ;  /* 0x000000030000720c */ /* 0x000fda0003f06270 */
[----:B------:R-:W-:Y:S05]  /*80d0*/  @P0 BRA `(.L_x_3583) ;  /* 0x0000000000840947 */ /* 0x000fea0003800000 */
[----:B-----5:R-:W-:Y:S01]  /*80e0*/  DSETP.GTU.AND P0, PT, R22, -3, PT ;  /* 0xc00800001600742a */ /* 0x020fe20003f0c000 */
[----:B----4-:R-:W-:-:S13]  /*80f0*/  CS2R R24, SRZ ;  /* 0x0000000000187805 */ /* 0x010fda000001ff00 */
        /* <DEDUP_REMOVED lines=25> */
[----:B--2---:R-:W-:Y:S05]  /*8290*/  CALL.REL.NOINC `($__internal_1_$__cuda_sm20_div_rn_f64_full) ;  /* 0x0000004800c07944 */ /* 0x004fea0003c00000 */
[----:B------:R-:W-:Y:S02]  /*82a0*/  IMAD.MOV.U32 R6, RZ, RZ, R12 ;  /* 0x000000ffff067224 */ /* 0x000fe400078e000c */
[----:B------:R-:W-:-:S07]  /*82b0*/  IMAD.MOV.U32 R7, RZ, RZ, R13 ;  /* 0x000000ffff077224 */ /* 0x000fce00078e000d */
.L_x_3585:
[----:B------:R-:W-:Y:S05]  /*82c0*/  BSYNC B1 ;  /* 0x0000000000017941 */ /* 0x000fea0003800000 */
.L_x_3584:
[----:B------:R-:W-:-:S08]  /*82d0*/  DADD R6, R6, 0.5 ;  /* 0x3fe0000006067429 */ /* 0x000fd00000000000 */
[----:B------:R-:W-:-:S11]  /*82e0*/  DMUL R24, R6, R34 ;  /* 0x0000002206187228 */ /* 0x000fd60000000000 */
.L_x_3583:
[----:B------:R-:W-:Y:S05]  /*82f0*/  BSYNC B0 ;  /* 0x0000000000007941 */ /* 0x000fea0003800000 */
.L_x_3582:
[----:B------:R-:W0:Y:S01]  /*8300*/  S2R R0, SR_CTAID.X ;  /* 0x0000000000007919 */ /* 0x000e220000002500 */
[----:B------:R-:W0:Y:S01]  /*8310*/  LDC R3, c[0x0][0x210] ;  /* 0x00008400ff037b82 */ /* 0x000e220000000800 */
[----:B------:R-:W-:Y:S01]  /*8320*/  BSSY B0, `(.L_x_3586) ;  /* 0x0000026000007945 */ /* 0x000fe20003800000 */
[----:B0-----:R-:W-:Y:S02]  /*8330*/  IMAD R3, R0, -0x200, R3 ;  /* 0xfffffe0000037824 */ /* 0x001fe400078e0203 */
[----:B------:R-:W-:-:S05]  /*8340*/  VIADD R0, R2, 0x180 ;  /* 0x0000018002007836 */ /* 0x000fca0000000000 */
[----:B------:R-:W-:-:S13]  /*8350*/  ISETP.GE.AND P0, PT, R0, R3, PT ;  /* 0x000000030000720c */ /* 0x000fda0003f06270 */
[----:B------:R-:W-:Y:S05]  /*8360*/  @P0 BRA `(.L_x_3587) ;  /* 0x0000000000840947 */ /* 0x000fea0003800000 */
[----:B-1---5:R-:W-:Y:S01]  /*8370*/  DSETP.GTU.AND P0, PT, R26, -3, PT ;  /* 0xc00800001a00742a */ /* 0x022fe20003f0c000 */
        /* <DEDUP_REMOVED lines=26> */
[----:B--2-4-:R-:W-:Y:S05]  /*8520*/  CALL.REL.NOINC `($__internal_1_$__cuda_sm20_div_rn_f64_full) ;  /* 0x00000048001c7944 */ /* 0x014fea0003c00000 */
[----:B------:R-:W-:Y:S02]  /*8530*/  IMAD.MOV.U32 R6, RZ, RZ, R12 ;  /* 0x000000ffff067224 */ /* 0x000fe400078e000c */
[----:B------:R-:W-:-:S07]  /*8540*/  IMAD.MOV.U32 R7, RZ, RZ, R13 ;  /* 0x000000ffff077224 */ /* 0x000fce00078e000d */
.L_x_3589:
[----:B------:R-:W-:Y:S05]  /*8550*/  BSYNC B1 ;  /* 0x0000000000017941 */ /* 0x000fea0003800000 */
.L_x_3588:
[----:B------:R-:W-:-:S08]  /*8560*/  DADD R6, R6, 0.5 ;  /* 0x3fe0000006067429 */ /* 0x000fd00000000000 */
[----:B------:R-:W-:-:S11]  /*8570*/  DMUL R16, R6, R32 ;  /* 0x0000002006107228 */ /* 0x000fd60000000000 */
.L_x_3587:
[----:B------:R-:W-:Y:S05]  /*8580*/  BSYNC B0 ;  /* 0x0000000000007941 */ /* 0x000fea0003800000 */
.L_x_3586:
[----:B-----5:R-:W0:Y:S01]  /*8590*/  S2R R22, SR_CTAID.X ;  /* 0x0000000000167919 */ /* 0x020e220000002500 */
[----:B--2---:R-:W2:Y:S01]  /*85a0*/  LDC.U8 R18, c[0x0][0x268] ;  /* 0x00009a00ff127b82 */ /* 0x004ea20000000000 */
[----:B------:R-:W-:Y:S04]  /*85b0*/  BSSY B6, `(.L_x_3590) ;  /* 0x0000130000067945 */ /* 0x000fe80003800000 */
[----:B------:R-:W-:Y:S05]  /*85c0*/  @P1 BRA `(.L_x_3591) ;  /* 0x0000001000b81947 */ /* 0x000fea0003800000 */
[----:B------:R-:W0:Y:S01]  /*85d0*/  S2R R0, SR_TID.X ;  /* 0x0000000000007919 */ /* 0x000e220000002100 */
[----:B------:R-:W3:Y:S01]  /*85e0*/  LDC.64 R8, c[0x0][0x240] ;  /* 0x00009000ff087b82 */ /* 0x000ee20000000a00 */
[----:B--2---:R-:W-:Y:S01]  /*85f0*/  PRMT R2, R18, 0x9910, RZ ;  /* 0x0000991012027816 */ /* 0x004fe200000000ff */
[----:B------:R-:W-:Y:S01]  /*8600*/  ULDC UR4, c[0x0][0x26c] ;  /* 0x00009b0000047ab9 */ /* 0x000fe20000000800 */
[----:B0-----:R-:W-:-:S04]  /*8610*/  IMAD R0, R22, 0x200, R0 ;  /* 0x0000020016007824 */ /* 0x001fc800078e0200 */
[----:B------:R-:W-:Y:S02]  /*8620*/  IMAD R3, R0, UR4, RZ ;  /* 0x0000000400037c24 */ /* 0x000fe4000f8e02ff */
[----:B------:R-:W-:-:S03]  /*8630*/  IMAD.MOV.U32 R0, RZ, RZ, R2 ;  /* 0x000000ffff007224 */ /* 0x000fc600078e0002 */
[----:B---3--:R-:W-:Y:S02]  /*8640*/  IADD3 R8, P1, R3, R8, RZ ;  /* 0x0000000803087210 */ /* 0x008fe40007f3e0ff */
[----:B------:R-:W-:-:S03]  /*8650*/  ISETP.GT.AND P0, PT, R0, 0x9, PT ;  /* 0x000000090000780c */ /* 0x000fc60003f04270 */
[----:B------:R-:W-:-:S10]  /*8660*/  IMAD.X R9, RZ, RZ, R9, P1 ;  /* 0x000000ffff097224 */ /* 0x000fd400008e0609 */
        /* <DEDUP_REMOVED lines=9> */
[----:B------:R-:W0:Y:S01]  /*8700*/  F2I.F64.TRUNC R5, R4 ;  /* 0x0000000400057311 */ /* 0x000e22000030d100 */
[----:B------:R-:W-:Y:S01]  /*8710*/  IMAD.MOV.U32 R2, RZ, RZ, R36 ;  /* 0x000000ffff027224 */ /* 0x000fe200078e0024 */
[----:B0-----:R0:W-:Y:S01]  /*8720*/  STG.E.U8 desc[UR36][R8.64], R5 ;  /* 0x0000000508007986 */ /* 0x0011e2000c101124 */
[----:B------:R-:W-:Y:S05]  /*8730*/  BRA `(.L_x_3591) ;  /* 0x00000010005c7947 */ /* 0x000fea0003800000 */
.L_x_3595:
[----:B------:R-:W0:Y:S01]  /*8740*/  F2I.S64.F64.TRUNC R4, R4 ;  /* 0x0000000400047311 */ /* 0x000e22000030d900 */
[----:B------:R-:W-:Y:S02]  /*8750*/  IMAD.MOV.U32 R2, RZ, RZ, R36 ;  /* 0x000000ffff027224 */ /* 0x000fe400078e0024 */
[----:B0-----:R-:W-:-:S05]  /*8760*/  IMAD.MOV.U32 R3, RZ, RZ, R4 ;  /* 0x000000ffff037224 */ /* 0x001fca00078e0004 */
[----:B------:R0:W-:Y:S01]  /*8770*/  STG.E.U8 desc[UR36][R8.64], R3 ;  /* 0x0000000308007986 */ /* 0x0001e2000c101124 */
[----:B------:R-:W-:Y:S05]  /*8780*/  BRA `(.L_x_3591) ;  /* 0x0000001000487947 */ /* 0x000fea0003800000 */
.L_x_3594:
[----:B------:R-:W-:-:S13]  /*8790*/  ISETP.NE.AND P0, PT, R0, 0x2, PT ;  /* 0x000000020000780c */ /* 0x000fda0003f05270 */
[----:B------:R-:W-:Y:S05]  /*87a0*/  @!P0 BRA `(.L_x_3597) ;  /* 0x0000000000308947 */ /* 0x000fea0003800000 */
[----:B------:R-:W-:-:S13]  /*87b0*/  ISETP.NE.AND P0, PT, R0, 0x3, PT ;  /* 0x000000030000780c */ /* 0x000fda0003f05270 */
[----:B------:R-:W-:Y:S05]  /*87c0*/  @!P0 BRA `(.L_x_3598) ;  /* 0x0000000000188947 */ /* 0x000fea0003800000 */
[----:B------:R-:W-:-:S13]  /*87d0*/  ISETP.NE.AND P0, PT, R0, 0x4, PT ;  /* 0x000000040000780c */ /* 0x000fda0003f05270 */
[----:B------:R-:W-:Y:S05]  /*87e0*/  @P0 BRA `(.L_x_3596) ;  /* 0x0000000c00cc0947 */ /* 0x000fea0003800000 */
[----:B------:R-:W0:Y:S01]  /*87f0*/  F2I.S64.F64.TRUNC R4, R4 ;  /* 0x0000000400047311 */ /* 0x000e22000030d900 */
[----:B------:R-:W-:Y:S01]  /*8800*/  IMAD.MOV.U32 R2, RZ, RZ, R36 ;  /* 0x000000ffff027224 */ /* 0x000fe200078e0024 */
[----:B0-----:R0:W-:Y:S01]  /*8810*/  STG.E.64 desc[UR36][R8.64], R4 ;  /* 0x0000000408007986 */ /* 0x0011e2000c101b24 */
[----:B------:R-:W-:Y:S05]  /*8820*/  BRA `(.L_x_3591) ;  /* 0x0000001000207947 */ /* 0x000fea0003800000 */
.L_x_3598:
[----:B------:R-:W0:Y:S01]  /*8830*/  F2I.F64.TRUNC R5, R4 ;  /* 0x0000000400057311 */ /* 0x000e22000030d100 */
[----:B------:R-:W-:Y:S01]  /*8840*/  IMAD.MOV.U32 R2, RZ, RZ, R36 ;  /* 0x000000ffff027224 */ /* 0x000fe200078e0024 */
[----:B0-----:R0:W-:Y:S01]  /*8850*/  STG.E desc[UR36][R8.64], R5 ;  /* 0x0000000508007986 */ /* 0x0011e2000c101924 */
[----:B------:R-:W-:Y:S05]  /*8860*/  BRA `(.L_x_3591) ;  /* 0x0000001000107947 */ /* 0x000fea0003800000 */
.L_x_3597:
[----:B------:R-:W0:Y:S01]  /*8870*/  F2I.F64.TRUNC R5, R4 ;  /* 0x0000000400057311 */ /* 0x000e22000030d100 */
[----:B------:R-:W-:Y:S01]  /*8880*/  IMAD.MOV.U32 R2, RZ, RZ, R36 ;  /* 0x000000ffff027224 */ /* 0x000fe200078e0024 */
[----:B0-----:R0:W-:Y:S01]  /*8890*/  STG.E.U16 desc[UR36][R8.64], R5 ;  /* 0x0000000508007986 */ /* 0x0011e2000c101524 */
[----:B------:R-:W-:Y:S05]  /*88a0*/  BRA `(.L_x_3591) ;  /* 0x0000001000007947 */ /* 0x000fea0003800000 */
.L_x_3593:
        /* <DEDUP_REMOVED lines=10> */
[----:B------:R-:W-:-:S13]  /*8950*/  IMAD.MOV.U32 R2, RZ, RZ, R36 ;  /* 0x000000ffff027224 */ /* 0x000fda00078e0024 */
[----:B0-----:R-:W-:-:S05]  /*8960*/  @!P0 FMUL R3, R3, 1.175494350822287508e-38 ;  /* 0x0080000003038820 */ /* 0x001fca0000400000 */
[----:B------:R0:W-:Y:S01]  /*8970*/  STG.E desc[UR36][R8.64], R3 ;  /* 0x0000000308007986 */ /* 0x0001e2000c101924 */
[----:B------:R-:W-:Y:S05]  /*8980*/  BRA `(.L_x_3591) ;  /* 0x0000000c00c87947 */ /* 0x000fea0003800000 */
.L_x_3600:
[----:B------:R-:W-:Y:S01]  /*8990*/  UMOV UR4, 0xf0000000 ;  /* 0xf000000000047882 */ /* 0x000fe20000000000 */
[----:B------:R-:W-:Y:S01]  /*89a0*/  UMOV UR5, 0x380fffff ;  /* 0x380fffff00057882 */ /* 0x000fe20000000000 */
[----:B------:R-:W0:Y:S01]  /*89b0*/  F2F.F32.F64 R0, R4 ;  /* 0x0000000400007310 */ /* 0x000e220000301000 */
[----:B------:R-:W-:Y:S01]  /*89c0*/  DSETP.GEU.AND P0, PT, |R4|, UR4, PT ;  /* 0x0000000404007e2a */ /* 0x000fe2000bf0e200 */
[----:B------:R-:W-:-:S13]  /*89d0*/  IMAD.MOV.U32 R2, RZ, RZ, R36 ;  /* 0x000000ffff027224 */ /* 0x000fda00078e0024 */
[----:B0-----:R-:W-:-:S05]  /*89e0*/  @!P0 FMUL R0, R0, 1.175494350822287508e-38 ;  /* 0x0080000000008820 */ /* 0x001fca0000400000 */
[----:B------:R-:W-:-:S05]  /*89f0*/  F2FP.F16.F32.PACK_AB R0, RZ, R0 ;  /* 0x00000000ff00723e */ /* 0x000fca00000000ff */
[----:B------:R3:W-:Y:S01]  /*8a00*/  STG.E.U16 desc[UR36][R8.64], R0 ;  /* 0x0000000008007986 */ /* 0x0007e2000c101524 */
[----:B------:R-:W-:Y:S05]  /*8a10*/  BRA `(.L_x_3591) ;  /* 0x0000000c00a47947 */ /* 0x000fea0003800000 */
.L_x_3599:
        /* <DEDUP_REMOVED lines=10> */
[----:B------:R-:W-:Y:S02]  /*8ac0*/  IMAD.MOV.U32 R7, RZ, RZ, RZ ;  /* 0x000000ffff077224 */ /* 0x000fe400078e00ff */
[----:B------:R-:W-:-:S11]  /*8ad0*/  IMAD.MOV.U32 R2, RZ, RZ, R36 ;  /* 0x000000ffff027224 */ /* 0x000fd600078e0024 */
[----:B0-----:R-:W-:-:S05]  /*8ae0*/  @!P0 FMUL R6, R6, 1.175494350822287508e-38 ;  /* 0x0080000006068820 */ /* 0x001fca0000400000 */
[----:B------:R0:W-:Y:S01]  /*8af0*/  STG.E.64 desc[UR36][R8.64], R6 ;  /* 0x0000000608007986 */ /* 0x0001e2000c101b24 */
[----:B------:R-:W-:Y:S05]  /*8b00*/  BRA `(.L_x_3591) ;  /* 0x0000000c00687947 */ /* 0x000fea0003800000 */
.L_x_3602:
[----:B------:R-:W-:Y:S01]  /*8b10*/  UMOV UR4, 0xf0000000 ;  /* 0xf000000000047882 */ /* 0x000fe20000000000 */
[----:B------:R-:W-:Y:S01]  /*8b20*/  UMOV UR5, 0x380fffff ;  /* 0x380fffff00057882 */ /* 0x000fe20000000000 */
[----:B------:R-:W0:Y:S01]  /*8b30*/  F2F.F32.F64 R0, R4 ;  /* 0x0000000400007310 */ /* 0x000e220000301000 */
[----:B------:R-:W-:Y:S01]  /*8b40*/  DSETP.GEU.AND P0, PT, |R4|, UR4, PT ;  /* 0x0000000404007e2a */ /* 0x000fe2000bf0e200 */
[----:B------:R-:W-:-:S13]  /*8b50*/  IMAD.MOV.U32 R2, RZ, RZ, R36 ;  /* 0x000000ffff027224 */ /* 0x000fda00078e0024 */
[----:B0-----:R-:W-:-:S05]  /*8b60*/  @!P0 FMUL R0, R0, 1.175494350822287508e-38 ;  /* 0x0080000000008820 */ /* 0x001fca0000400000 */
[----:B------:R-:W-:-:S04]  /*8b70*/  F2FP.F16.F32.PACK_AB R3, RZ, R0 ;  /* 0x00000000ff03723e */ /* 0x000fc800000000ff */
[----:B------:R-:W-:-:S05]  /*8b80*/  PRMT R3, R3, 0x5410, RZ ;  /* 0x0000541003037816 */ /* 0x000fca00000000ff */
[----:B------:R0:W-:Y:S01]  /*8b90*/  STG.E desc[UR36][R8.64], R3 ;  /* 0x0000000308007986 */ /* 0x0001e2000c101924 */
[----:B------:R-:W-:Y:S05]  /*8ba0*/  BRA `(.L_x_3591) ;  /* 0x0000000c00407947 */ /* 0x000fea0003800000 */
.L_x_3601:
[----:B------:R0:W-:Y:S01]  /*8bb0*/  STG.E.64 desc[UR36][R8.64], R4 ;  /* 0x0000000408007986 */ /* 0x0001e2000c101b24 */
[----:B------:R-:W-:Y:S01]  /*8bc0*/  IMAD.MOV.U32 R2, RZ, RZ, R36 ;  /* 0x000000ffff027224 */ /* 0x000fe200078e0024 */
[----:B------:R-:W-:Y:S06]  /*8bd0*/  BRA `(.L_x_3591) ;  /* 0x0000000c00347947 */ /* 0x000fec0003800000 */
.L_x_3592:
        /* <DEDUP_REMOVED lines=8> */
[----:B------:R-:W-:Y:S01]  /*8c60*/  DSETP.NEU.AND P0, PT, R4, RZ, PT ;  /* 0x000000ff0400722a */ /* 0x000fe20003f0d000 */
[----:B------:R-:W-:-:S05]  /*8c70*/  IMAD.MOV.U32 R2, RZ, RZ, R36 ;  /* 0x000000ffff027224 */ /* 0x000fca00078e0024 */
[----:B------:R-:W-:-:S05]  /*8c80*/  SEL R3, RZ, 0x1, !P0 ;  /* 0x00000001ff037807 */ /* 0x000fca0004000000 */
[----:B------:R0:W-:Y:S01]  /*8c90*/  STG.E.U8 desc[UR36][R8.64], R3 ;  /* 0x0000000308007986 */ /* 0x0001e2000c101124 */
[----:B------:R-:W-:Y:S05]  /*8ca0*/  BRA `(.L_x_3591) ;  /* 0x0000000c00007947 */ /* 0x000fea0003800000 */
.L_x_3605:
[----:B------:R-:W-:Y:S01]  /*8cb0*/  CS2R R6, SRZ ;  /* 0x0000000000067805 */ /* 0x000fe2000001ff00 */
[----:B------:R-:W-:-:S04]  /*8cc0*/  IMAD.MOV.U32 R2, RZ, RZ, R36 ;  /* 0x000000ffff027224 */ /* 0x000fc800078e0024 */
[----:B------:R0:W-:Y:S01]  /*8cd0*/  STG.E.128 desc[UR36][R8.64], R4 ;  /* 0x0000000408007986 */ /* 0x0001e2000c101d24 */
[----:B------:R-:W-:Y:S05]  /*8ce0*/  BRA `(.L_x_3591) ;  /* 0x0000000800f07947 */ /* 0x000fea0003800000 */
.L_x_3604:
        /* <DEDUP_REMOVED lines=25> */
.L_x_3609:
[----:B------:R-:W-:Y:S05]  /*8e80*/  BSYNC B0 ;  /* 0x0000000000007941 */ /* 0x000fea0003800000 */
.L_x_3608:
[----:B------:R-:W-:Y:S01]  /*8e90*/  LOP3.LUT R3, R0, R3, RZ, 0xfc, !PT ;  /* 0x0000000300037212 */ /* 0x000fe200078efcff */
[----:B------:R-:W-:-:S04]  /*8ea0*/  IMAD.MOV.U32 R2, RZ, RZ, R36 ;  /* 0x000000ffff027224 */ /* 0x000fc800078e0024 */
[----:B------:R0:W-:Y:S01]  /*8eb0*/  STG.E.U8 desc[UR36][R8.64], R3 ;  /* 0x0000000308007986 */ /* 0x0001e2000c101124 */
[----:B------:R-:W-:Y:S05]  /*8ec0*/  BRA `(.L_x_3591) ;  /* 0x0000000800787947 */ /* 0x000fea0003800000 */
.L_x_3607:
        /* <DEDUP_REMOVED lines=17> */
.L_x_3611:
[----:B------:R-:W-:Y:S01]  /*8fe0*/  IMAD.MOV.U32 R0, RZ, RZ, 0x7f ;  /* 0x0000007fff007424 */ /* 0x000fe200078e00ff */
[----:B------:R-:W-:-:S04]  /*8ff0*/  ISETP.GT.U32.AND P0, PT, R2, 0x7f800000, PT ;  /* 0x7f8000000200780c */ /* 0x000fc80003f04070 */
[----:B------:R-:W-:-:S09]  /*9000*/  SEL R0, R0, 0x7c, P0 ;  /* 0x0000007c00007807 */ /* 0x000fd20000000000 */
.L_x_3612:
[----:B------:R-:W-:Y:S05]  /*9010*/  BSYNC B0 ;  /* 0x0000000000007941 */ /* 0x000fea0003800000 */
.L_x_3610:
[----:B------:R-:W-:-:S04]  /*9020*/  LOP3.LUT R2, R3, 0x80000000, RZ, 0xc0, !PT ;  /* 0x8000000003027812 */ /* 0x000fc800078ec0ff */
[----:B------:R-:W-:Y:S01]  /*9030*/  SHF.R.U32.HI R3, RZ, 0x18, R2 ;  /* 0x00000018ff037819 */ /* 0x000fe20000011602 */
[----:B------:R-:W-:-:S03]  /*9040*/  IMAD.MOV.U32 R2, RZ, RZ, R36 ;  /* 0x000000ffff027224 */ /* 0x000fc600078e0024 */
[----:B------:R-:W-:-:S05]  /*9050*/  LOP3.LUT R3, R0, R3, RZ, 0xfc, !PT ;  /* 0x0000000300037212 */ /* 0x000fca00078efcff */
[----:B------:R0:W-:Y:S01]  /*9060*/  STG.E.U8 desc[UR36][R8.64], R3 ;  /* 0x0000000308007986 */ /* 0x0001e2000c101124 */
[----:B------:R-:W-:Y:S05]  /*9070*/  BRA `(.L_x_3591) ;  /* 0x00000008000c7947 */ /* 0x000fea0003800000 */
.L_x_3606:
[----:B------:R-:W-:Y:S01]  /*9080*/  UMOV UR4, 0xf0000000 ;  /* 0xf000000000047882 */ /* 0x000fe20000000000 */
[----:B------:R-:W-:Y:S01]  /*9090*/  UMOV UR5, 0x380fffff ;  /* 0x380fffff00057882 */ /* 0x000fe20000000000 */
[----:B------:R-:W0:Y:S01]  /*90a0*/  F2F.F32.F64 R0, R4 ;  /* 0x0000000400007310 */ /* 0x000e220000301000 */
[----:B------:R-:W-:Y:S01]  /*90b0*/  DSETP.GEU.AND P0, PT, |R4|, UR4, PT ;  /* 0x0000000404007e2a */ /* 0x000fe2000bf0e200 */
[----:B------:R-:W-:-:S13]  /*90c0*/  IMAD.MOV.U32 R2, RZ, RZ, R36 ;  /* 0x000000ffff027224 */ /* 0x000fda00078e0024 */
[----:B0-----:R-:W-:-:S05]  /*90d0*/  @!P0 FMUL R0, R0, 1.175494350822287508e-38 ;  /* 0x0080000000008820 */ /* 0x001fca0000400000 */
[----:B------:R-:W-:-:S05]  /*90e0*/  F2FP.BF16.F32.PACK_AB R0, RZ, R0 ;  /* 0x00000000ff00723e */ /* 0x000fca00000010ff */
[----:B------:R0:W-:Y:S01]  /*90f0*/  STG.E.U16 desc[UR36][R8.64], R0 ;  /* 0x0000000008007986 */ /* 0x0001e2000c101524 */
[----:B------:R-:W-:Y:S05]  /*9100*/  BRA `(.L_x_3591) ;  /* 0x0000000400e87947 */ /* 0x000fea0003800000 */
.L_x_3603:
        /* <DEDUP_REMOVED lines=8> */
[----:B------:R-:W0:Y:S01]  /*9190*/  F2I.U32.F64.TRUNC R5, R4 ;  /* 0x0000000400057311 */ /* 0x000e22000030d000 */
[----:B------:R-:W-:Y:S01]  /*91a0*/  IMAD.MOV.U32 R2, RZ, RZ, R36 ;  /* 0x000000ffff027224 */ /* 0x000fe200078e0024 */
[----:B0-----:R0:W-:Y:S01]  /*91b0*/  STG.E.U16 desc[UR36][R8.64], R5 ;  /* 0x0000000508007986 */ /* 0x0011e2000c101524 */
[----:B------:R-:W-:Y:S05]  /*91c0*/  BRA `(.L_x_3591) ;  /* 0x0000000400b87947 */ /* 0x000fea0003800000 */
.L_x_3615:
        /* <DEDUP_REMOVED lines=21> */
.L_x_3618:
[----:B------:R-:W-:-:S04]  /*9320*/  LOP3.LUT R0, R7, 0x80000000, RZ, 0xc0, !PT ;  /* 0x8000000007007812 */ /* 0x000fc800078ec0ff */
[----:B------:R-:W-:-:S04]  /*9330*/  SHF.R.U32.HI R3, RZ, 0x18, R0 ;  /* 0x00000018ff037819 */ /* 0x000fc80000011600 */
[----:B------:R-:W-:-:S04]  /*9340*/  LOP3.LUT R2, R2, R3, RZ, 0xfc, !PT ;  /* 0x0000000302027212 */ /* 0x000fc800078efcff */
[----:B------:R-:W-:-:S07]  /*9350*/  PRMT R0, R2, 0x7610, R0 ;  /* 0x0000761002007816 */ /* 0x000fce0000000000 */
.L_x_3617:
[----:B------:R-:W-:Y:S05]  /*9360*/  BSYNC B0 ;  /* 0x0000000000007941 */ /* 0x000fea0003800000 */
.L_x_3616:
[----:B------:R0:W-:Y:S01]  /*9370*/  STG.E.U8 desc[UR36][R8.64], R0 ;  /* 0x0000000008007986 */ /* 0x0001e2000c101124 */
[----:B------:R-:W-:Y:S01]  /*9380*/  IMAD.MOV.U32 R2, RZ, RZ, R36 ;  /* 0x000000ffff027224 */ /* 0x000fe200078e0024 */
[----:B------:R-:W-:Y:S06]  /*9390*/  BRA `(.L_x_3591) ;  /* 0x0000000400447947 */ /* 0x000fec0003800000 */
.L_x_3614:
        /* <DEDUP_REMOVED lines=21> */
.L_x_3621:
[----:B------:R-:W-:-:S04]  /*94f0*/  LOP3.LUT R0, R7, 0x80000000, RZ, 0xc0, !PT ;  /* 0x8000000007007812 */ /* 0x000fc800078ec0ff */
[----:B------:R-:W-:-:S04]  /*9500*/  SHF.R.U32.HI R3, RZ, 0x18, R0 ;  /* 0x00000018ff037819 */ /* 0x000fc80000011600 */
[----:B------:R-:W-:-:S04]  /*9510*/  LOP3.LUT R2, R2, R3, RZ, 0xfc, !PT ;  /* 0x0000000302027212 */ /* 0x000fc800078efcff */
[----:B------:R-:W-:-:S07]  /*9520*/  PRMT R0, R2, 0x7610, R0 ;  /* 0x0000761002007816 */ /* 0x000fce0000000000 */
.L_x_3620:
[----:B------:R-:W-:Y:S05]  /*9530*/  BSYNC B0 ;  /* 0x0000000000007941 */ /* 0x000fea0003800000 */
.L_x_3619:
[----:B------:R0:W-:Y:S01]  /*9540*/  STG.E.U8 desc[UR36][R8.64], R0 ;  /* 0x0000000008007986 */ /* 0x0001e2000c101124 */
[----:B------:R-:W-:Y:S01]  /*9550*/  IMAD.MOV.U32 R2, RZ, RZ, R36 ;  /* 0x000000ffff027224 */ /* 0x000fe200078e0024 */
[----:B------:R-:W-:Y:S06]  /*9560*/  BRA `(.L_x_3591) ;  /* 0x0000000000d07947 */ /* 0x000fec0003800000 */
.L_x_3613:
        /* <DEDUP_REMOVED lines=22> */
[----:B------:R-:W-:Y:S02]  /*96d0*/  @!P0 IMAD.MOV R0, RZ, RZ, R2 ;  /* 0x000000ffff008224 */ /* 0x000fe400078e0202 */
[----:B------:R-:W-:Y:S02]  /*96e0*/  IMAD.MOV.U32 R2, RZ, RZ, R36 ;  /* 0x000000ffff027224 */ /* 0x000fe400078e0024 */
[----:B------:R-:W-:-:S05]  /*96f0*/  @P2 IMAD.MOV.U32 R3, RZ, RZ, R0 ;  /* 0x000000ffff032224 */ /* 0x000fca00078e0000 */
[----:B------:R0:W-:Y:S01]  /*9700*/  STG.E.U8 desc[UR36][R8.64], R3 ;  /* 0x0000000308007986 */ /* 0x0001e2000c101124 */
[----:B------:R-:W-:Y:S05]  /*9710*/  BRA `(.L_x_3591) ;  /* 0x0000000000647947 */ /* 0x000fea0003800000 */
.L_x_3596:
        /* <DEDUP_REMOVED lines=15> */
[----:B01--4-:R-:W-:Y:S05]  /*9810*/  CALL.ABS.NOINC R2 ;  /* 0x0000000002007343 */ /* 0x013fea0003c00000 */
.L_x_3624:
[----:B------:R-:W-:Y:S01]  /*9820*/  IMAD.MOV.U32 R2, RZ, RZ, R36 ;  /* 0x000000ffff027224 */ /* 0x000fe200078e0024 */
[----:B------:R-:W-:Y:S06]  /*9830*/  BRA `(.L_x_3591) ;  /* 0x00000000001c7947 */ /* 0x000fec0003800000 */
.L_x_3623:
[----:B------:R-:W0:Y:S01]  /*9840*/  F2I.U64.F64.TRUNC R4, R4 ;  /* 0x0000000400047311 */ /* 0x000e22000030d800 */
[----:B------:R-:W-:Y:S01]  /*9850*/  IMAD.MOV.U32 R2, RZ, RZ, R36 ;  /* 0x000000ffff027224 */ /* 0x000fe200078e0024 */
[----:B0-----:R0:W-:Y:S01]  /*9860*/  STG.E.64 desc[UR36][R8.64], R4 ;  /* 0x0000000408007986 */ /* 0x0011e2000c101b24 */
[----:B------:R-:W-:Y:S05]  /*9870*/  BRA `(.L_x_3591) ;  /* 0x00000000000c7947 */ /* 0x000fea0003800000 */
.L_x_3622:
[----:B------:R-:W0:Y:S01]  /*9880*/  F2I.U32.F64.TRUNC R5, R4 ;  /* 0x0000000400057311 */ /* 0x000e22000030d000 */
[----:B------:R-:W-:Y:S01]  /*9890*/  IMAD.MOV.U32 R2, RZ, RZ, R36 ;  /* 0x000000ffff027224 */ /* 0x000fe200078e0024 */
[----:B0-----:R0:W-:Y:S06]  /*98a0*/  STG.E desc[UR36][R8.64], R5 ;  /* 0x0000000508007986 */ /* 0x0011ec000c101924 */
.L_x_3591:
[----:B------:R-:W-:Y:S05]  /*98b0*/  BSYNC B6 ;  /* 0x0000000000067941 */ /* 0x000fea0003800000 */
.L_x_3590:
[----:B------:R-:W0:Y:S01]  /*98c0*/  LDC R19, c[0x0][0x210] ;  /* 0x00008400ff137b82 */ /* 0x000e220000000800 */
[----:B------:R-:W-:Y:S01]  /*98d0*/  BSSY B6, `(.L_x_3625) ;  /* 0x0000232000067945 */ /* 0x000fe20003800000 */
[----:B0-----:R-:W-:-:S05]  /*98e0*/  IMAD R19, R22, -0x200, R19 ;  /* 0xfffffe0016137824 */ /* 0x001fca00078e0213 */
[----:B------:R-:W-:-:S13]  /*98f0*/  ISETP.GE.AND P0, PT, R2, R19, PT ;  /* 0x000000130200720c */ /* 0x000fda0003f06270 */
[----:B------:R-:W-:Y:S05]  /*9900*/  @P0 BRA `(.L_x_3626) ;  /* 0x0000002000b80947 */ /* 0x000fea0003800000 */
[----:B------:R-:W0:Y:S01]  /*9910*/  LDC.64 R4, c[0x0][0x240] ;  /* 0x00009000ff047b82 */ /* 0x000e220000000a00 */
[----:B---3--:R-:W-:Y:S01]  /*9920*/  IMAD R0, R22, 0x200, R2 ;  /* 0x0000020016007824 */ /* 0x008fe200078e0202 */
[----:B--2---:R-:W-:Y:S01]  /*9930*/  PRMT R6, R18, 0x9910, RZ ;  /* 0x0000991012067816 */ /* 0x004fe200000000ff */
        /* <DEDUP_REMOVED lines=18> */
.L_x_3630:
[----:B------:R-:W0:Y:S02]  /*9a60*/  F2I.S64.F64.TRUNC R28, R28 ;  /* 0x0000001c001c7311 */ /* 0x000e24000030d900 */
[----:B0-----:R-:W-:-:S05]  /*9a70*/  IMAD.MOV.U32 R3, RZ, RZ, R28 ;  /* 0x000000ffff037224 */ /* 0x001fca00078e001c */
[----:B------:R0:W-:Y:S01]  /*9a80*/  STG.E.U8 desc[UR36][R4.64], R3 ;  /* 0x0000000304007986 */ /* 0x0001e2000c101124 */
[----:B------:R-:W-:Y:S05]  /*9a90*/  BRA `(.L_x_3632) ;  /* 0x0000000c00f07947 */ /* 0x000fea0003800000 */
.L_x_3629:
        /* <DEDUP_REMOVED lines=9> */
.L_x_3634:
[----:B------:R-:W0:Y:S02]  /*9b30*/  F2I.F64.TRUNC R29, R28 ;  /* 0x0000001c001d7311 */ /* 0x000e24000030d100 */
[----:B0-----:R0:W-:Y:S01]  /*9b40*/  STG.E desc[UR36][R4.64], R29 ;  /* 0x0000001d04007986 */ /* 0x0011e2000c101924 */
[----:B------:R-:W-:Y:S05]  /*9b50*/  BRA `(.L_x_3632) ;  /* 0x0000000c00c07947 */ /* 0x000fea0003800000 */
.L_x_3633:
[----:B------:R-:W0:Y:S02]  /*9b60*/  F2I.F64.TRUNC R29, R28 ;  /* 0x0000001c001d7311 */ /* 0x000e24000030d100 */
[----:B0-----:R0:W-:Y:S01]  /*9b70*/  STG.E.U16 desc[UR36][R4.64], R29 ;  /* 0x0000001d04007986 */ /* 0x0011e2000c101524 */
[----:B------:R-:W-:Y:S05]  /*9b80*/  BRA `(.L_x_3632) ;  /* 0x0000000c00b47947 */ /* 0x000fea0003800000 */
.L_x_3628:
        /* <DEDUP_REMOVED lines=13> */
.L_x_3636:
        /* <DEDUP_REMOVED lines=8> */
.L_x_3635:
        /* <DEDUP_REMOVED lines=14> */
.L_x_3638:
        /* <DEDUP_REMOVED lines=9> */
.L_x_3637:
[----:B------:R0:W-:Y:S01]  /*9e50*/  STG.E.64 desc[UR36][R4.64], R28 ;  /* 0x0000001c04007986 */ /* 0x0001e2000c101b24 */
[----:B------:R-:W-:Y:S05]  /*9e60*/  BRA `(.L_x_3632) ;  /* 0x0000000800fc7947 */ /* 0x000fea0003800000 */
.L_x_3627:
        /* <DEDUP_REMOVED lines=12> */
.L_x_3641:
[----:B------:R-:W-:-:S05]  /*9f30*/  CS2R R30, SRZ ;  /* 0x00000000001e7805 */ /* 0x000fca000001ff00 */
[----:B------:R0:W-:Y:S01]  /*9f40*/  STG.E.128 desc[UR36][R4.64], R28 ;  /* 0x0000001c04007986 */ /* 0x0001e2000c101d24 */
[----:B------:R-:W-:Y:S05]  /*9f50*/  BRA `(.L_x_3632) ;  /* 0x0000000800c07947 */ /* 0x000fea0003800000 */
.L_x_3640:
        /* <DEDUP_REMOVED lines=25> */
.L_x_3645:
[----:B------:R-:W-:Y:S05]  /*a0f0*/  BSYNC B0 ;  /* 0x0000000000007941 */ /* 0x000fea0003800000 */
.L_x_3644:
[----:B------:R-:W-:-:S05]  /*a100*/  LOP3.LUT R7, R0, R7, RZ, 0xfc, !PT ;  /* 0x0000000700077212 */ /* 0x000fca00078efcff */
[----:B------:R0:W-:Y:S01]  /*a110*/  STG.E.U8 desc[UR36][R4.64], R7 ;  /* 0x0000000704007986 */ /* 0x0001e2000c101124 */
[----:B------:R-:W-:Y:S05]  /*a120*/  BRA `(.L_x_3632) ;  /* 0x00000008004c7947 */ /* 0x000fea0003800000 */
.L_x_3643:
        /* <DEDUP_REMOVED lines=17> */
.L_x_3647:
[----:B------:R-:W-:Y:S01]  /*a240*/  IMAD.MOV.U32 R0, RZ, RZ, 0x7f ;  /* 0x0000007fff007424 */ /* 0x000fe200078e00ff */
[----:B------:R-:W-:-:S04]  /*a250*/  ISETP.GT.U32.AND P0, PT, R3, 0x7f800000, PT ;  /* 0x7f8000000300780c */ /* 0x000fc80003f04070 */
[----:B------:R-:W-:-:S09]  /*a260*/  SEL R0, R0, 0x7c, P0 ;  /* 0x0000007c00007807 */ /* 0x000fd20000000000 */
.L_x_3648:
[----:B------:R-:W-:Y:S05]  /*a270*/  BSYNC B0 ;  /* 0x0000000000007941 */ /* 0x000fea0003800000 */
.L_x_3646:
[----:B------:R-:W-:-:S04]  /*a280*/  LOP3.LUT R3, R7, 0x80000000, RZ, 0xc0, !PT ;  /* 0x8000000007037812 */ /* 0x000fc800078ec0ff */
[----:B------:R-:W-:-:S04]  /*a290*/  SHF.R.U32.HI R3, RZ, 0x18, R3 ;  /* 0x00000018ff037819 */ /* 0x000fc80000011603 */
[----:B------:R-:W-:-:S05]  /*a2a0*/  LOP3.LUT R3, R0, R3, RZ, 0xfc, !PT ;  /* 0x0000000300037212 */ /* 0x000fca00078efcff */
[----:B------:R0:W-:Y:S01]  /*a2b0*/  STG.E.U8 desc[UR36][R4.64], R3 ;  /* 0x0000000304007986 */ /* 0x0001e2000c101124 */
[----:B------:R-:W-:Y:S05]  /*a2c0*/  BRA `(.L_x_3632) ;  /* 0x0000000400e47947 */ /* 0x000fea0003800000 */
.L_x_3642:
        /* <DEDUP_REMOVED lines=8> */
.L_x_3639:
        /* <DEDUP_REMOVED lines=11> */
.L_x_3651:
        /* <DEDUP_REMOVED lines=21> */
.L_x_3654:
[----:B------:R-:W-:-:S04]  /*a550*/  LOP3.LUT R0, R7, 0x80000000, RZ, 0xc0, !PT ;  /* 0x8000000007007812 */ /* 0x000fc800078ec0ff */
[----:B------:R-:W-:-:S04]  /*a560*/  SHF.R.U32.HI R0, RZ, 0x18, R0 ;  /* 0x00000018ff007819 */ /* 0x000fc80000011600 */
[----:B------:R-:W-:-:S07]  /*a570*/  LOP3.LUT R0, R3, R0, RZ, 0xfc, !PT ;  /* 0x0000000003007212 */ /* 0x000fce00078efcff */
.L_x_3653:
[----:B------:R-:W-:Y:S05]  /*a580*/  BSYNC B0 ;  /* 0x0000000000007941 */ /* 0x000fea0003800000 */
.L_x_3652:
[----:B------:R0:W-:Y:S01]  /*a590*/  STG.E.U8 desc[UR36][R4.64], R0 ;  /* 0x0000000004007986 */ /* 0x0001e2000c101124 */
[----:B------:R-:W-:Y:S05]  /*a5a0*/  BRA `(.L_x_3632) ;  /* 0x00000004002c7947 */ /* 0x000fea0003800000 */
.L_x_3650:
        /* <DEDUP_REMOVED lines=21> */
.L_x_3657:
[----:B------:R-:W-:-:S04]  /*a700*/  LOP3.LUT R0, R7, 0x80000000, RZ, 0xc0, !PT ;  /* 0x8000000007007812 */ /* 0x000fc800078ec0ff */
[----:B------:R-:W-:-:S04]  /*a710*/  SHF.R.U32.HI R0, RZ, 0x18, R0 ;  /* 0x00000018ff007819 */ /* 0x000fc80000011600 */
[----:B------:R-:W-:-:S07]  /*a720*/  LOP3.LUT R0, R3, R0, RZ, 0xfc, !PT ;  /* 0x0000000003007212 */ /* 0x000fce00078efcff */
.L_x_3656:
[----:B------:R-:W-:Y:S05]  /*a730*/  BSYNC B0 ;  /* 0x0000000000007941 */ /* 0x000fea0003800000 */
.L_x_3655:
[----:B------:R0:W-:Y:S01]  /*a740*/  STG.E.U8 desc[UR36][R4.64], R0 ;  /* 0x0000000004007986 */ /* 0x0001e2000c101124 */
[----:B------:R-:W-:Y:S05]  /*a750*/  BRA `(.L_x_3632) ;  /* 0x0000000000c07947 */ /* 0x000fea0003800000 */
.L_x_3649:
        /* <DEDUP_REMOVED lines=26> */
.L_x_3631:
        /* <DEDUP_REMOVED lines=16> */
.L_x_3660:
[----:B------:R-:W-:Y:S05]  /*aa00*/  BRA `(.L_x_3632) ;  /* 0x0000000000147947 */ /* 0x000fea0003800000 */
.L_x_3659:
[----:B------:R-:W0:Y:S02]  /*aa10*/  F2I.U64.F64.TRUNC R28, R28 ;  /* 0x0000001c001c7311 */ /* 0x000e24000030d800 */
[----:B0-----:R0:W-:Y:S01]  /*aa20*/  STG.E.64 desc[UR36][R4.64], R28 ;  /* 0x0000001c04007986 */ /* 0x0011e2000c101b24 */
[----:B------:R-:W-:Y:S05]  /*aa30*/  BRA `(.L_x_3632) ;  /* 0x0000000000087947 */ /* 0x000fea0003800000 */
.L_x_3658:
[----:B------:R-:W0:Y:S02]  /*aa40*/  F2I.U32.F64.TRUNC R29, R28 ;  /* 0x0000001c001d7311 */ /* 0x000e24000030d000 */
[----:B0-----:R0:W-:Y:S02]  /*aa50*/  STG.E desc[UR36][R4.64], R29 ;  /* 0x0000001d04007986 */ /* 0x0011e4000c101924 */
.L_x_3632:
[----:B------:R-:W-:-:S05]  /*aa60*/  VIADD R2, R2, 0x80 ;  /* 0x0000008002027836 */ /* 0x000fca0000000000 */
[----:B------:R-:W-:-:S13]  /*aa70*/  ISETP.GE.AND P0, PT, R2, R19, PT ;  /* 0x000000130200720c */ /* 0x000fda0003f06270 */
[----:B------:R-:W-:Y:S05]  /*aa80*/  @P0 BRA `(.L_x_3626) ;  /* 0x0000001000580947 */ /* 0x000fea0003800000 */
[----:B0-23--:R-:W0:Y:S01]  /*aa90*/  LDC.64 R4, c[0x0][0x240] ;  /* 0x00009000ff047b82 */ /* 0x00de220000000a00 */
        /* <DEDUP_REMOVED lines=17> */
[----:B----4-:R-:W0:Y:S02]  /*abb0*/  F2I.F64.TRUNC R25, R24 ;  /* 0x0000001800197311 */ /* 0x010e24000030d100 */
[----:B0-----:R0:W-:Y:S01]  /*abc0*/  STG.E.U8 desc[UR36][R4.64], R25 ;  /* 0x0000001904007986 */ /* 0x0011e2000c101124 */
[----:B------:R-:W-:Y:S05]  /*abd0*/  BRA `(.L_x_3666) ;  /* 0x0000001000007947 */ /* 0x000fea0003800000 */
.L_x_3664:
[----:B----4-:R-:W0:Y:S02]  /*abe0*/  F2I.S64.F64.TRUNC R24, R24 ;  /* 0x0000001800187311 */ /* 0x010e24000030d900 */
[----:B0-----:R-:W-:-:S05]  /*abf0*/  IMAD.MOV.U32 R3, RZ, RZ, R24 ;  /* 0x000000ffff037224 */ /* 0x001fca00078e0018 */
[----:B------:R0:W-:Y:S01]  /*ac00*/  STG.E.U8 desc[UR36][R4.64], R3 ;  /* 0x0000000304007986 */ /* 0x0001e2000c101124 */
[----:B------:R-:W-:Y:S05]  /*ac10*/  BRA `(.L_x_3666) ;  /* 0x0000000c00f07947 */ /* 0x000fea0003800000 */
.L_x_3663:
[----:B------:R-:W-:-:S13]  /*ac20*/  ISETP.NE.AND P0, PT, R0, 0x2, PT ;  /* 0x000000020000780c */ /* 0x000fda0003f05270 */
[----:B------:R-:W-:Y:S05]  /*ac30*/  @!P0 BRA `(.L_x_3667) ;  /* 0x0000000000288947 */ /* 0x000fea0003800000 */
[----:B------:R-:W-:-:S13]  /*ac40*/  ISETP.NE.AND P0, PT, R0, 0x3, PT ;  /* 0x000000030000780c */ /* 0x000fda0003f05270 */
[----:B------:R-:W-:Y:S05]  /*ac50*/  @!P0 BRA `(.L_x_3668) ;  /* 0x0000000000148947 */ /* 0x000fea0003800000 */
[----:B------:R-:W-:-:S13]  /*ac60*/  ISETP.NE.AND P0, PT, R0, 0x4, PT ;  /* 0x000000040000780c */ /* 0x000fda0003f05270 */
[----:B------:R-:W-:Y:S05]  /*ac70*/  @P0 BRA `(.L_x_3665) ;  /* 0x0000000c00800947 */ /* 0x000fea0003800000 */
[----:B----4-:R-:W0:Y:S02]  /*ac80*/  F2I.S64.F64.TRUNC R24, R24 ;  /* 0x0000001800187311 */ /* 0x010e24000030d900 */
[----:B0-----:R0:W-:Y:S01]  /*ac90*/  STG.E.64 desc[UR36][R4.64], R24 ;  /* 0x0000001804007986 */ /* 0x0011e2000c101b24 */
[----:B------:R-:W-:Y:S05]  /*aca0*/  BRA `(.L_x_3666) ;  /* 0x0000000c00cc7947 */ /* 0x000fea0003800000 */
.L_x_3668:
[----:B----4-:R-:W0:Y:S02]  /*acb0*/  F2I.F64.TRUNC R25, R24 ;  /* 0x0000001800197311 */ /* 0x010e24000030d100 */
[----:B0-----:R0:W-:Y:S01]  /*acc0*/  STG.E desc[UR36][R4.64], R25 ;  /* 0x0000001904007986 */ /* 0x0011e2000c101924 */
[----:B------:R-:W-:Y:S05]  /*acd0*/  BRA `(.L_x_3666) ;  /* 0x0000000c00c07947 */ /* 0x000fea0003800000 */
.L_x_3667:
[----:B----4-:R-:W0:Y:S02]  /*ace0*/  F2I.F64.TRUNC R25, R24 ;  /* 0x0000001800197311 */ /* 0x010e24000030d100 */
[----:B0-----:R0:W-:Y:S01]  /*acf0*/  STG.E.U16 desc[UR36][R4.64], R25 ;  /* 0x0000001904007986 */ /* 0x0011e2000c101524 */
[----:B------:R-:W-:Y:S05]  /*ad00*/  BRA `(.L_x_3666) ;  /* 0x0000000c00b47947 */ /* 0x000fea0003800000 */
.L_x_3662:
        /* <DEDUP_REMOVED lines=8> */
[----:B----4-:R-:W0:Y:S01]  /*ad90*/  F2F.F32.F64 R3, R24 ;  /* 0x0000001800037310 */ /* 0x010e220000301000 */
[----:B------:R-:W-:-:S14]  /*ada0*/  DSETP.GEU.AND P0, PT, |R24|, UR4, PT ;  /* 0x0000000418007e2a */ /* 0x000fdc000bf0e200 */
[----:B0-----:R-:W-:-:S05]  /*adb0*/  @!P0 FMUL R3, R3, 1.175494350822287508e-38 ;  /* 0x0080000003038820 */ /* 0x001fca0000400000 */
[----:B------:R0:W-:Y:S01]  /*adc0*/  STG.E desc[UR36][R4.64], R3 ;  /* 0x0000000304007986 */ /* 0x0001e2000c101924 */
[----:B------:R-:W-:Y:S05]  /*add0*/  BRA `(.L_x_3666) ;  /* 0x0000000c00807947 */ /* 0x000fea0003800000 */
.L_x_3670:
[----:B------:R-:W-:Y:S01]  /*ade0*/  UMOV UR4, 0xf0000000 ;  /* 0xf000000000047882 */ /* 0x000fe20000000000 */
[----:B------:R-:W-:Y:S01]  /*adf0*/  UMOV UR5, 0x380fffff ;  /* 0x380fffff00057882 */ /* 0x000fe20000000000 */
[----:B----4-:R-:W0:Y:S01]  /*ae00*/  F2F.F32.F64 R0, R24 ;  /* 0x0000001800007310 */ /* 0x010e220000301000 */
[----:B------:R-:W-:-:S14]  /*ae10*/  DSETP.GEU.AND P0, PT, |R24|, UR4, PT ;  /* 0x0000000418007e2a */ /* 0x000fdc000bf0e200 */
[----:B0-----:R-:W-:-:S05]  /*ae20*/  @!P0 FMUL R0, R0, 1.175494350822287508e-38 ;  /* 0x0080000000008820 */ /* 0x001fca0000400000 */
[----:B------:R-:W-:-:S05]  /*ae30*/  F2FP.F16.F32.PACK_AB R0, RZ, R0 ;  /* 0x00000000ff00723e */ /* 0x000fca00000000ff */
[----:B------:R0:W-:Y:S01]  /*ae40*/  STG.E.U16 desc[UR36][R4.64], R0 ;  /* 0x0000000004007986 */ /* 0x0001e2000c101524 */
[----:B------:R-:W-:Y:S05]  /*ae50*/  BRA `(.L_x_3666) ;  /* 0x0000000c00607947 */ /* 0x000fea0003800000 */
.L_x_3669:
        /* <DEDUP_REMOVED lines=8> */
[----:B----4-:R-:W0:Y:S01]  /*aee0*/  F2F.F32.F64 R6, R24 ;  /* 0x0000001800067310 */ /* 0x010e220000301000 */
[----:B------:R-:W-:Y:S01]  /*aef0*/  DSETP.GEU.AND P0, PT, |R24|, UR4, PT ;  /* 0x0000000418007e2a */ /* 0x000fe2000bf0e200 */
[----:B------:R-:W-:-:S13]  /*af00*/  IMAD.MOV.U32 R7, RZ, RZ, RZ ;  /* 0x000000ffff077224 */ /* 0x000fda00078e00ff */
[----:B0-----:R-:W-:-:S05]  /*af10*/  @!P0 FMUL R6, R6, 1.175494350822287508e-38 ;  /* 0x0080000006068820 */ /* 0x001fca0000400000 */
[----:B------:R0:W-:Y:S01]  /*af20*/  STG.E.64 desc[UR36][R4.64], R6 ;  /* 0x0000000604007986 */ /* 0x0001e2000c101b24 */
[----:B------:R-:W-:Y:S05]  /*af30*/  BRA `(.L_x_3666) ;  /* 0x0000000c00287947 */ /* 0x000fea0003800000 */
.L_x_3672:
[----:B------:R-:W-:Y:S01]  /*af40*/  UMOV UR4, 0xf0000000 ;  /* 0xf000000000047882 */ /* 0x000fe20000000000 */
[----:B------:R-:W-:Y:S01]  /*af50*/  UMOV UR5, 0x380fffff ;  /* 0x380fffff00057882 */ /* 0x000fe20000000000 */
[----:B----4-:R-:W0:Y:S01]  /*af60*/  F2F.F32.F64 R0, R24 ;  /* 0x0000001800007310 */ /* 0x010e220000301000 */
[----:B------:R-:W-:-:S14]  /*af70*/  DSETP.GEU.AND P0, PT, |R24|, UR4, PT ;  /* 0x0000000418007e2a */ /* 0x000fdc000bf0e200 */
[----:B0-----:R-:W-:-:S05]  /*af80*/  @!P0 FMUL R0, R0, 1.175494350822287508e-38 ;  /* 0x0080000000008820 */ /* 0x001fca0000400000 */
[----:B------:R-:W-:-:S04]  /*af90*/  F2FP.F16.F32.PACK_AB R3, RZ, R0 ;  /* 0x00000000ff03723e */ /* 0x000fc800000000ff */
[----:B------:R-:W-:-:S05]  /*afa0*/  PRMT R3, R3, 0x5410, RZ ;  /* 0x0000541003037816 */ /* 0x000fca00000000ff */
[----:B------:R0:W-:Y:S01]  /*afb0*/  STG.E desc[UR36][R4.64], R3 ;  /* 0x0000000304007986 */ /* 0x0001e2000c101924 */
[----:B------:R-:W-:Y:S05]  /*afc0*/  BRA `(.L_x_3666) ;  /* 0x0000000c00047947 */ /* 0x000fea0003800000 */
.L_x_3671:
[----:B----4-:R0:W-:Y:S01]  /*afd0*/  STG.E.64 desc[UR36][R4.64], R24 ;  /* 0x0000001804007986 */ /* 0x0101e2000c101b24 */
[----:B------:R-:W-:Y:S05]  /*afe0*/  BRA `(.L_x_3666) ;  /* 0x0000000800fc7947 */ /* 0x000fea0003800000 */
.L_x_3661:
        /* <DEDUP_REMOVED lines=8> */
[----:B----4-:R-:W-:-:S06]  /*b070*/  DSETP.NEU.AND P0, PT, R24, RZ, PT ;  /* 0x000000ff1800722a */ /* 0x010fcc0003f0d000 */
[----:B------:R-:W-:-:S05]  /*b080*/  SEL R3, RZ, 0x1, !P0 ;  /* 0x00000001ff037807 */ /* 0x000fca0004000000 */
[----:B------:R0:W-:Y:S01]  /*b090*/  STG.E.U8 desc[UR36][R4.64], R3 ;  /* 0x0000000304007986 */ /* 0x0001e2000c101124 */
[----:B------:R-:W-:Y:S05]  /*b0a0*/  BRA `(.L_x_3666) ;  /* 0x0000000800cc7947 */ /* 0x000fea0003800000 */
.L_x_3675:
[----:B-1----:R-:W-:-:S05]  /*b0b0*/  CS2R R26, SRZ ;  /* 0x00000000001a7805 */ /* 0x002fca000001ff00 */
[----:B----4-:R0:W-:Y:S01]  /*b0c0*/  STG.E.128 desc[UR36][R4.64], R24 ;  /* 0x0000001804007986 */ /* 0x0101e2000c101d24 */
[----:B------:R-:W-:Y:S05]  /*b0d0*/  BRA `(.L_x_3666) ;  /* 0x0000000800c07947 */ /* 0x000fea0003800000 */
.L_x_3674:
        /* <DEDUP_REMOVED lines=25> */
.L_x_3679:
[----:B------:R-:W-:Y:S05]  /*b270*/  BSYNC B0 ;  /* 0x0000000000007941 */ /* 0x000fea0003800000 */
.L_x_3678:
[----:B------:R-:W-:-:S05]  /*b280*/  LOP3.LUT R7, R0, R7, RZ, 0xfc, !PT ;  /* 0x0000000700077212 */ /* 0x000fca00078efcff */
[----:B------:R0:W-:Y:S01]  /*b290*/  STG.E.U8 desc[UR36][R4.64], R7 ;  /* 0x0000000704007986 */ /* 0x0001e2000c101124 */
[----:B------:R-:W-:Y:S05]  /*b2a0*/  BRA `(.L_x_3666) ;  /* 0x00000008004c7947 */ /* 0x000fea0003800000 */
.L_x_3677:
[----:B------:R-:W-:Y:S01]  /*b2b0*/  UMOV UR4, 0xf0000000 ;  /* 0xf000000000047882 */ /* 0x000fe20000000000 */
[----:B------:R-:W-:Y:S01]  /*b2c0*/  UMOV UR5, 0x380fffff ;  /* 0x380fffff00057882 */ /* 0x000fe20000000000 */
[----:B----4-:R-:W0:Y:S01]  /*b2d0*/  F2F.F32.F64 R7, R24 ;  /* 0x0000001800077310 */ /* 0x010e220000301000 */
        /* <DEDUP_REMOVED lines=14> */
.L_x_3681:
[----:B------:R-:W-:Y:S01]  /*b3c0*/  IMAD.MOV.U32 R0, RZ, RZ, 0x7f ;  /* 0x0000007fff007424 */ /* 0x000fe200078e00ff */
[----:B------:R-:W-:-:S04]  /*b3d0*/  ISETP.GT.U32.AND P0, PT, R3, 0x7f800000, PT ;  /* 0x7f8000000300780c */ /* 0x000fc80003f04070 */
[----:B------:R-:W-:-:S09]  /*b3e0*/  SEL R0, R0, 0x7c, P0 ;  /* 0x0000007c00007807 */ /* 0x000fd20000000000 */
.L_x_3682:
[----:B------:R-:W-:Y:S05]  /*b3f0*/  BSYNC B0 ;  /* 0x0000000000007941 */ /* 0x000fea0003800000 */
.L_x_3680:
[----:B------:R-:W-:-:S04]  /*b400*/  LOP3.LUT R3, R7, 0x80000000, RZ, 0xc0, !PT ;  /* 0x8000000007037812 */ /* 0x000fc800078ec0ff */
[----:B------:R-:W-:-:S04]  /*b410*/  SHF.R.U32.HI R3, RZ, 0x18, R3 ;  /* 0x00000018ff037819 */ /* 0x000fc80000011603 */
[----:B------:R-:W-:-:S05]  /*b420*/  LOP3.LUT R3, R0, R3, RZ, 0xfc, !PT ;  /* 0x0000000300037212 */ /* 0x000fca00078efcff */
[----:B------:R0:W-:Y:S01]  /*b430*/  STG.E.U8 desc[UR36][R4.64], R3 ;  /* 0x0000000304007986 */ /* 0x0001e2000c101124 */
[----:B------:R-:W-:Y:S05]  /*b440*/  BRA `(.L_x_3666) ;  /* 0x0000000400e47947 */ /* 0x000fea0003800000 */
.L_x_3676:
[----:B------:R-:W-:Y:S01]  /*b450*/  UMOV UR4, 0xf0000000 ;  /* 0xf000000000047882 */ /* 0x000fe20000000000 */
[----:B------:R-:W-:Y:S01]  /*b460*/  UMOV UR5, 0x380fffff ;  /* 0x380fffff00057882 */ /* 0x000fe20000000000 */
[----:B----4-:R-:W0:Y:S01]  /*b470*/  F2F.F32.F64 R0, R24 ;  /* 0x0000001800007310 */ /* 0x010e220000301000 */
[----:B------:R-:W-:-:S14]  /*b480*/  DSETP.GEU.AND P0, PT, |R24|, UR4, PT ;  /* 0x0000000418007e2a */ /* 0x000fdc000bf0e200 */
[----:B0-----:R-:W-:-:S05]  /*b490*/  @!P0 FMUL R0, R0, 1.175494350822287508e-38 ;  /* 0x0080000000008820 */ /* 0x001fca0000400000 */
[----:B------:R-:W-:-:S05]  /*b4a0*/  F2FP.BF16.F32.PACK_AB R0, RZ, R0 ;  /* 0x00000000ff00723e */ /* 0x000fca00000010ff */
[----:B------:R0:W-:Y:S01]  /*b4b0*/  STG.E.U16 desc[UR36][R4.64], R0 ;  /* 0x0000000004007986 */ /* 0x0001e2000c101524 */
[----:B------:R-:W-:Y:S05]  /*b4c0*/  BRA `(.L_x_3666) ;  /* 0x0000000400c47947 */ /* 0x000fea0003800000 */
.L_x_3673:
        /* <DEDUP_REMOVED lines=8> */
[----:B----4-:R-:W0:Y:S02]  /*b550*/  F2I.U32.F64.TRUNC R25, R24 ;  /* 0x0000001800197311 */ /* 0x010e24000030d000 */
[----:B0-----:R0:W-:Y:S01]  /*b560*/  STG.E.U16 desc[UR36][R4.64], R25 ;  /* 0x0000001904007986 */ /* 0x0011e2000c101524 */
[----:B------:R-:W-:Y:S05]  /*b570*/  BRA `(.L_x_3666) ;  /* 0x0000000400987947 */ /* 0x000fea0003800000 */
.L_x_3685:
[----:B------:R-:W-:Y:S01]  /*b580*/  UMOV UR4, 0xf0000000 ;  /* 0xf000000000047882 */ /* 0x000fe20000000000 */
[----:B------:R-:W-:Y:S01]  /*b590*/  UMOV UR5, 0x380fffff ;  /* 0x380fffff00057882 */ /* 0x000fe20000000000 */
[----:B----4-:R-:W0:Y:S01]  /*b5a0*/  F2F.F32.F64 R7, R24 ;  /* 0x0000001800077310 */ /* 0x010e220000301000 */
        /* <DEDUP_REMOVED lines=18> */
.L_x_3688:
[----:B------:R-:W-:-:S04]  /*b6d0*/  LOP3.LUT R0, R7, 0x80000000, RZ, 0xc0, !PT ;  /* 0x8000000007007812 */ /* 0x000fc800078ec0ff */
[----:B------:R-:W-:-:S04]  /*b6e0*/  SHF.R.U32.HI R0, RZ, 0x18, R0 ;  /* 0x00000018ff007819 */ /* 0x000fc80000011600 */
[----:B------:R-:W-:-:S07]  /*b6f0*/  LOP3.LUT R0, R3, R0, RZ, 0xfc, !PT ;  /* 0x0000000003007212 */ /* 0x000fce00078efcff */
.L_x_3687:
[----:B------:R-:W-:Y:S05]  /*b700*/  BSYNC B0 ;  /* 0x0000000000007941 */ /* 0x000fea0003800000 */
.L_x_3686:
[----:B------:R0:W-:Y:S01]  /*b710*/  STG.E.U8 desc[UR36][R4.64], R0 ;  /* 0x0000000004007986 */ /* 0x0001e2000c101124 */
[----:B------:R-:W-:Y:S05]  /*b720*/  BRA `(.L_x_3666) ;  /* 0x00000004002c7947 */ /* 0x000fea0003800000 */
.L_x_3684:
        /* <DEDUP_REMOVED lines=21> */
.L_x_3691:
[----:B------:R-:W-:-:S04]  /*b880*/  LOP3.LUT R0, R7, 0x80000000, RZ, 0xc0, !PT ;  /* 0x8000000007007812 */ /* 0x000fc800078ec0ff */
[----:B------:R-:W-:-:S04]  /*b890*/  SHF.R.U32.HI R0, RZ, 0x18, R0 ;  /* 0x00000018ff007819 */ /* 0x000fc80000011600 */
[----:B------:R-:W-:-:S07]  /*b8a0*/  LOP3.LUT R0, R3, R0, RZ, 0xfc, !PT ;  /* 0x0000000003007212 */ /* 0x000fce00078efcff */
.L_x_3690:
[----:B------:R-:W-:Y:S05]  /*b8b0*/  BSYNC B0 ;  /* 0x0000000000007941 */ /* 0x000fea0003800000 */
.L_x_3689:
[----:B------:R4:W-:Y:S01]  /*b8c0*/  STG.E.U8 desc[UR36][R4.64], R0 ;  /* 0x0000000004007986 */ /* 0x0009e2000c101124 */
[----:B------:R-:W-:Y:S05]  /*b8d0*/  BRA `(.L_x_3666) ;  /* 0x0000000000c07947 */ /* 0x000fea0003800000 */
.L_x_3683:
        /* <DEDUP_REMOVED lines=26> */
.L_x_3665:
        /* <DEDUP_REMOVED lines=15> */
[----:B-12-4-:R-:W-:Y:S05]  /*bb70*/  CALL.ABS.NOINC R14 ;  /* 0x000000000e007343 */ /* 0x016fea0003c00000 */
.L_x_3694:
[----:B------:R-:W-:Y:S05]  /*bb80*/  BRA `(.L_x_3666) ;  /* 0x0000000000147947 */ /* 0x000fea0003800000 */
.L_x_3693:
[----:B----4-:R-:W0:Y:S02]  /*bb90*/  F2I.U64.F64.TRUNC R24, R24 ;  /* 0x0000001800187311 */ /* 0x010e24000030d800 */
[----:B0-----:R2:W-:Y:S01]  /*bba0*/  STG.E.64 desc[UR36][R4.64], R24 ;  /* 0x0000001804007986 */ /* 0x0015e2000c101b24 */
[----:B------:R-:W-:Y:S05]  /*bbb0*/  BRA `(.L_x_3666) ;  /* 0x0000000000087947 */ /* 0x000fea0003800000 */
.L_x_3692:
[----:B----4-:R-:W0:Y:S02]  /*bbc0*/  F2I.U32.F64.TRUNC R25, R24 ;  /* 0x0000001800197311 */ /* 0x010e24000030d000 */
[----:B0-----:R0:W-:Y:S02]  /*bbd0*/  STG.E desc[UR36][R4.64], R25 ;  /* 0x0000001904007986 */ /* 0x0011e4000c101924 */
.L_x_3666:
[----:B------:R-:W-:-:S07]  /*bbe0*/  VIADD R2, R2, 0x80 ;  /* 0x0000008002027836 */ /* 0x000fce0000000000 */
.L_x_3626:
[----:B------:R-:W-:Y:S05]  /*bbf0*/  BSYNC B6 ;  /* 0x0000000000067941 */ /* 0x000fea0003800000 */
.L_x_3625:
[----:B------:R-:W-:-:S13]  /*bc00*/  ISETP.GE.AND P0, PT, R2, R19, PT ;  /* 0x000000130200720c */ /* 0x000fda0003f06270 */
[----:B------:R-:W-:Y:S05]  /*bc10*/  @P0 EXIT ;  /* 0x000000000000094d */ /* 0x000fea0003800000 */
[----:B0--34-:R-:W0:Y:S01]  /*bc20*/  S2R R0, SR_CTAID.X ;  /* 0x0000000000007919 */ /* 0x019e220000002500 */
[----:B--2---:R-:W2:Y:S01]  /*bc30*/  LDC.64 R4, c[0x0][0x240] ;  /* 0x00009000ff047b82 */ /* 0x004ea20000000a00 */
[----:B------:R-:W-:Y:S01]  /*bc40*/  ULDC UR4, c[0x0][0x26c] ;  /* 0x00009b0000047ab9 */ /* 0x000fe20000000800 */
[----:B0-----:R-:W-:Y:S01]  /*bc50*/  IMAD R2, R0, 0x200, R2 ;  /* 0x0000020000027824 */ /* 0x001fe200078e0202 */
[----:B------:R-:W-:-:S03]  /*bc60*/  PRMT R0, R18, 0x9910, RZ ;  /* 0x0000991012007816 */ /* 0x000fc600000000ff */
[----:B------:R-:W-:Y:S01]  /*bc70*/  IMAD R3, R2, UR4, RZ ;  /* 0x0000000402037c24 */ /* 0x000fe2000f8e02ff */
[----:B------:R-:W-:-:S04]  /*bc80*/  ISETP.GT.AND P1, PT, R0, 0x9, PT ;  /* 0x000000090000780c */ /* 0x000fc80003f24270 */
[----:B--2---:R-:W-:-:S05]  /*bc90*/  IADD3 R2, P0, R3, R4, RZ ;  /* 0x0000000403027210 */ /* 0x004fca0007f1e0ff */
        /* <DEDUP_REMOVED lines=10> */
[----:B-1----:R-:W0:Y:S02]  /*bd40*/  F2I.F64.TRUNC R17, R16 ;  /* 0x0000001000117311 */ /* 0x002e24000030d100 */
[----:B0-----:R-:W-:Y:S01]  /*bd50*/  STG.E.U8 desc[UR36][R2.64], R17 ;  /* 0x0000001102007986 */ /* 0x001fe2000c101124 */
[----:B------:R-:W-:Y:S05]  /*bd60*/  EXIT ;  /* 0x000000000000794d */ /* 0x000fea0003800000 */
.L_x_3698:
[----:B-1----:R-:W0:Y:S02]  /*bd70*/  F2I.S64.F64.TRUNC R16, R16 ;  /* 0x0000001000107311 */ /* 0x002e24000030d900 */
[----:B0-----:R-:W-:-:S05]  /*bd80*/  IMAD.MOV.U32 R5, RZ, RZ, R16 ;  /* 0x000000ffff057224 */ /* 0x001fca00078e0010 */
[----:B------:R-:W-:Y:S01]  /*bd90*/  STG.E.U8 desc[UR36][R2.64], R5 ;  /* 0x0000000502007986 */ /* 0x000fe2000c101124 */
[----:B------:R-:W-:Y:S05]  /*bda0*/  EXIT ;  /* 0x000000000000794d */ /* 0x000fea0003800000 */
.L_x_3697:
[----:B------:R-:W-:-:S13]  /*bdb0*/  ISETP.NE.AND P0, PT, R0, 0x2, PT ;  /* 0x000000020000780c */ /* 0x000fda0003f05270 */
[----:B------:R-:W-:Y:S05]  /*bdc0*/  @!P0 BRA `(.L_x_3700) ;  /* 0x0000000000288947 */ /* 0x000fea0003800000 */
[----:B------:R-:W-:-:S13]  /*bdd0*/  ISETP.NE.AND P0, PT, R0, 0x3, PT ;  /* 0x000000030000780c */ /* 0x000fda0003f05270 */
[----:B------:R-:W-:Y:S05]  /*bde0*/  @!P0 BRA `(.L_x_3701) ;  /* 0x0000000000148947 */ /* 0x000fea0003800000 */
[----:B------:R-:W-:-:S13]  /*bdf0*/  ISETP.NE.AND P0, PT, R0, 0x4, PT ;  /* 0x000000040000780c */ /* 0x000fda0003f05270 */
[----:B------:R-:W-:Y:S05]  /*be00*/  @P0 BRA `(.L_x_3699) ;  /* 0x0000000c00880947 */ /* 0x000fea0003800000 */
[----:B-1----:R-:W0:Y:S02]  /*be10*/  F2I.S64.F64.TRUNC R16, R16 ;  /* 0x0000001000107311 */ /* 0x002e24000030d900 */
[----:B0-----:R-:W-:Y:S01]  /*be20*/  STG.E.64 desc[UR36][R2.64], R16 ;  /* 0x0000001002007986 */ /* 0x001fe2000c101b24 */
[----:B------:R-:W-:Y:S05]  /*be30*/  EXIT ;  /* 0x000000000000794d */ /* 0x000fea0003800000 */
.L_x_3701:
[----:B-1----:R-:W0:Y:S02]  /*be40*/  F2I.F64.TRUNC R17, R16 ;  /* 0x0000001000117311 */ /* 0x002e24000030d100 */
[----:B0-----:R-:W-:Y:S01]  /*be50*/  STG.E desc[UR36][R2.64], R17 ;  /* 0x0000001102007986 */ /* 0x001fe2000c101924 */
[----:B------:R-:W-:Y:S05]  /*be60*/  EXIT ;  /* 0x000000000000794d */ /* 0x000fea0003800000 */
.L_x_3700:
[----:B-1----:R-:W0:Y:S02]  /*be70*/  F2I.F64.TRUNC R17, R16 ;  /* 0x0000001000117311 */ /* 0x002e24000030d100 */
[----:B0-----:R-:W-:Y:S01]  /*be80*/  STG.E.U16 desc[UR36][R2.64], R17 ;  /* 0x0000001102007986 */ /* 0x001fe2000c101524 */
[----:B------:R-:W-:Y:S05]  /*be90*/  EXIT ;  /* 0x000000000000794d */ /* 0x000fea0003800000 */
.L_x_3696:
        /* <DEDUP_REMOVED lines=8> */
[----:B-1----:R-:W0:Y:S01]  /*bf20*/  F2F.F32.F64 R5, R16 ;  /* 0x0000001000057310 */ /* 0x002e220000301000 */
[----:B------:R-:W-:-:S14]  /*bf30*/  DSETP.GEU.AND P0, PT, |R16|, UR4, PT ;  /* 0x0000000410007e2a */ /* 0x000fdc000bf0e200 */
[----:B0-----:R-:W-:-:S05]  /*bf40*/  @!P0 FMUL R5, R5, 1.175494350822287508e-38 ;  /* 0x0080000005058820 */ /* 0x001fca0000400000 */
[----:B------:R-:W-:Y:S01]  /*bf50*/  STG.E desc[UR36][R2.64], R5 ;  /* 0x0000000502007986 */ /* 0x000fe2000c101924 */
[----:B------:R-:W-:Y:S05]  /*bf60*/  EXIT ;  /* 0x000000000000794d */ /* 0x000fea0003800000 */
.L_x_3703:
[----:B------:R-:W-:Y:S01]  /*bf70*/  UMOV UR4, 0xf0000000 ;  /* 0xf000000000047882 */ /* 0x000fe20000000000 */
[----:B------:R-:W-:Y:S01]  /*bf80*/  UMOV UR5, 0x380fffff ;  /* 0x380fffff00057882 */ /* 0x000fe20000000000 */
[----:B-1----:R-:W0:Y:S01]  /*bf90*/  F2F.F32.F64 R0, R16 ;  /* 0x0000001000007310 */ /* 0x002e220000301000 */
[----:B------:R-:W-:-:S14]  /*bfa0*/  DSETP.GEU.AND P0, PT, |R16|, UR4, PT ;  /* 0x0000000410007e2a */ /* 0x000fdc000bf0e200 */
[----:B0-----:R-:W-:-:S05]  /*bfb0*/  @!P0 FMUL R0, R0, 1.175494350822287508e-38 ;  /* 0x0080000000008820 */ /* 0x001fca0000400000 */
[----:B------:R-:W-:-:S05]  /*bfc0*/  F2FP.F16.F32.PACK_AB R0, RZ, R0 ;  /* 0x00000000ff00723e */ /* 0x000fca00000000ff */
[----:B------:R-:W-:Y:S01]  /*bfd0*/  STG.E.U16 desc[UR36][R2.64], R0 ;  /* 0x0000000002007986 */ /* 0x000fe2000c101524 */
[----:B------:R-:W-:Y:S05]  /*bfe0*/  EXIT ;  /* 0x000000000000794d */ /* 0x000fea0003800000 */
.L_x_3702:
        /* <DEDUP_REMOVED lines=8> */
[----:B-1----:R-:W0:Y:S01]  /*c070*/  F2F.F32.F64 R4, R16 ;  /* 0x0000001000047310 */ /* 0x002e220000301000 */
[----:B------:R-:W-:Y:S01]  /*c080*/  DSETP.GEU.AND P0, PT, |R16|, UR4, PT ;  /* 0x0000000410007e2a */ /* 0x000fe2000bf0e200 */
[----:B------:R-:W-:-:S13]  /*c090*/  IMAD.MOV.U32 R5, RZ, RZ, RZ ;  /* 0x000000ffff057224 */ /* 0x000fda00078e00ff */
[----:B0-----:R-:W-:-:S05]  /*c0a0*/  @!P0 FMUL R4, R4, 1.175494350822287508e-38 ;  /* 0x0080000004048820 */ /* 0x001fca0000400000 */
[----:B------:R-:W-:Y:S01]  /*c0b0*/  STG.E.64 desc[UR36][R2.64], R4 ;  /* 0x0000000402007986 */ /* 0x000fe2000c101b24 */
[----:B------:R-:W-:Y:S05]  /*c0c0*/  EXIT ;  /* 0x000000000000794d */ /* 0x000fea0003800000 */
.L_x_3705:
[----:B------:R-:W-:Y:S01]  /*c0d0*/  UMOV UR4, 0xf0000000 ;  /* 0xf000000000047882 */ /* 0x000fe20000000000 */
[----:B------:R-:W-:Y:S01]  /*c0e0*/  UMOV UR5, 0x380fffff ;  /* 0x380fffff00057882 */ /* 0x000fe20000000000 */
[----:B-1----:R-:W0:Y:S01]  /*c0f0*/  F2F.F32.F64 R0, R16 ;  /* 0x0000001000007310 */ /* 0x002e220000301000 */
[----:B------:R-:W-:-:S14]  /*c100*/  DSETP.GEU.AND P0, PT, |R16|, UR4, PT ;  /* 0x0000000410007e2a */ /* 0x000fdc000bf0e200 */
[----:B0-----:R-:W-:-:S05]  /*c110*/  @!P0 FMUL R0, R0, 1.175494350822287508e-38 ;  /* 0x0080000000008820 */ /* 0x001fca0000400000 */
[----:B------:R-:W-:-:S04]  /*c120*/  F2FP.F16.F32.PACK_AB R5, RZ, R0 ;  /* 0x00000000ff05723e */ /* 0x000fc800000000ff */
[----:B------:R-:W-:-:S05]  /*c130*/  PRMT R5, R5, 0x5410, RZ ;  /* 0x0000541005057816 */ /* 0x000fca00000000ff */
[----:B------:R-:W-:Y:S01]  /*c140*/  STG.E desc[UR36][R2.64], R5 ;  /* 0x0000000502007986 */ /* 0x000fe2000c101924 */
[----:B------:R-:W-:Y:S05]  /*c150*/  EXIT ;  /* 0x000000000000794d */ /* 0x000fea0003800000 */
.L_x_3704:
[----:B-1----:R-:W-:Y:S01]  /*c160*/  STG.E.64 desc[UR36][R2.64], R16 ;  /* 0x0000001002007986 */ /* 0x002fe2000c101b24 */
[----:B------:R-:W-:Y:S05]  /*c170*/  EXIT ;  /* 0x000000000000794d */ /* 0x000fea0003800000 */
.L_x_3695:
        /* <DEDUP_REMOVED lines=8> */
[----:B-1----:R-:W-:-:S06]  /*c200*/  DSETP.NEU.AND P0, PT, R16, RZ, PT ;  /* 0x000000ff1000722a */ /* 0x002fcc0003f0d000 */
[----:B------:R-:W-:-:S05]  /*c210*/  SEL R5, RZ, 0x1, !P0 ;  /* 0x00000001ff057807 */ /* 0x000fca0004000000 */
[----:B------:R-:W-:Y:S01]  /*c220*/  STG.E.U8 desc[UR36][R2.64], R5 ;  /* 0x0000000502007986 */ /* 0x000fe2000c101124 */
[----:B------:R-:W-:Y:S05]  /*c230*/  EXIT ;  /* 0x000000000000794d */ /* 0x000fea0003800000 */
.L_x_3708:
[----:B------:R-:W-:-:S05]  /*c240*/  CS2R R18, SRZ ;  /* 0x0000000000127805 */ /* 0x000fca000001ff00 */
[----:B-1----:R-:W-:Y:S01]  /*c250*/  STG.E.128 desc[UR36][R2.64], R16 ;  /* 0x0000001002007986 */ /* 0x002fe2000c101d24 */
[----:B------:R-:W-:Y:S05]  /*c260*/  EXIT ;  /* 0x000000000000794d */ /* 0x000fea0003800000 */
.L_x_3707:
        /* <DEDUP_REMOVED lines=25> */
.L_x_3712:
[----:B------:R-:W-:Y:S05]  /*c400*/  BSYNC B0 ;  /* 0x0000000000007941 */ /* 0x000fea0003800000 */
.L_x_3711:
[----:B------:R-:W-:-:S05]  /*c410*/  LOP3.LUT R5, R0, R5, RZ, 0xfc, !PT ;  /* 0x0000000500057212 */ /* 0x000fca00078efcff */
[----:B------:R-:W-:Y:S01]  /*c420*/  STG.E.U8 desc[UR36][R2.64], R5 ;  /* 0x0000000502007986 */ /* 0x000fe2000c101124 */
[----:B------:R-:W-:Y:S05]  /*c430*/  EXIT ;  /* 0x000000000000794d */ /* 0x000fea0003800000 */
.L_x_3710:
[----:B------:R-:W-:Y:S01]  /*c440*/  UMOV UR4, 0xf0000000 ;  /* 0xf000000000047882 */ /* 0x000fe20000000000 */
[----:B------:R-:W-:Y:S01]  /*c450*/  UMOV UR5, 0x380fffff ;  /* 0x380fffff00057882 */ /* 0x000fe20000000000 */
[----:B-1----:R-:W0:Y:S01]  /*c460*/  F2F.F32.F64 R5, R16 ;  /* 0x0000001000057310 */ /* 0x002e220000301000 */
        /* <DEDUP_REMOVED lines=14> */
.L_x_3714:
[----:B------:R-:W-:Y:S01]  /*c550*/  IMAD.MOV.U32 R0, RZ, RZ, 0x7f ;  /* 0x0000007fff007424 */ /* 0x000fe200078e00ff */
[----:B------:R-:W-:-:S04]  /*c560*/  ISETP.GT.U32.AND P0, PT, R4, 0x7f800000, PT ;  /* 0x7f8000000400780c */ /* 0x000fc80003f04070 */
[----:B------:R-:W-:-:S09]  /*c570*/  SEL R0, R0, 0x7c, P0 ;  /* 0x0000007c00007807 */ /* 0x000fd20000000000 */
.L_x_3715:
[----:B------:R-:W-:Y:S05]  /*c580*/  BSYNC B0 ;  /* 0x0000000000007941 */ /* 0x000fea0003800000 */
.L_x_3713:
[----:B------:R-:W-:-:S04]  /*c590*/  LOP3.LUT R4, R5, 0x80000000, RZ, 0xc0, !PT ;  /* 0x8000000005047812 */ /* 0x000fc800078ec0ff */
[----:B------:R-:W-:-:S04]  /*c5a0*/  SHF.R.U32.HI R5, RZ, 0x18, R4 ;  /* 0x00000018ff057819 */ /* 0x000fc80000011604 */
[----:B------:R-:W-:-:S05]  /*c5b0*/  LOP3.LUT R5, R0, R5, RZ, 0xfc, !PT ;  /* 0x0000000500057212 */ /* 0x000fca00078efcff */
[----:B------:R-:W-:Y:S01]  /*c5c0*/  STG.E.U8 desc[UR36][R2.64], R5 ;  /* 0x0000000502007986 */ /* 0x000fe2000c101124 */
[----:B------:R-:W-:Y:S05]  /*c5d0*/  EXIT ;  /* 0x000000000000794d */ /* 0x000fea0003800000 */
.L_x_3709:
[----:B------:R-:W-:Y:S01]  /*c5e0*/  UMOV UR4, 0xf0000000 ;  /* 0xf000000000047882 */ /* 0x000fe20000000000 */
[----:B------:R-:W-:Y:S01]  /*c5f0*/  UMOV UR5, 0x380fffff ;  /* 0x380fffff00057882 */ /* 0x000fe20000000000 */
[----:B-1----:R-:W0:Y:S01]  /*c600*/  F2F.F32.F64 R0, R16 ;  /* 0x0000001000007310 */ /* 0x002e220000301000 */
[----:B------:R-:W-:-:S14]  /*c610*/  DSETP.GEU.AND P0, PT, |R16|, UR4, PT ;  /* 0x0000000410007e2a */ /* 0x000fdc000bf0e200 */
[----:B0-----:R-:W-:-:S05]  /*c620*/  @!P0 FMUL R0, R0, 1.175494350822287508e-38 ;  /* 0x0080000000008820 */ /* 0x001fca0000400000 */
[----:B------:R-:W-:-:S05]  /*c630*/  F2FP.BF16.F32.PACK_AB R0, RZ, R0 ;  /* 0x00000000ff00723e */ /* 0x000fca00000010ff */
[----:B------:R-:W-:Y:S01]  /*c640*/  STG.E.U16 desc[UR36][R2.64], R0 ;  /* 0x0000000002007986 */ /* 0x000fe2000c101524 */
[----:B------:R-:W-:Y:S05]  /*c650*/  EXIT ;  /* 0x000000000000794d */ /* 0x000fea0003800000 */
.L_x_3706:
        /* <DEDUP_REMOVED lines=8> */
[----:B-1----:R-:W0:Y:S02]  /*c6e0*/  F2I.U32.F64.TRUNC R17, R16 ;  /* 0x0000001000117311 */ /* 0x002e24000030d000 */
[----:B0-----:R-:W-:Y:S01]  /*c6f0*/  STG.E.U16 desc[UR36][R2.64], R17 ;  /* 0x0000001102007986 */ /* 0x001fe2000c101524 */
[----:B------:R-:W-:Y:S05]  /*c700*/  EXIT ;  /* 0x000000000000794d */ /* 0x000fea0003800000 */
.L_x_3718:
[----:B------:R-:W-:Y:S01]  /*c710*/  UMOV UR4, 0xf0000000 ;  /* 0xf000000000047882 */ /* 0x000fe20000000000 */
[----:B------:R-:W-:Y:S01]  /*c720*/  UMOV UR5, 0x380fffff ;  /* 0x380fffff00057882 */ /* 0x000fe20000000000 */
[----:B-1----:R-:W0:Y:S01]  /*c730*/  F2F.F32.F64 R7, R16 ;  /* 0x0000001000077310 */ /* 0x002e220000301000 */
        /* <DEDUP_REMOVED lines=18> */
.L_x_3721:
[----:B------:R-:W-:-:S04]  /*c860*/  LOP3.LUT R0, R7, 0x80000000, RZ, 0xc0, !PT ;  /* 0x8000000007007812 */ /* 0x000fc800078ec0ff */
[----:B------:R-:W-:-:S04]  /*c870*/  SHF.R.U32.HI R5, RZ, 0x18, R0 ;  /* 0x00000018ff057819 */ /* 0x000fc80000011600 */
[----:B------:R-:W-:-:S04]  /*c880*/  LOP3.LUT R4, R4, R5, RZ, 0xfc, !PT ;  /* 0x0000000504047212 */ /* 0x000fc800078efcff */
[----:B------:R-:W-:-:S07]  /*c890*/  PRMT R0, R4, 0x7610, R0 ;  /* 0x0000761004007816 */ /* 0x000fce0000000000 */
.L_x_3720:
[----:B------:R-:W-:Y:S05]  /*c8a0*/  BSYNC B0 ;  /* 0x0000000000007941 */ /* 0x000fea0003800000 */
.L_x_3719:
[----:B------:R-:W-:Y:S01]  /*c8b0*/  STG.E.U8 desc[UR36][R2.64], R0 ;  /* 0x0000000002007986 */ /* 0x000fe2000c101124 */
[----:B------:R-:W-:Y:S05]  /*c8c0*/  EXIT ;  /* 0x000000000000794d */ /* 0x000fea0003800000 */
.L_x_3717:
        /* <DEDUP_REMOVED lines=21> */
.L_x_3724:
[----:B------:R-:W-:-:S04]  /*ca20*/  LOP3.LUT R0, R7, 0x80000000, RZ, 0xc0, !PT ;  /* 0x8000000007007812 */ /* 0x000fc800078ec0ff */
[----:B------:R-:W-:-:S04]  /*ca30*/  SHF.R.U32.HI R5, RZ, 0x18, R0 ;  /* 0x00000018ff057819 */ /* 0x000fc80000011600 */
[----:B------:R-:W-:-:S04]  /*ca40*/  LOP3.LUT R4, R4, R5, RZ, 0xfc, !PT ;  /* 0x0000000504047212 */ /* 0x000fc800078efcff */
[----:B------:R-:W-:-:S07]  /*ca50*/  PRMT R0, R4, 0x7610, R0 ;  /* 0x0000761004007816 */ /* 0x000fce0000000000 */
.L_x_3723:
[----:B------:R-:W-:Y:S05]  /*ca60*/  BSYNC B0 ;  /* 0x0000000000007941 */ /* 0x000fea0003800000 */
.L_x_3722:
[----:B------:R-:W-:Y:S01]  /*ca70*/  STG.E.U8 desc[UR36][R2.64], R0 ;  /* 0x0000000002007986 */ /* 0x000fe2000c101124 */
[----:B------:R-:W-:Y:S05]  /*ca80*/  EXIT ;  /* 0x000000000000794d */ /* 0x000fea0003800000 */
.L_x_3716:
        /* <DEDUP_REMOVED lines=26> */
.L_x_3699:
        /* <DEDUP_REMOVED lines=15> */
[----:B-12---:R-:W-:Y:S05]  /*cd20*/  CALL.ABS.NOINC R2 ;  /* 0x0000000002007343 */ /* 0x006fea0003c00000 */
.L_x_3727:
[----:B------:R-:W-:Y:S05]  /*cd30*/  EXIT ;  /* 0x000000000000794d */ /* 0x000fea0003800000 */
.L_x_3726:
[----:B-1----:R-:W0:Y:S02]  /*cd40*/  F2I.U64.F64.TRUNC R16, R16 ;  /* 0x0000001000107311 */ /* 0x002e24000030d800 */
[----:B0-----:R-:W-:Y:S01]  /*cd50*/  STG.E.64 desc[UR36][R2.64], R16 ;  /* 0x0000001002007986 */ /* 0x001fe2000c101b24 */
[----:B------:R-:W-:Y:S05]  /*cd60*/  EXIT ;  /* 0x000000000000794d */ /* 0x000fea0003800000 */
.L_x_3725:
[----:B-1----:R-:W0:Y:S02]  /*cd70*/  F2I.U32.F64.TRUNC R17, R16 ;  /* 0x0000001000117311 */ /* 0x002e24000030d000 */
[----:B0-----:R-:W-:Y:S01]  /*cd80*/  STG.E desc[UR36][R2.64], R17 ;  /* 0x0000001102007986 */ /* 0x001fe2000c101924 */
[----:B------:R-:W-:Y:S05]  /*cd90*/  EXIT ;  /* 0x000000000000794d */ /* 0x000fea0003800000 */
        .weak           $__internal_1_$__cuda_sm20_div_rn_f64_full
        .type           $__internal_1_$__cuda_sm20_div_rn_f64_full,@function
        .size           $__internal_1_$__cuda_sm20_div_rn_f64_full,(.L_x_6598 - $__internal_1_$__cuda_sm20_div_rn_f64_full)
$__internal_1_$__cuda_sm20_div_rn_f64_full:
[----:B------:R-:W-:Y:S01]  /*cda0*/  IMAD.MOV.U32 R3, RZ, RZ, 0x40080000 ;  /* 0x40080000ff037424 */ /* 0x000fe200078e00ff */
[----:B------:R-:W-:Y:S01]  /*cdb0*/  BSSY B2, `(.L_x_3728) ;  /* 0x0000063000027945 */ /* 0x000fe20003800000 */
[----:B------:R-:W-:Y:S02]  /*cdc0*/  IMAD.MOV.U32 R10, RZ, RZ, RZ ;  /* 0x000000ffff0a7224 */ /* 0x000fe400078e00ff */
[----:B------:R-:W-:Y:S01]  /*cdd0*/  IMAD.MOV.U32 R9, RZ, RZ, R3 ;  /* 0x000000ffff097224 */ /* 0x000fe200078e0003 */
[C---:B------:R-:W-:Y:S01]  /*cde0*/  FSETP.GEU.AND P0, PT, |R3|.reuse, 1.469367938527859385e-39, PT ;  /* 0x001000000300780b */ /* 0x040fe20003f0e200 */
[----:B------:R-:W-:Y:S01]  /*cdf0*/  IMAD.MOV.U32 R8, RZ, RZ, R10 ;  /* 0x000000ffff087224 */ /* 0x000fe200078e000a */
[----:B------:R-:W-:Y:S01]  /*ce00*/  LOP3.LUT R6, R3, 0x800fffff, RZ, 0xc0, !PT ;  /* 0x800fffff03067812 */ /* 0x000fe200078ec0ff */
[----:B------:R-:W-:-:S03]  /*ce10*/  IMAD.MOV.U32 R12, RZ, RZ, 0x1 ;  /* 0x00000001ff0c7424 */ /* 0x000fc600078e00ff */
[----:B------:R-:W-:Y:S01]  /*ce20*/  LOP3.LUT R7, R6, 0x3ff00000, RZ, 0xfc, !PT ;  /* 0x3ff0000006077812 */ /* 0x000fe200078efcff */
[----:B------:R-:W-:-:S06]  /*ce30*/  IMAD.MOV.U32 R6, RZ, RZ, R10 ;  /* 0x000000ffff067224 */ /* 0x000fcc00078e000a */
[----:B------:R-:W-:Y:S01]  /*ce40*/  @!P0 DMUL R6, R8, 8.98846567431157953865e+307 ;  /* 0x7fe0000008068828 */ /* 0x000fe20000000000 */
[----:B------:R-:W-:Y:S02]  /*ce50*/  IMAD.MOV.U32 R9, RZ, RZ, R17 ;  /* 0x000000ffff097224 */ /* 0x000fe400078e0011 */
[----:B------:R-:W-:-:S03]  /*ce60*/  IMAD.MOV.U32 R8, RZ, RZ, R0 ;  /* 0x000000ffff087224 */ /* 0x000fc600078e0000 */
[----:B------:R-:W0:Y:S01]  /*ce70*/  MUFU.RCP64H R13, R7 ;  /* 0x00000007000d7308 */ /* 0x000e220000001800 */
[C---:B------:R-:W-:Y:S01]  /*ce80*/  FSETP.GEU.AND P3, PT, |R9|.reuse, 1.469367938527859385e-39, PT ;  /* 0x001000000900780b */ /* 0x040fe20003f6e200 */
[----:B------:R-:W-:Y:S01]  /*ce90*/  IMAD.MOV.U32 R0, RZ, RZ, 0x40080000 ;  /* 0x40080000ff007424 */ /* 0x000fe200078e00ff */
[----:B------:R-:W-:-:S11]  /*cea0*/  LOP3.LUT R37, R9, 0x7ff00000, RZ, 0xc0, !PT ;  /* 0x7ff0000009257812 */ /* 0x000fd600078ec0ff */
[----:B------:R-:W-:Y:S01]  /*ceb0*/  @!P3 LOP3.LUT R0, R0, 0x7ff00000, RZ, 0xc0, !PT ;  /* 0x7ff000000000b812 */ /* 0x000fe200078ec0ff */
[----:B0-----:R-:W-:-:S03]  /*cec0*/  DFMA R10, R12, -R6, 1 ;  /* 0x3ff000000c0a742b */ /* 0x001fc60000000806 */
[----:B------:R-:W-:Y:S02]  /*ced0*/  @!P3 ISETP.GE.U32.AND P4, PT, R37, R0, PT ;  /* 0x000000002500b20c */ /* 0x000fe40003f86070 */
[----:B------:R-:W-:Y:S01]  /*cee0*/  LOP3.LUT R0, R3, 0x7ff00000, RZ, 0xc0, !PT ;  /* 0x7ff0000003007812 */ /* 0x000fe200078ec0ff */
[----:B------:R-:W-:-:S03]  /*cef0*/  IMAD.MOV.U32 R3, RZ, RZ, 0x1ca00000 ;  /* 0x1ca00000ff037424 */ /* 0x000fc600078e00ff */
[----:B------:R-:W-:Y:S01]  /*cf00*/  ISETP.GE.U32.AND P2, PT, R37, R0, PT ;  /* 0x000000002500720c */ /* 0x000fe20003f46070 */
[----:B------:R-:W-:Y:S01]  /*cf10*/  DFMA R10, R10, R10, R10 ;  /* 0x0000000a0a0a722b */ /* 0x000fe2000000000a */
[----:B------:R-:W-:Y:S02]  /*cf20*/  @!P3 SEL R14, R3, 0x63400000, !P4 ;  /* 0x63400000030eb807 */ /* 0x000fe40006000000 */
[----:B------:R-:W-:Y:S02]  /*cf30*/  @!P0 LOP3.LUT R0, R7, 0x7ff00000, RZ, 0xc0, !PT ;  /* 0x7ff0000007008812 */ /* 0x000fe400078ec0ff */
[----:B------:R-:W-:-:S03]  /*cf40*/  @!P3 LOP3.LUT R14, R14, 0x80000000, R9, 0xf8, !PT ;  /* 0x800000000e0eb812 */ /* 0x000fc600078ef809 */
[----:B------:R-:W-:Y:S01]  /*cf50*/  DFMA R12, R12, R10, R12 ;  /* 0x0000000a0c0c722b */ /* 0x000fe2000000000c */
[----:B------:R-:W-:Y:S01]  /*cf60*/  @!P3 LOP3.LUT R15, R14, 0x100000, RZ, 0xfc, !PT ;  /* 0x001000000e0fb812 */ /* 0x000fe200078efcff */
[----:B------:R-:W-:Y:S01]  /*cf70*/  @!P3 IMAD.MOV.U32 R14, RZ, RZ, RZ ;  /* 0x000000ffff0eb224 */ /* 0x000fe200078e00ff */
[----:B------:R-:W-:Y:S01]  /*cf80*/  SEL R10, R3, 0x63400000, !P2 ;  /* 0x63400000030a7807 */ /* 0x000fe20005000000 */
[----:B------:R-:W-:-:S03]  /*cf90*/  IMAD.MOV.U32 R3, RZ, RZ, R37 ;  /* 0x000000ffff037224 */ /* 0x000fc600078e0025 */
[----:B------:R-:W-:Y:S01]  /*cfa0*/  LOP3.LUT R11, R10, 0x800fffff, R9, 0xf8, !PT ;  /* 0x800fffff0a0b7812 */ /* 0x000fe200078ef809 */
[----:B------:R-:W-:Y:S01]  /*cfb0*/  DFMA R20, R12, -R6, 1 ;  /* 0x3ff000000c14742b */ /* 0x000fe20000000806 */
[----:B------:R-:W-:-:S06]  /*cfc0*/  IMAD.MOV.U32 R10, RZ, RZ, R8 ;  /* 0x000000ffff0a7224 */ /* 0x000fcc00078e0008 */
[----:B------:R-:W-:Y:S02]  /*cfd0*/  @!P3 DFMA R10, R10, 2, -R14 ;  /* 0x400000000a0ab82b */ /* 0x000fe4000000080e */
[----:B------:R-:W-:-:S08]  /*cfe0*/  DFMA R12, R12, R20, R12 ;  /* 0x000000140c0c722b */ /* 0x000fd0000000000c */
[----:B------:R-:W-:Y:S01]  /*cff0*/  DMUL R14, R12, R10 ;  /* 0x0000000a0c0e7228 */ /* 0x000fe20000000000 */
[----:B------:R-:W-:-:S07]  /*d000*/  @!P3 LOP3.LUT R3, R11, 0x7ff00000, RZ, 0xc0, !PT ;  /* 0x7ff000000b03b812 */ /* 0x000fce00078ec0ff */
[----:B------:R-:W-:-:S08]  /*d010*/  DFMA R20, R14, -R6, R10 ;  /* 0x800000060e14722b */ /* 0x000fd0000000000a */
[----:B------:R-:W-:Y:S01]  /*d020*/  DFMA R20, R12, R20, R14 ;  /* 0x000000140c14722b */ /* 0x000fe2000000000e */
[----:B------:R-:W-:Y:S02]  /*d030*/  VIADD R12, R3, 0xffffffff ;  /* 0xffffffff030c7836 */ /* 0x000fe40000000000 */
[----:B------:R-:W-:Y:S02]  /*d040*/  VIADD R13, R0, 0xffffffff ;  /* 0xffffffff000d7836 */ /* 0x000fe40000000000 */
[----:B------:R-:W-:Y:S01]  /*d050*/  IMAD.MOV.U32 R15, RZ, RZ, RZ ;  /* 0x000000ffff0f7224 */ /* 0x000fe200078e00ff */
[----:B------:R-:W-:Y:S01]  /*d060*/  ISETP.GT.U32.AND P0, PT, R12, 0x7feffffe, PT ;  /* 0x7feffffe0c00780c */ /* 0x000fe20003f04070 */
[----:B------:R-:W-:-:S03]  /*d070*/  IMAD.MOV.U32 R14, RZ, RZ, 0x40080000 ;  /* 0x40080000ff0e7424 */ /* 0x000fc600078e00ff */
[----:B------:R-:W-:Y:S02]  /*d080*/  ISETP.GT.U32.OR P0, PT, R13, 0x7feffffe, P0 ;  /* 0x7feffffe0d00780c */ /* 0x000fe40000704470 */
[----:B------:R-:W-:-:S04]  /*d090*/  LOP3.LUT R15, R15, R14, RZ, 0x3c, !PT ;  /* 0x0000000e0f0f7212 */ /* 0x000fc800078e3cff */
[----:B------:R-:W-:-:S04]  /*d0a0*/  LOP3.LUT R14, R15, R14, RZ, 0x3c, !PT ;  /* 0x0000000e0f0e7212 */ /* 0x000fc800078e3cff */
[----:B------:R-:W-:-:S03]  /*d0b0*/  LOP3.LUT R15, R15, R14, RZ, 0x3c, !PT ;  /* 0x0000000e0f0f7212 */ /* 0x000fc600078e3cff */
[----:B------:R-:W-:Y:S05]  /*d0c0*/  @P0 BRA `(.L_x_3729) ;  /* 0x0000000000700947 */ /* 0x000fea0003800000 */
[----:B------:R-:W-:Y:S01]  /*d0d0*/  LOP3.LUT R0, R15, 0x7ff00000, RZ, 0xc0, !PT ;  /* 0x7ff000000f007812 */ /* 0x000fe200078ec0ff */
[----:B------:R-:W-:Y:S02]  /*d0e0*/  IMAD.MOV.U32 R12, RZ, RZ, 0x1ca00000 ;  /* 0x1ca00000ff0c7424 */ /* 0x000fe400078e00ff */
[----:B------:R-:W-:Y:S01]  /*d0f0*/  IMAD.MOV.U32 R8, RZ, RZ, RZ ;  /* 0x000000ffff087224 */ /* 0x000fe200078e00ff */
[CC--:B------:R-:W-:Y:S02]  /*d100*/  VIADDMNMX R3, R37.reuse, -R0.reuse, 0xb9600000, !PT ;  /* 0xb960000025037446 */ /* 0x0c0fe40007800900 */
[----:B------:R-:W-:Y:S02]  /*d110*/  ISETP.GE.U32.AND P0, PT, R37, R0, PT ;  /* 0x000000002500720c */ /* 0x000fe40003f06070 */
[----:B------:R-:W-:Y:S02]  /*d120*/  VIMNMX R0, R3, 0x46a00000, PT ;  /* 0x46a0000003007848 */ /* 0x000fe40003fe0100 */
[----:B------:R-:W-:-:S05]  /*d130*/  SEL R3, R12, 0x63400000, !P0 ;  /* 0x634000000c037807 */ /* 0x000fca0004000000 */
[----:B------:R-:W-:-:S04]  /*d140*/  IMAD.IADD R0, R0, 0x1, -R3 ;  /* 0x0000000100007824 */ /* 0x000fc800078e0a03 */
[----:B------:R-:W-:-:S06]  /*d150*/  VIADD R9, R0, 0x7fe00000 ;  /* 0x7fe0000000097836 */ /* 0x000fcc0000000000 */
[----:B------:R-:W-:-:S10]  /*d160*/  DMUL R12, R20, R8 ;  /* 0x00000008140c7228 */ /* 0x000fd40000000000 */
[----:B------:R-:W-:-:S13]  /*d170*/  FSETP.GTU.AND P0, PT, |R13|, 1.469367938527859385e-39, PT ;  /* 0x001000000d00780b */ /* 0x000fda0003f0c200 */
[----:B------:R-:W-:Y:S05]  /*d180*/  @P0 BRA `(.L_x_3730) ;  /* 0x0000000000940947 */ /* 0x000fea0003800000 */
[----:B------:R-:W-:Y:S01]  /*d190*/  DFMA R10, R20, -R6, R10 ;  /* 0x80000006140a722b */ /* 0x000fe2000000000a */
[----:B------:R-:W-:-:S09]  /*d1a0*/  IMAD.MOV.U32 R8, RZ, RZ, RZ ;  /* 0x000000ffff087224 */ /* 0x000fd200078e00ff */
[C---:B------:R-:W-:Y:S02]  /*d1b0*/  FSETP.NEU.AND P0, PT, R11.reuse, RZ, PT ;  /* 0x000000ff0b00720b */ /* 0x040fe40003f0d000 */
[----:B------:R-:W-:-:S04]  /*d1c0*/  LOP3.LUT R3, R11, 0x80000000, R15, 0x48, !PT ;  /* 0x800000000b037812 */ /* 0x000fc800078e480f */
[----:B------:R-:W-:-:S07]  /*d1d0*/  LOP3.LUT R9, R3, R9, RZ, 0xfc, !PT ;  /* 0x0000000903097212 */ /* 0x000fce00078efcff */
[----:B------:R-:W-:Y:S05]  /*d1e0*/  @!P0 BRA `(.L_x_3730) ;  /* 0x00000000007c8947 */ /* 0x000fea0003800000 */
[----:B------:R-:W-:Y:S01]  /*d1f0*/  IMAD.MOV R7, RZ, RZ, -R0 ;  /* 0x000000ffff077224 */ /* 0x000fe200078e0a00 */
[----:B------:R-:W-:Y:S01]  /*d200*/  DMUL.RP R8, R20, R8 ;  /* 0x0000000814087228 */ /* 0x000fe20000008000 */
[----:B------:R-:W-:-:S06]  /*d210*/  IMAD.MOV.U32 R6, RZ, RZ, RZ ;  /* 0x000000ffff067224 */ /* 0x000fcc00078e00ff */
[----:B------:R-:W-:-:S03]  /*d220*/  DFMA R6, R12, -R6, R20 ;  /* 0x800000060c06722b */ /* 0x000fc60000000014 */
[----:B------:R-:W-:-:S03]  /*d230*/  LOP3.LUT R3, R9, R3, RZ, 0x3c, !PT ;  /* 0x0000000309037212 */ /* 0x000fc600078e3cff */
[----:B------:R-:W-:-:S04]  /*d240*/  IADD3 R6, -R0, -0x43300000, RZ ;  /* 0xbcd0000000067810 */ /* 0x000fc80007ffe1ff */
[----:B------:R-:W-:-:S04]  /*d250*/  FSETP.NEU.AND P0, PT, |R7|, R6, PT ;  /* 0x000000060700720b */ /* 0x000fc80003f0d200 */
[----:B------:R-:W-:Y:S02]  /*d260*/  FSEL R12, R8, R12, !P0 ;  /* 0x0000000c080c7208 */ /* 0x000fe40004000000 */
[----:B------:R-:W-:Y:S01]  /*d270*/  FSEL R13, R3, R13, !P0 ;  /* 0x0000000d030d7208 */ /* 0x000fe20004000000 */
[----:B------:R-:W-:Y:S06]  /*d280*/  BRA `(.L_x_3730) ;  /* 0x0000000000547947 */ /* 0x000fec0003800000 */
.L_x_3729:
        /* <DEDUP_REMOVED lines=16> */
.L_x_3732:
[----:B------:R-:W-:Y:S01]  /*d390*/  LOP3.LUT R13, R15, 0x80000, RZ, 0xfc, !PT ;  /* 0x000800000f0d7812 */ /* 0x000fe200078efcff */
[----:B------:R-:W-:Y:S01]  /*d3a0*/  IMAD.MOV.U32 R12, RZ, RZ, R14 ;  /* 0x000000ffff0c7224 */ /* 0x000fe200078e000e */
[----:B------:R-:W-:Y:S06]  /*d3b0*/  BRA `(.L_x_3730) ;  /* 0x0000000000087947 */ /* 0x000fec0003800000 */
.L_x_3731:
[----:B------:R-:W-:Y:S01]  /*d3c0*/  LOP3.LUT R13, R9, 0x80000, RZ, 0xfc, !PT ;  /* 0x00080000090d7812 */ /* 0x000fe200078efcff */
[----:B------:R-:W-:-:S07]  /*d3d0*/  IMAD.MOV.U32 R12, RZ, RZ, R8 ;  /* 0x000000ffff0c7224 */ /* 0x000fce00078e0008 */
.L_x_3730:
[----:B------:R-:W-:Y:S05]  /*d3e0*/  BSYNC B2 ;  /* 0x0000000000027941 */ /* 0x000fea0003800000 */
.L_x_3728:
[----:B------:R-:W-:Y:S02]  /*d3f0*/  IMAD.MOV.U32 R6, RZ, RZ, R16 ;  /* 0x000000ffff067224 */ /* 0x000fe400078e0010 */
[----:B------:R-:W-:-:S04]  /*d400*/  IMAD.MOV.U32 R7, RZ, RZ, 0x0 ;  /* 0x00000000ff077424 */ /* 0x000fc800078e00ff */
[----:B------:R-:W-:Y:S05]  /*d410*/  RET.REL.NODEC R6 `(_ZN2at6native27unrolled_elementwise_kernelIZZZNS0_66_GLOBAL__N__a0cfb035_28_ActivationHardswishKernel_cu_9e10b42f_292525hardswish_backward_kernelERNS_14TensorIteratorEENKUlvE_clEvENKUlvE_clEvEUlddE_St5arrayIPcLm3EELi4E23TrivialOffsetCalculatorILi2EjESB_ILi1EjENS0_6memory12LoadWithCastILi2EEENSE_13StoreWithCastILi1EEEEEviT_T0_T2_T3_T4_T5_) ;  /* 0xffffff2806f87950 */ /* 0x000fea0003c3ffff */
.L_x_3733:
        /* <DEDUP_REMOVED lines=14> */
.L_x_6598:


//--------------------- .text._ZN2at6native18elementwise_kernelILi128ELi2EZNS0_22gpu_kernel_impl_nocastIZZZNS0_66_GLOBAL__N__a0cfb035_28_ActivationHardswishKernel_cu_9e10b42f_292525hardswish_backward_kernelERNS_14TensorIteratorEENKUlvE_clEvENKUlvE_clEvEUlddE_EEvRNS_18TensorIteratorBaseERKT_EUliE_EEviT1_ --------------------------
	.section	.text._ZN2at6native18elementwise_kernelILi128ELi2EZNS0_22gpu_kernel_impl_nocastIZZZNS0_66_GLOBAL__N__a0cfb035_28_ActivationHardswishKernel_cu_9e10b42f_292525hardswish_backward_kernelERNS_14TensorIteratorEENKUlvE_clEvENKUlvE_clEvEUlddE_EEvRNS_18TensorIteratorBaseERKT_EUliE_EEviT1_,"ax",@progbits
	.align	128
        .global         _ZN2at6native18elementwise_kernelILi128ELi2EZNS0_22gpu_kernel_impl_nocastIZZZNS0_66_GLOBAL__N__a0cfb035_28_ActivationHardswishKernel_cu_9e10b42f_292525hardswish_backward_kernelERNS_14TensorIteratorEENKUlvE_clEvENKUlvE_clEvEUlddE_EEvRNS_18TensorIteratorBaseERKT_EUliE_EEviT1_
        .type           _ZN2at6native18elementwise_kernelILi128ELi2EZNS0_22gpu_kernel_impl_nocastIZZZNS0_66_GLOBAL__N__a0cfb035_28_ActivationHardswishKernel_cu_9e10b42f_292525hardswish_backward_kernelERNS_14TensorIteratorEENKUlvE_clEvENKUlvE_clEvEUlddE_EEvRNS_18TensorIteratorBaseERKT_EUliE_EEviT1_,@function
        .size           _ZN2at6native18elementwise_kernelILi128ELi2EZNS0_22gpu_kernel_impl_nocastIZZZNS0_66_GLOBAL__N__a0cfb035_28_ActivationHardswishKernel_cu_9e10b42f_292525hardswish_backward_kernelERNS_14TensorIteratorEENKUlvE_clEvENKUlvE_clEvEUlddE_EEvRNS_18TensorIteratorBaseERKT_EUliE_EEviT1_,(.L_x_6599 - _ZN2at6native18elementwise_kernelILi128ELi2EZNS0_22gpu_kernel_impl_nocastIZZZNS0_66_GLOBAL__N__a0cfb035_28_ActivationHardswishKernel_cu_9e10b42f_292525hardswish_backward_kernelERNS_14TensorIteratorEENKUlvE_clEvENKUlvE_clEvEUlddE_EEvRNS_18TensorIteratorBaseERKT_EUliE_EEviT1_)
        .other          _ZN2at6native18elementwise_kernelILi128ELi2EZNS0_22gpu_kernel_impl_nocastIZZZNS0_66_GLOBAL__N__a0cfb035_28_ActivationHardswishKernel_cu_9e10b42f_292525hardswish_backward_kernelERNS_14TensorIteratorEENKUlvE_clEvENKUlvE_clEvEUlddE_EEvRNS_18TensorIteratorBaseERKT_EUliE_EEviT1_,@"STO_CUDA_ENTRY STV_DEFAULT"
_ZN2at6native18elementwise_kernelILi128ELi2EZNS0_22gpu_kernel_impl_nocastIZZZNS0_66_GLOBAL__N__a0cfb035_28_ActivationHardswishKernel_cu_9e10b42f_292525hardswish_backward_kernelERNS_14TensorIteratorEENKUlvE_clEvENKUlvE_clEvEUlddE_EEvRNS_18TensorIteratorBaseERKT_EUliE_EEviT1_:
.text._ZN2at6native18elementwise_kernelILi128ELi2EZNS0_22gpu_kernel_impl_nocastIZZZNS0_66_GLOBAL__N__a0cfb035_28_ActivationHardswishKernel_cu_9e10b42f_292525hardswish_backward_kernelERNS_14TensorIteratorEENKUlvE_clEvENKUlvE_clEvEUlddE_EEvRNS_18TensorIteratorBaseERKT_EUliE_EEviT1_:
[----:B------:R-:W-:Y:S01]  /*0000*/  LDC R1, c[0x0][0x28] ;  /* 0x00000a00ff017b82 */ /* 0x000fe20000000800 */
[----:B------:R-:W0:Y:S01]  /*0010*/  S2R R27, SR_CTAID.X ;  /* 0x00000000001b7919 */ /* 0x000e220000002500 */
[----:B------:R-:W-:Y:S01]  /*0020*/  ULDC UR4, c[0x0][0x210] ;  /* 0x0000840000047ab9 */ /* 0x000fe20000000800 */
[----:B------:R-:W-:Y:S01]  /*0030*/  ULDC.64 UR6, c[0x0][0x208] ;  /* 0x0000820000067ab9 */ /* 0x000fe20000000a00 */
[----:B------:R-:W-:Y:S01]  /*0040*/  BSSY B0, `(.L_x_3734) ;  /* 0x0000197000007945 */ /* 0x000fe20003800000 */
[----:B------:R-:W0:Y:S01]  /*0050*/  S2R R28, SR_TID.X ;  /* 0x00000000001c7919 */ /* 0x000e220000002100 */
[----:B------:R-:W-:Y:S01]  /*0060*/  HFMA2.MMA R3, -RZ, RZ, 2.015625, 0 ;  /* 0x40080000ff037435 */ /* 0x000fe200000001ff */
[----:B0-----:R-:W-:-:S04]  /*0070*/  LEA R7, R27, R28, 0x8 ;  /* 0x0000001c1b077211 */ /* 0x001fc800078e40ff */
[----:B------:R-:W-:Y:S01]  /*0080*/  ISETP.GE.AND P0, PT, R7, UR4, PT ;  /* 0x0000000407007c0c */ /* 0x000fe2000bf06270 */
[----:B------:R-:W-:-:S12]  /*0090*/  UMOV UR4, URZ ;  /* 0x0000003f00047c82 */ /* 0x000fd80008000000 */
[----:B------:R-:W-:Y:S05]  /*00a0*/  @P0 BRA `(.L_x_3735) ;  /* 0x0000001800400947 */ /* 0x000fea0003800000 */
[----:B------:R-:W0:Y:S01]  /*00b0*/  LDC R8, c[0x0][0x218] ;  /* 0x00008600ff087b82 */ /* 0x000e220000000800 */
[----:B------:R-:W-:Y:S01]  /*00c0*/  MOV R2, RZ ;  /* 0x000000ff00027202 */ /* 0x000fe20000000f00 */
[----:B------:R-:W-:Y:S01]  /*00d0*/  IMAD.MOV.U32 R17, RZ, RZ, RZ ;  /* 0x000000ffff117224 */ /* 0x000fe200078e00ff */
[----:B------:R-:W-:Y:S02]  /*00e0*/  MOV R0, RZ ;  /* 0x000000ff00007202 */ /* 0x000fe40000000f00 */
[----:B0-----:R-:W-:-:S13]  /*00f0*/  ISETP.NE.AND P0, PT, R8, RZ, PT ;  /* 0x000000ff0800720c */ /* 0x001fda0003f05270 */
[----:B------:R-:W-:Y:S05]  /*0100*/  @!P0 BRA `(.L_x_3736) ;  /* 0x0000001400708947 */ /* 0x000fea0003800000 */
[----:B------:R-:W-:Y:S01]  /*0110*/  HFMA2.MMA R4, -RZ, RZ, 0, 0 ;  /* 0x00000000ff047435 */ /* 0x000fe200000001ff */
[----:B------:R-:W-:Y:S01]  /*0120*/  MOV R5, R7 ;  /* 0x0000000700057202 */ /* 0x000fe20000000f00 */
[----:B------:R-:W-:Y:S01]  /*0130*/  ULDC.64 UR8, c[0x0][0x220] ;  /* 0x0000880000087ab9 */ /* 0x000fe20000000a00 */
[----:B------:R-:W-:Y:S01]  /*0140*/  ISETP.NE.AND P0, PT, R8, 0x1, PT ;  /* 0x000000010800780c */ /* 0x000fe20003f05270 */
[----:B------:R-:W-:-:S06]  /*0150*/  ULDC UR5, c[0x0][0x21c] ;  /* 0x0000870000057ab9 */ /* 0x000fcc0000000800 */
        /* <DEDUP_REMOVED lines=86> */
[----:B------:R-:W-:-:S04]  /*06c0*/  ULDC.64 UR8, c[0x0][0x390] ;  /* 0x0000e40000087ab9 */ /* 0x000fc80000000a00 */
[----:B------:R-:W-:-:S04]  /*06d0*/  IMAD.MOV R6, RZ, RZ, -R5 ;  /* 0x000000ffff067224 */ /* 0x000fc800078e0a05 */
        /* <DEDUP_REMOVED lines=243> */
[----:B------:R-:W-:Y:S01]  /*1610*/  @P0 SHF.R.U32.HI R4, RZ, R11, R4 ;  /* 0x0000000bff040219 */ /* 0x000fe20000011604 */
[----:B------:R-:W-:-:S03]  /*1620*/  IMAD.MOV R11, RZ, RZ, -R9 ;  /* 0x000000ffff0b7224 */ /* 0x000fc600078e0a09 */
[----:B------:R-:W-:Y:S01]  /*1630*/  @P0 IADD3 R8, -R4, RZ, RZ ;  /* 0x000000ff04080210 */ /* 0x000fe20007ffe1ff */
[----:B------:R-:W-:Y:S01]  /*1640*/  IMAD R5, R11, UR8, R5 ;  /* 0x000000080b057c24 */ /* 0x000fe2000f8e0205 */
[----:B------:R-:W-:-:S03]  /*1650*/  ULDC.64 UR8, c[0x0][0x460] ;  /* 0x0001180000087ab9 */ /* 0x000fc60000000a00 */
[----:B-1----:R-:W-:Y:S02]  /*1660*/  @P0 IMAD R9, R8, R13, R9 ;  /* 0x0000000d08090224 */ /* 0x002fe400078e0209 */
[C---:B------:R-:W-:Y:S02]  /*1670*/  IMAD R17, R5.reuse, UR5, R17 ;  /* 0x0000000505117c24 */ /* 0x040fe4000f8e0211 */
[C---:B------:R-:W-:Y:S02]  /*1680*/  IMAD R0, R5.reuse, UR8, R0 ;  /* 0x0000000805007c24 */ /* 0x040fe4000f8e0200 */
[----:B------:R-:W-:Y:S02]  /*1690*/  IMAD R2, R5, UR9, R2 ;  /* 0x0000000905027c24 */ /* 0x000fe4000f8e0202 */
[C---:B--2---:R-:W-:Y:S02]  /*16a0*/  @P0 IMAD R17, R9.reuse, R6, R17 ;  /* 0x0000000609110224 */ /* 0x044fe400078e0211 */
[----:B------:R-:W-:-:S02]  /*16b0*/  @P0 IMAD R0, R9, R7, R0 ;  /* 0x0000000709000224 */ /* 0x000fc400078e0200 */
[----:B---3--:R-:W-:-:S07]  /*16c0*/  @P0 IMAD R2, R9, R12, R2 ;  /* 0x0000000c09020224 */ /* 0x008fce00078e0202 */
.L_x_3736:
[----:B------:R-:W-:Y:S01]  /*16d0*/  ULDC.64 UR8, c[0x0][0x488] ;  /* 0x0001220000087ab9 */ /* 0x000fe20000000a00 */
[----:B------:R-:W-:Y:S01]  /*16e0*/  ULDC.64 UR10, c[0x0][0x480] ;  /* 0x00012000000a7ab9 */ /* 0x000fe20000000a00 */
[----:B------:R-:W-:-:S04]  /*16f0*/  IADD3 R6, P0, R2, UR8, RZ ;  /* 0x0000000802067c10 */ /* 0x000fc8000ff1e0ff */
[----:B------:R-:W-:Y:S01]  /*1700*/  IADD3.X R7, RZ, UR9, RZ, P0, !PT ;  /* 0x00000009ff077c10 */ /* 0x000fe200087fe4ff */
[----:B------:R-:W-:-:S05]  /*1710*/  ULDC.64 UR8, c[0x0][0x478] ;  /* 0x00011e0000087ab9 */ /* 0x000fca0000000a00 */
[----:B------:R-:W2:Y:S01]  /*1720*/  LDG.E.64 R6, desc[UR6][R6.64] ;  /* 0x0000000606067981 */ /* 0x000ea2000c1e1b00 */
[----:B------:R-:W-:Y:S01]  /*1730*/  IADD3 R4, P2, R0, UR10, RZ ;  /* 0x0000000a00047c10 */ /* 0x000fe2000ff5e0ff */
[----:B------:R-:W-:Y:S01]  /*1740*/  BSSY B1, `(.L_x_3737) ;  /* 0x0000023000017945 */ /* 0x000fe20003800000 */
[----:B------:R-:W-:Y:S02]  /*1750*/  IADD3 R16, P1, R17, UR8, RZ ;  /* 0x0000000811107c10 */ /* 0x000fe4000ff3e0ff */
[----:B------:R-:W-:Y:S02]  /*1760*/  CS2R R14, SRZ ;  /* 0x00000000000e7805 */ /* 0x000fe4000001ff00 */
[----:B------:R-:W-:Y:S02]  /*1770*/  IADD3.X R5, RZ, UR11, RZ, P2, !PT ;  /* 0x0000000bff057c10 */ /* 0x000fe400097fe4ff */
[----:B------:R-:W-:Y:S01]  /*1780*/  IADD3.X R17, RZ, UR9, RZ, P1, !PT ;  /* 0x00000009ff117c10 */ /* 0x000fe20008ffe4ff */
[----:B--2---:R-:W-:-:S14]  /*1790*/  DSETP.GTU.AND P0, PT, R6, -3, PT ;  /* 0xc00800000600742a */ /* 0x004fdc0003f0c000 */
[----:B------:R-:W-:Y:S05]  /*17a0*/  @!P0 BRA `(.L_x_3738) ;  /* 0x0000000000708947 */ /* 0x000fea0003800000 */
[----:B------:R0:W5:Y:S01]  /*17b0*/  LDG.E.64 R14, desc[UR6][R4.64] ;  /* 0x00000006040e7981 */ /* 0x000162000c1e1b00 */
[----:B------:R-:W-:-:S14]  /*17c0*/  DSETP.GEU.AND P0, PT, R6, 3, PT ;  /* 0x400800000600742a */ /* 0x000fdc0003f0e000 */
[----:B0-----:R-:W-:Y:S05]  /*17d0*/  @P0 BRA `(.L_x_3738) ;  /* 0x0000000000640947 */ /* 0x001fea0003800000 */
[----:B------:R-:W0:Y:S01]  /*17e0*/  MUFU.RCP64H R5, 3 ;  /* 0x4008000000057908 */ /* 0x000e220000001800 */
[----:B------:R-:W-:Y:S01]  /*17f0*/  IMAD.MOV.U32 R10, RZ, RZ, 0x0 ;  /* 0x00000000ff0a7424 */ /* 0x000fe200078e00ff */
[----:B------:R-:W-:Y:S01]  /*1800*/  MOV R11, 0x40080000 ;  /* 0x40080000000b7802 */ /* 0x000fe20000000f00 */
[----:B------:R-:W-:Y:S01]  /*1810*/  BSSY B2, `(.L_x_3739) ;  /* 0x0000013000027945 */ /* 0x000fe20003800000 */
[----:B------:R-:W-:Y:S02]  /*1820*/  MOV R4, 0x1 ;  /* 0x0000000100047802 */ /* 0x000fe40000000f00 */
[----:B------:R-:W-:-:S04]  /*1830*/  FSETP.GEU.AND P1, PT, |R7|, 6.5827683646048100446e-37, PT ;  /* 0x036000000700780b */ /* 0x000fc80003f2e200 */
        /* <DEDUP_REMOVED lines=11> */
[----:B------:R-:W-:Y:S02]  /*18f0*/  MOV R9, R7 ;  /* 0x0000000700097202 */ /* 0x000fe40000000f00 */
[----:B------:R-:W-:-:S07]  /*1900*/  MOV R0, 0x1920 ;  /* 0x0000192000007802 */ /* 0x000fce0000000f00 */
[----:B-----5:R-:W-:Y:S05]  /*1910*/  CALL.REL.NOINC `($__internal_2_$__cuda_sm20_div_rn_f64_full) ;  /* 0x0000001800707944 */ /* 0x020fea0003c00000 */
[----:B------:R-:W-:Y:S01]  /*1920*/  MOV R4, R18 ;  /* 0x0000001200047202 */ /* 0x000fe20000000f00 */
[----:B------:R-:W-:-:S07]  /*1930*/  IMAD.MOV.U32 R5, RZ, RZ, R19 ;  /* 0x000000ffff057224 */ /* 0x000fce00078e0013 */
.L_x_3740:
[----:B------:R-:W-:Y:S05]  /*1940*/  BSYNC B2 ;  /* 0x0000000000027941 */ /* 0x000fea0003800000 */
.L_x_3739:
[----:B------:R-:W-:-:S08]  /*1950*/  DADD R4, R4, 0.5 ;  /* 0x3fe0000004047429 */ /* 0x000fd00000000000 */
[----:B-----5:R-:W-:-:S11]  /*1960*/  DMUL R14, R14, R4 ;  /* 0x000000040e0e7228 */ /* 0x020fd60000000000 */
.L_x_3738:
[----:B------:R-:W-:Y:S05]  /*1970*/  BSYNC B1 ;  /* 0x0000000000017941 */ /* 0x000fea0003800000 */
.L_x_3737:
[----:B-----5:R0:W-:Y:S01]  /*1980*/  STG.E.64 desc[UR6][R16.64], R14 ;  /* 0x0000000e10007986 */ /* 0x0201e2000c101b06 */
[----:B------:R-:W-:-:S04]  /*1990*/  LEA R7, R27, R28, 0x8 ;  /* 0x0000001c1b077211 */ /* 0x000fc800078e40ff */
[----:B------:R-:W-:-:S07]  /*19a0*/  IADD3 R7, R7, 0x80, RZ ;  /* 0x0000008007077810 */ /* 0x000fce0007ffe0ff */
.L_x_3735:
[----:B------:R-:W-:Y:S05]  /*19b0*/  BSYNC B0 ;  /* 0x0000000000007941 */ /* 0x000fea0003800000 */
.L_x_3734:
[----:B------:R-:W-:Y:S02]  /*19c0*/  ULDC UR5, c[0x0][0x210] ;  /* 0x0000840000057ab9 */ /* 0x000fe40000000800 */
[----:B------:R-:W-:-:S13]  /*19d0*/  ISETP.GE.AND P0, PT, R7, UR5, PT ;  /* 0x0000000507007c0c */ /* 0x000fda000bf06270 */
[----:B------:R-:W-:Y:S05]  /*19e0*/  @P0 EXIT ;  /* 0x000000000000094d */ /* 0x000fea0003800000 */
[----:B------:R-:W1:Y:S01]  /*19f0*/  LDC R8, c[0x0][0x218] ;  /* 0x00008600ff087b82 */ /* 0x000e620000000800 */
[----:B------:R-:W-:Y:S01]  /*1a00*/  HFMA2.MMA R0, -RZ, RZ, 0, 0 ;  /* 0x00000000ff007435 */ /* 0x000fe200000001ff */
[----:B------:R-:W-:Y:S01]  /*1a10*/  MOV R2, RZ ;  /* 0x000000ff00027202 */ /* 0x000fe20000000f00 */
[----:B0-----:R-:W-:Y:S01]  /*1a20*/  IMAD.MOV.U32 R17, RZ, RZ, RZ ;  /* 0x000000ffff117224 */ /* 0x001fe200078e00ff */
[----:B-1----:R-:W-:-:S13]  /*1a30*/  ISETP.NE.AND P0, PT, R8, RZ, PT ;  /* 0x000000ff0800720c */ /* 0x002fda0003f05270 */
        /* <DEDUP_REMOVED lines=338> */
[----:B------:R-:W-:-:S03]  /*2f60*/  IADD3 R11, -R9, RZ, RZ ;  /* 0x000000ff090b7210 */ /* 0x000fc60007ffe1ff */
[----:B------:R-:W-:Y:S02]  /*2f70*/  @P0 IMAD.MOV R8, RZ, RZ, -R4 ;  /* 0x000000ffff080224 */ /* 0x000fe400078e0a04 */
[----:B------:R-:W-:Y:S01]  /*2f80*/  IMAD R5, R11, UR8, R5 ;  /* 0x000000080b057c24 */ /* 0x000fe2000f8e0205 */
[----:B------:R-:W-:Y:S01]  /*2f90*/  ULDC.64 UR8, c[0x0][0x460] ;  /* 0x0001180000087ab9 */ /* 0x000fe20000000a00 */
[----:B-1----:R-:W-:Y:S02]  /*2fa0*/  @P0 IMAD R9, R13, R8, R9 ;  /* 0x000000080d090224 */ /* 0x002fe400078e0209 */
[C---:B------:R-:W-:Y:S02]  /*2fb0*/  IMAD R17, R5.reuse, UR5, R17 ;  /* 0x0000000505117c24 */ /* 0x040fe4000f8e0211 */
[C---:B------:R-:W-:Y:S02]  /*2fc0*/  IMAD R0, R5.reuse, UR8, R0 ;  /* 0x0000000805007c24 */ /* 0x040fe4000f8e0200 */
[----:B------:R-:W-:-:S02]  /*2fd0*/  IMAD R2, R5, UR9, R2 ;  /* 0x0000000905027c24 */ /* 0x000fc4000f8e0202 */
[C---:B--2---:R-:W-:Y:S02]  /*2fe0*/  @P0 IMAD R17, R9.reuse, R6, R17 ;  /* 0x0000000609110224 */ /* 0x044fe400078e0211 */
[C---:B------:R-:W-:Y:S02]  /*2ff0*/  @P0 IMAD R0, R9.reuse, R7, R0 ;  /* 0x0000000709000224 */ /* 0x040fe400078e0200 */
[----:B---3--:R-:W-:-:S07]  /*3000*/  @P0 IMAD R2, R9, R12, R2 ;  /* 0x0000000c09020224 */ /* 0x008fce00078e0202 */
.L_x_3741:
        /* <DEDUP_REMOVED lines=18> */
[----:B------:R-:W-:Y:S01]  /*3130*/  MOV R8, 0x0 ;  /* 0x0000000000087802 */ /* 0x000fe20000000f00 */
[----:B------:R-:W-:Y:S01]  /*3140*/  IMAD.MOV.U32 R4, RZ, RZ, 0x1 ;  /* 0x00000001ff047424 */ /* 0x000fe200078e00ff */
[----:B------:R-:W-:Y:S01]  /*3150*/  MOV R9, 0x40080000 ;  /* 0x4008000000097802 */ /* 0x000fe20000000f00 */
[----:B------:R-:W-:Y:S01]  /*3160*/  BSSY B1, `(.L_x_3744) ;  /* 0x0000012000017945 */ /* 0x000fe20003800000 */
        /* <DEDUP_REMOVED lines=15> */
[----:B------:R-:W-:Y:S02]  /*3260*/  MOV R4, R18 ;  /* 0x0000001200047202 */ /* 0x000fe40000000f00 */
[----:B------:R-:W-:-:S07]  /*3270*/  MOV R5, R19 ;  /* 0x0000001300057202 */ /* 0x000fce0000000f00 */
.L_x_3745:
[----:B------:R-:W-:Y:S05]  /*3280*/  BSYNC B1 ;  /* 0x0000000000017941 */ /* 0x000fea0003800000 */
.L_x_3744:
[----:B------:R-:W-:-:S08]  /*3290*/  DADD R4, R4, 0.5 ;  /* 0x3fe0000004047429 */ /* 0x000fd00000000000 */
[----:B-----5:R-:W-:-:S11]  /*32a0*/  DMUL R14, R14, R4 ;  /* 0x000000040e0e7228 */ /* 0x020fd60000000000 */
.L_x_3743:
[----:B------:R-:W-:Y:S05]  /*32b0*/  BSYNC B0 ;  /* 0x0000000000007941 */ /* 0x000fea0003800000 */
.L_x_3742:
[----:B-----5:R-:W-:Y:S01]  /*32c0*/  STG.E.64 desc[UR6][R16.64], R14 ;  /* 0x0000000e10007986 */ /* 0x020fe2000c101b06 */
[----:B------:R-:W-:Y:S05]  /*32d0*/  EXIT ;  /* 0x000000000000794d */ /* 0x000fea0003800000 */
        .weak           $__internal_2_$__cuda_sm20_div_rn_f64_full
        .type           $__internal_2_$__cuda_sm20_div_rn_f64_full,@function
        .size           $__internal_2_$__cuda_sm20_div_rn_f64_full,(.L_x_6599 - $__internal_2_$__cuda_sm20_div_rn_f64_full)
$__internal_2_$__cuda_sm20_div_rn_f64_full:
[C---:B------:R-:W-:Y:S01]  /*32e0*/  FSETP.GEU.AND P0, PT, |R3|.reuse, 1.469367938527859385e-39, PT ;  /* 0x001000000300780b */ /* 0x040fe20003f0e200 */
[----:B------:R-:W-:Y:S01]  /*32f0*/  IMAD.MOV.U32 R11, RZ, RZ, R3 ;  /* 0x000000ffff0b7224 */ /* 0x000fe200078e0003 */
[----:B------:R-:W-:Y:S01]  /*3300*/  MOV R10, UR4 ;  /* 0x00000004000a7c02 */ /* 0x000fe20008000f00 */
[----:B------:R-:W-:Y:S01]  /*3310*/  BSSY B3, `(.L_x_3746) ;  /* 0x0000057000037945 */ /* 0x000fe20003800000 */
[----:B------:R-:W-:Y:S02]  /*3320*/  LOP3.LUT R2, R3, 0x800fffff, RZ, 0xc0, !PT ;  /* 0x800fffff03027812 */ /* 0x000fe400078ec0ff */
[----:B------:R-:W-:Y:S02]  /*3330*/  MOV R12, UR4 ;  /* 0x00000004000c7c02 */ /* 0x000fe40008000f00 */
[----:B------:R-:W-:Y:S02]  /*3340*/  LOP3.LUT R13, R2, 0x3ff00000, RZ, 0xfc, !PT ;  /* 0x3ff00000020d7812 */ /* 0x000fe400078efcff */
[----:B------:R-:W-:Y:S01]  /*3350*/  MOV R8, R6 ;  /* 0x0000000600087202 */ /* 0x000fe20000000f00 */
[----:B------:R-:W-:Y:S01]  /*3360*/  HFMA2.MMA R6, -RZ, RZ, 0, 5.9604644775390625e-08 ;  /* 0x00000001ff067435 */ /* 0x000fe200000001ff */
[C---:B------:R-:W-:Y:S01]  /*3370*/  FSETP.GEU.AND P2, PT, |R9|.reuse, 1.469367938527859385e-39, PT ;  /* 0x001000000900780b */ /* 0x040fe20003f4e200 */
[----:B------:R-:W-:Y:S01]  /*3380*/  @!P0 DMUL R12, R10, 8.98846567431157953865e+307 ;  /* 0x7fe000000a0c8828 */ /* 0x000fe20000000000 */
[----:B------:R-:W-:-:S02]  /*3390*/  LOP3.LUT R2, R9, 0x7ff00000, RZ, 0xc0, !PT ;  /* 0x7ff0000009027812 */ /* 0x000fc400078ec0ff */
[----:B------:R-:W-:Y:S02]  /*33a0*/  LOP3.LUT R24, R3, 0x7ff00000, RZ, 0xc0, !PT ;  /* 0x7ff0000003187812 */ /* 0x000fe400078ec0ff */
[----:B------:R-:W-:Y:S01]  /*33b0*/  MOV R4, 0x1ca00000 ;  /* 0x1ca0000000047802 */ /* 0x000fe20000000f00 */
[----:B------:R-:W0:Y:S01]  /*33c0*/  MUFU.RCP64H R7, R13 ;  /* 0x0000000d00077308 */ /* 0x000e220000001800 */
[----:B------:R-:W-:-:S03]  /*33d0*/  ISETP.GE.U32.AND P1, PT, R2, R24, PT ;  /* 0x000000180200720c */ /* 0x000fc60003f26070 */
[----:B------:R-:W-:Y:S02]  /*33e0*/  @!P0 LOP3.LUT R24, R13, 0x7ff00000, RZ, 0xc0, !PT ;  /* 0x7ff000000d188812 */ /* 0x000fe400078ec0ff */
[----:B------:R-:W-:Y:S02]  /*33f0*/  @!P2 LOP3.LUT R5, R11, 0x7ff00000, RZ, 0xc0, !PT ;  /* 0x7ff000000b05a812 */ /* 0x000fe400078ec0ff */
[----:B------:R-:W-:Y:S02]  /*3400*/  @!P2 MOV R22, RZ ;  /* 0x000000ff0016a202 */ /* 0x000fe40000000f00 */
[----:B------:R-:W-:Y:S02]  /*3410*/  @!P2 ISETP.GE.U32.AND P3, PT, R2, R5, PT ;  /* 0x000000050200a20c */ /* 0x000fe40003f66070 */
[----:B------:R-:W-:Y:S02]  /*3420*/  IADD3 R26, R24, -0x1, RZ ;  /* 0xffffffff181a7810 */ /* 0x000fe40007ffe0ff */
[----:B------:R-:W-:Y:S01]  /*3430*/  @!P2 SEL R5, R4, 0x63400000, !P3 ;  /* 0x634000000405a807 */ /* 0x000fe20005800000 */
[----:B0-----:R-:W-:-:S03]  /*3440*/  DFMA R20, R6, -R12, 1 ;  /* 0x3ff000000614742b */ /* 0x001fc6000000080c */
[----:B------:R-:W-:-:S04]  /*3450*/  @!P2 LOP3.LUT R5, R5, 0x80000000, R9, 0xf8, !PT ;  /* 0x800000000505a812 */ /* 0x000fc800078ef809 */
[----:B------:R-:W-:Y:S01]  /*3460*/  @!P2 LOP3.LUT R23, R5, 0x100000, RZ, 0xfc, !PT ;  /* 0x001000000517a812 */ /* 0x000fe200078efcff */
[----:B------:R-:W-:Y:S01]  /*3470*/  IMAD.MOV.U32 R5, RZ, RZ, R2 ;  /* 0x000000ffff057224 */ /* 0x000fe200078e0002 */
[----:B------:R-:W-:-:S08]  /*3480*/  DFMA R20, R20, R20, R20 ;  /* 0x000000141414722b */ /* 0x000fd00000000014 */
[----:B------:R-:W-:Y:S01]  /*3490*/  DFMA R20, R6, R20, R6 ;  /* 0x000000140614722b */ /* 0x000fe20000000006 */
[----:B------:R-:W-:Y:S02]  /*34a0*/  SEL R7, R4, 0x63400000, !P1 ;  /* 0x6340000004077807 */ /* 0x000fe40004800000 */
[----:B------:R-:W-:Y:S02]  /*34b0*/  MOV R6, R8 ;  /* 0x0000000800067202 */ /* 0x000fe40000000f00 */
[----:B------:R-:W-:-:S03]  /*34c0*/  LOP3.LUT R7, R7, 0x800fffff, R9, 0xf8, !PT ;  /* 0x800fffff07077812 */ /* 0x000fc600078ef809 */
[----:B------:R-:W-:-:S03]  /*34d0*/  DFMA R18, R20, -R12, 1 ;  /* 0x3ff000001412742b */ /* 0x000fc6000000080c */
[----:B------:R-:W-:-:S05]  /*34e0*/  @!P2 DFMA R6, R6, 2, -R22 ;  /* 0x400000000606a82b */ /* 0x000fca0000000816 */
[----:B------:R-:W-:-:S05]  /*34f0*/  DFMA R18, R20, R18, R20 ;  /* 0x000000121412722b */ /* 0x000fca0000000014 */
[----:B------:R-:W-:-:S03]  /*3500*/  @!P2 LOP3.LUT R5, R7, 0x7ff00000, RZ, 0xc0, !PT ;  /* 0x7ff000000705a812 */ /* 0x000fc600078ec0ff */
[----:B------:R-:W-:Y:S01]  /*3510*/  DMUL R20, R18, R6 ;  /* 0x0000000612147228 */ /* 0x000fe20000000000 */
[----:B------:R-:W-:-:S04]  /*3520*/  IADD3 R25, R5, -0x1, RZ ;  /* 0xffffffff05197810 */ /* 0x000fc80007ffe0ff */
[----:B------:R-:W-:-:S03]  /*3530*/  ISETP.GT.U32.AND P0, PT, R25, 0x7feffffe, PT ;  /* 0x7feffffe1900780c */ /* 0x000fc60003f04070 */
[----:B------:R-:W-:Y:S01]  /*3540*/  DFMA R22, R20, -R12, R6 ;  /* 0x8000000c1416722b */ /* 0x000fe20000000006 */
[----:B------:R-:W-:-:S07]  /*3550*/  ISETP.GT.U32.OR P0, PT, R26, 0x7feffffe, P0 ;  /* 0x7feffffe1a00780c */ /* 0x000fce0000704470 */
[----:B------:R-:W-:-:S06]  /*3560*/  DFMA R22, R18, R22, R20 ;  /* 0x000000161216722b */ /* 0x000fcc0000000014 */
[----:B------:R-:W-:Y:S05]  /*3570*/  @P0 BRA `(.L_x_3747) ;  /* 0x00000000006c0947 */ /* 0x000fea0003800000 */
[----:B------:R-:W-:-:S04]  /*3580*/  LOP3.LUT R9, R11, 0x7ff00000, RZ, 0xc0, !PT ;  /* 0x7ff000000b097812 */ /* 0x000fc800078ec0ff */
[CC--:B------:R-:W-:Y:S02]  /*3590*/  VIADDMNMX R5, R2.reuse, -R9.reuse, 0xb9600000, !PT ;  /* 0xb960000002057446 */ /* 0x0c0fe40007800909 */
[----:B------:R-:W-:Y:S02]  /*35a0*/  ISETP.GE.U32.AND P0, PT, R2, R9, PT ;  /* 0x000000090200720c */ /* 0x000fe40003f06070 */
[----:B------:R-:W-:Y:S02]  /*35b0*/  VIMNMX R2, R5, 0x46a00000, PT ;  /* 0x46a0000005027848 */ /* 0x000fe40003fe0100 */
[----:B------:R-:W-:Y:S02]  /*35c0*/  SEL R5, R4, 0x63400000, !P0 ;  /* 0x6340000004057807 */ /* 0x000fe40004000000 */
[----:B------:R-:W-:Y:S02]  /*35d0*/  MOV R4, RZ ;  /* 0x000000ff00047202 */ /* 0x000fe40000000f00 */
[----:B------:R-:W-:-:S04]  /*35e0*/  IADD3 R2, -R5, R2, RZ ;  /* 0x0000000205027210 */ /* 0x000fc80007ffe1ff */
[----:B------:R-:W-:-:S06]  /*35f0*/  IADD3 R5, R2, 0x7fe00000, RZ ;  /* 0x7fe0000002057810 */ /* 0x000fcc0007ffe0ff */
        /* <DEDUP_REMOVED lines=9> */
[----:B------:R-:W-:Y:S01]  /*3690*/  IADD3 R5, -R2, RZ, RZ ;  /* 0x000000ff02057210 */ /* 0x000fe20007ffe1ff */
[----:B------:R-:W-:Y:S01]  /*36a0*/  DMUL.RP R6, R22, R6 ;  /* 0x0000000616067228 */ /* 0x000fe20000008000 */
[----:B------:R-:W-:-:S06]  /*36b0*/  MOV R4, RZ ;  /* 0x000000ff00047202 */ /* 0x000fcc0000000f00 */
[----:B------:R-:W-:-:S03]  /*36c0*/  DFMA R4, R18, -R4, R22 ;  /* 0x800000041204722b */ /* 0x000fc60000000016 */
[----:B------:R-:W-:-:S03]  /*36d0*/  LOP3.LUT R9, R7, R9, RZ, 0x3c, !PT ;  /* 0x0000000907097212 */ /* 0x000fc600078e3cff */
[----:B------:R-:W-:-:S04]  /*36e0*/  IADD3 R4, -R2, -0x43300000, RZ ;  /* 0xbcd0000002047810 */ /* 0x000fc80007ffe1ff */
[----:B------:R-:W-:-:S04]  /*36f0*/  FSETP.NEU.AND P0, PT, |R5|, R4, PT ;  /* 0x000000040500720b */ /* 0x000fc80003f0d200 */
[----:B------:R-:W-:Y:S02]  /*3700*/  FSEL R18, R6, R18, !P0 ;  /* 0x0000001206127208 */ /* 0x000fe40004000000 */
[----:B------:R-:W-:Y:S01]  /*3710*/  FSEL R19, R9, R19, !P0 ;  /* 0x0000001309137208 */ /* 0x000fe20004000000 */
[----:B------:R-:W-:Y:S06]  /*3720*/  BRA `(.L_x_3748) ;  /* 0x0000000000547947 */ /* 0x000fec0003800000 */
.L_x_3747:
[----:B------:R-:W-:-:S14]  /*3730*/  DSETP.NAN.AND P0, PT, R8, R8, PT ;  /* 0x000000080800722a */ /* 0x000fdc0003f08000 */
[----:B------:R-:W-:Y:S05]  /*3740*/  @P0 BRA `(.L_x_3749) ;  /* 0x0000000000440947 */ /* 0x000fea0003800000 */
[----:B------:R-:W-:-:S14]  /*3750*/  DSETP.NAN.AND P0, PT, R10, R10, PT ;  /* 0x0000000a0a00722a */ /* 0x000fdc0003f08000 */
[----:B------:R-:W-:Y:S05]  /*3760*/  @P0 BRA `(.L_x_3750) ;  /* 0x0000000000300947 */ /* 0x000fea0003800000 */
[----:B------:R-:W-:Y:S02]  /*3770*/  ISETP.NE.AND P0, PT, R5, R24, PT ;  /* 0x000000180500720c */ /* 0x000fe40003f05270 */
[----:B------:R-:W-:Y:S02]  /*3780*/  MOV R18, 0x0 ;  /* 0x0000000000127802 */ /* 0x000fe40000000f00 */
[----:B------:R-:W-:-:S09]  /*3790*/  MOV R19, 0xfff80000 ;  /* 0xfff8000000137802 */ /* 0x000fd20000000f00 */
[----:B------:R-:W-:Y:S05]  /*37a0*/  @!P0 BRA `(.L_x_3748) ;  /* 0x0000000000348947 */ /* 0x000fea0003800000 */
[----:B------:R-:W-:Y:S02]  /*37b0*/  ISETP.NE.AND P0, PT, R5, 0x7ff00000, PT ;  /* 0x7ff000000500780c */ /* 0x000fe40003f05270 */
[----:B------:R-:W-:Y:S02]  /*37c0*/  LOP3.LUT R19, R9, 0x80000000, R11, 0x48, !PT ;  /* 0x8000000009137812 */ /* 0x000fe400078e480b */
[----:B------:R-:W-:-:S13]  /*37d0*/  ISETP.EQ.OR P0, PT, R24, RZ, !P0 ;  /* 0x000000ff1800720c */ /* 0x000fda0004702670 */
[----:B------:R-:W-:Y:S02]  /*37e0*/  @P0 LOP3.LUT R2, R19, 0x7ff00000, RZ, 0xfc, !PT ;  /* 0x7ff0000013020812 */ /* 0x000fe400078efcff */
[----:B------:R-:W-:Y:S01]  /*37f0*/  @!P0 MOV R18, RZ ;  /* 0x000000ff00128202 */ /* 0x000fe20000000f00 */
[----:B------:R-:W-:Y:S01]  /*3800*/  @P0 IMAD.MOV.U32 R18, RZ, RZ, RZ ;  /* 0x000000ffff120224 */ /* 0x000fe200078e00ff */
[----:B------:R-:W-:Y:S01]  /*3810*/  @P0 MOV R19, R2 ;  /* 0x0000000200130202 */ /* 0x000fe20000000f00 */
[----:B------:R-:W-:Y:S06]  /*3820*/  BRA `(.L_x_3748) ;  /* 0x0000000000147947 */ /* 0x000fec0003800000 */
.L_x_3750:
[----:B------:R-:W-:Y:S02]  /*3830*/  LOP3.LUT R19, R11, 0x80000, RZ, 0xfc, !PT ;  /* 0x000800000b137812 */ /* 0x000fe400078efcff */
[----:B------:R-:W-:Y:S01]  /*3840*/  MOV R18, R10 ;  /* 0x0000000a00127202 */ /* 0x000fe20000000f00 */
[----:B------:R-:W-:Y:S06]  /*3850*/  BRA `(.L_x_3748) ;  /* 0x0000000000087947 */ /* 0x000fec0003800000 */
.L_x_3749:
[----:B------:R-:W-:Y:S02]  /*3860*/  LOP3.LUT R19, R9, 0x80000, RZ, 0xfc, !PT ;  /* 0x0008000009137812 */ /* 0x000fe400078efcff */
[----:B------:R-:W-:-:S07]  /*3870*/  MOV R18, R8 ;  /* 0x0000000800127202 */ /* 0x000fce0000000f00 */
.L_x_3748:
[----:B------:R-:W-:Y:S05]  /*3880*/  BSYNC B3 ;  /* 0x0000000000037941 */ /* 0x000fea0003800000 */
.L_x_3746:
[----:B------:R-:W-:Y:S01]  /*3890*/  HFMA2.MMA R5, -RZ, RZ, 0, 0 ;  /* 0x00000000ff057435 */ /* 0x000fe200000001ff */
[----:B------:R-:W-:-:S05]  /*38a0*/  MOV R4, R0 ;  /* 0x0000000000047202 */ /* 0x000fca0000000f00 */
[----:B------:R-:W-:Y:S05]  /*38b0*/  RET.REL.NODEC R4 `(_ZN2at6native18elementwise_kernelILi128ELi2EZNS0_22gpu_kernel_impl_nocastIZZZNS0_66_GLOBAL__N__a0cfb035_28_ActivationHardswishKernel_cu_9e10b42f_292525hardswish_backward_kernelERNS_14TensorIteratorEENKUlvE_clEvENKUlvE_clEvEUlddE_EEvRNS_18TensorIteratorBaseERKT_EUliE_EEviT1_) ;  /* 0xffffffc404d07950 */ /* 0x000fea0003c3ffff */
.L_x_3751:
        /* <DEDUP_REMOVED lines=12> */
.L_x_6599:


//--------------------- .text._ZN2at6native27unrolled_elementwise_kernelIZZZNS0_66_GLOBAL__N__a0cfb035_28_ActivationHardswishKernel_cu_9e10b42f_292525hardswish_backward_kernelERNS_14TensorIteratorEENKUlvE_clEvENKUlvE_clEvEUlddE_St5arrayIPcLm3EELi4E23TrivialOffsetCalculatorILi2EjESB_ILi1EjENS0_6memory15LoadWithoutCastENSE_16StoreWithoutCastEEEviT_T0_T2_T3_T4_T5_ --------------------------
	.section	.text._ZN2at6native27unrolled_elementwise_kernelIZZZNS0_66_GLOBAL__N__a0cfb035_28_ActivationHardswishKernel_cu_9e10b42f_292525hardswish_backward_kernelERNS_14TensorIteratorEENKUlvE_clEvENKUlvE_clEvEUlddE_St5arrayIPcLm3EELi4E23TrivialOffsetCalculatorILi2EjESB_ILi1EjENS0_6memory15LoadWithoutCastENSE_16StoreWithoutCastEEEviT_T0_T2_T3_T4_T5_,"ax",@progbits
	.align	128
        .global         _ZN2at6native27unrolled_elementwise_kernelIZZZNS0_66_GLOBAL__N__a0cfb035_28_ActivationHardswishKernel_cu_9e10b42f_292525hardswish_backward_kernelERNS_14TensorIteratorEENKUlvE_clEvENKUlvE_clEvEUlddE_St5arrayIPcLm3EELi4E23TrivialOffsetCalculatorILi2EjESB_ILi1EjENS0_6memory15LoadWithoutCastENSE_16StoreWithoutCastEEEviT_T0_T2_T3_T4_T5_
        .type           _ZN2at6native27unrolled_elementwise_kernelIZZZNS0_66_GLOBAL__N__a0cfb035_28_ActivationHardswishKernel_cu_9e10b42f_292525hardswish_backward_kernelERNS_14TensorIteratorEENKUlvE_clEvENKUlvE_clEvEUlddE_St5arrayIPcLm3EELi4E23TrivialOffsetCalculatorILi2EjESB_ILi1EjENS0_6memory15LoadWithoutCastENSE_16StoreWithoutCastEEEviT_T0_T2_T3_T4_T5_,@function
        .size           _ZN2at6native27unrolled_elementwise_kernelIZZZNS0_66_GLOBAL__N__a0cfb035_28_ActivationHardswishKernel_cu_9e10b42f_292525hardswish_backward_kernelERNS_14TensorIteratorEENKUlvE_clEvENKUlvE_clEvEUlddE_St5arrayIPcLm3EELi4E23TrivialOffsetCalculatorILi2EjESB_ILi1EjENS0_6memory15LoadWithoutCastENSE_16StoreWithoutCastEEEviT_T0_T2_T3_T4_T5_,(.L_x_6600 - _ZN2at6native27unrolled_elementwise_kernelIZZZNS0_66_GLOBAL__N__a0cfb035_28_ActivationHardswishKernel_cu_9e10b42f_292525hardswish_backward_kernelERNS_14TensorIteratorEENKUlvE_clEvENKUlvE_clEvEUlddE_St5arrayIPcLm3EELi4E23TrivialOffsetCalculatorILi2EjESB_ILi1EjENS0_6memory15LoadWithoutCastENSE_16StoreWithoutCastEEEviT_T0_T2_T3_T4_T5_)
        .other          _ZN2at6native27unrolled_elementwise_kernelIZZZNS0_66_GLOBAL__N__a0cfb035_28_ActivationHardswishKernel_cu_9e10b42f_292525hardswish_backward_kernelERNS_14TensorIteratorEENKUlvE_clEvENKUlvE_clEvEUlddE_St5arrayIPcLm3EELi4E23TrivialOffsetCalculatorILi2EjESB_ILi1EjENS0_6memory15LoadWithoutCastENSE_16StoreWithoutCastEEEviT_T0_T2_T3_T4_T5_,@"STO_CUDA_ENTRY STV_DEFAULT"
_ZN2at6native27unrolled_elementwise_kernelIZZZNS0_66_GLOBAL__N__a0cfb035_28_ActivationHardswishKernel_cu_9e10b42f_292525hardswish_backward_kernelERNS_14TensorIteratorEENKUlvE_clEvENKUlvE_clEvEUlddE_St5arrayIPcLm3EELi4E23TrivialOffsetCalculatorILi2EjESB_ILi1EjENS0_6memory15LoadWithoutCastENSE_16StoreWithoutCastEEEviT_T0_T2_T3_T4_T5_:
.text._ZN2at6native27unrolled_elementwise_kernelIZZZNS0_66_GLOBAL__N__a0cfb035_28_ActivationHardswishKernel_cu_9e10b42f_292525hardswish_backward_kernelERNS_14TensorIteratorEENKUlvE_clEvENKUlvE_clEvEUlddE_St5arrayIPcLm3EELi4E23TrivialOffsetCalculatorILi2EjESB_ILi1EjENS0_6memory15LoadWithoutCastENSE_16StoreWithoutCastEEEviT_T0_T2_T3_T4_T5_:
[----:B------:R-:W-:Y:S01]  /*0000*/  LDC R1, c[0x0][0x28] ;  /* 0x00000a00ff017b82 */ /* 0x000fe20000000800 */
[----:B------:R-:W0:Y:S07]  /*0010*/  S2R R2, SR_CTAID.X ;  /* 0x0000000000027919 */ /* 0x000e2e0000002500 */
[----:B------:R-:W0:Y:S01]  /*0020*/  LDC R3, c[0x0][0x210] ;  /* 0x00008400ff037b82 */ /* 0x000e220000000800 */
[----:B------:R-:W-:Y:S01]  /*0030*/  CS2R R30, SRZ ;  /* 0x00000000001e7805 */ /* 0x000fe2000001ff00 */
[----:B------:R-:W-:Y:S01]  /*0040*/  ULDC.64 UR6, c[0x0][0x208] ;  /* 0x0000820000067ab9 */ /* 0x000fe20000000a00 */
[----:B------:R-:W1:Y:S01]  /*0050*/  S2R R5, SR_TID.X ;  /* 0x0000000000057919 */ /* 0x000e620000002100 */
[----:B------:R-:W-:Y:S01]  /*0060*/  CS2R R34, SRZ ;  /* 0x0000000000227805 */ /* 0x000fe2000001ff00 */
[----:B0-----:R-:W-:-:S02]  /*0070*/  IMAD R0, R2, -0x200, R3 ;  /* 0xfffffe0002007824 */ /* 0x001fc400078e0203 */
[----:B-1----:R-:W-:-:S03]  /*0080*/  IMAD.MOV.U32 R3, RZ, RZ, R5 ;  /* 0x000000ffff037224 */ /* 0x002fc600078e0005 */
[----:B------:R-:W-:-:S13]  /*0090*/  ISETP.GE.AND P1, PT, R5, R0, PT ;  /* 0x000000000500720c */ /* 0x000fda0003f26270 */
[----:B------:R-:W-:Y:S01]  /*00a0*/  @!P1 IMAD R19, R2, 0x200, R3 ;  /* 0x0000020002139824 */ /* 0x000fe200078e0203 */
[----:B------:R-:W0:Y:S01]  /*00b0*/  @!P1 LDC.64 R14, c[0x0][0x248] ;  /* 0x00009200ff0e9b82 */ /* 0x000e220000000a00 */
[----:B------:R-:W-:-:S05]  /*00c0*/  @!P1 VIADD R3, R3, 0x80 ;  /* 0x0000008003039836 */ /* 0x000fca0000000000 */
[C---:B------:R-:W-:Y:S02]  /*00d0*/  ISETP.GE.AND P0, PT, R3.reuse, R0, PT ;  /* 0x000000000300720c */ /* 0x040fe40003f06270 */
[----:B------:R-:W1:Y:S11]  /*00e0*/  @!P1 LDC.64 R20, c[0x0][0x250] ;  /* 0x00009400ff149b82 */ /* 0x000e760000000a00 */
[----:B------:R-:W-:Y:S01]  /*00f0*/  @!P0 IMAD R27, R2, 0x200, R3 ;  /* 0x00000200021b8824 */ /* 0x000fe200078e0203 */
[----:B------:R-:W2:Y:S01]  /*0100*/  @!P0 LDC.64 R16, c[0x0][0x248] ;  /* 0x00009200ff108b82 */ /* 0x000ea20000000a00 */
[----:B------:R-:W-:-:S02]  /*0110*/  @!P0 VIADD R3, R3, 0x80 ;  /* 0x0000008003038836 */ /* 0x000fc40000000000 */
[----:B0-----:R-:W-:-:S03]  /*0120*/  @!P1 IMAD.WIDE.U32 R14, R19, 0x8, R14 ;  /* 0x00000008130e9825 */ /* 0x001fc600078e000e */
[----:B------:R-:W-:Y:S02]  /*0130*/  ISETP.GE.AND P3, PT, R3, R0, PT ;  /* 0x000000000300720c */ /* 0x000fe40003f66270 */
[----:B------:R-:W0:Y:S01]  /*0140*/  @!P0 LDC.64 R24, c[0x0][0x250] ;  /* 0x00009400ff188b82 */ /* 0x000e220000000a00 */
[----:B------:R3:W5:Y:S01]  /*0150*/  @!P1 LDG.E.64 R30, desc[UR6][R14.64] ;  /* 0x000000060e1e9981 */ /* 0x000762000c1e1b00 */
[----:B------:R-:W-:Y:S01]  /*0160*/  CS2R R32, SRZ ;  /* 0x0000000000207805 */ /* 0x000fe2000001ff00 */
[----:B-1----:R-:W-:Y:S01]  /*0170*/  @!P1 IMAD.WIDE.U32 R20, R19, 0x8, R20 ;  /* 0x0000000813149825 */ /* 0x002fe200078e0014 */
[----:B------:R-:W-:-:S07]  /*0180*/  CS2R R18, SRZ ;  /* 0x0000000000127805 */ /* 0x000fce000001ff00 */
[----:B------:R-:W-:Y:S01]  /*0190*/  @!P3 LEA R29, R2, R3, 0x9 ;  /* 0x00000003021db211 */ /* 0x000fe200078e48ff */
[----:B------:R-:W-:Y:S01]  /*01a0*/  @!P3 VIADD R3, R3, 0x80 ;  /* 0x000000800303b836 */ /* 0x000fe20000000000 */
[----:B------:R-:W1:Y:S01]  /*01b0*/  @!P3 LDC.64 R12, c[0x0][0x248] ;  /* 0x00009200ff0cbb82 */ /* 0x000e620000000a00 */
[----:B--2---:R-:W-:-:S03]  /*01c0*/  @!P0 IMAD.WIDE.U32 R22, R27, 0x8, R16 ;  /* 0x000000081b168825 */ /* 0x004fc600078e0010 */
[----:B------:R-:W-:-:S04]  /*01d0*/  ISETP.GE.AND P2, PT, R3, R0, PT ;  /* 0x000000000300720c */ /* 0x000fc80003f46270 */
[----:B------:R-:W2:Y:S01]  /*01e0*/  @!P3 LDC.64 R10, c[0x0][0x250] ;  /* 0x00009400ff0abb82 */ /* 0x000ea20000000a00 */
[----:B0-----:R-:W-:Y:S01]  /*01f0*/  @!P0 IMAD.WIDE.U32 R24, R27, 0x8, R24 ;  /* 0x000000081b188825 */ /* 0x001fe200078e0018 */
[----:B------:R-:W-:Y:S02]  /*0200*/  CS2R R16, SRZ ;  /* 0x0000000000107805 */ /* 0x000fe4000001ff00 */
[----:B---3--:R-:W-:Y:S01]  /*0210*/  CS2R R14, SRZ ;  /* 0x00000000000e7805 */ /* 0x008fe2000001ff00 */
[----:B------:R0:W5:Y:S04]  /*0220*/  @!P1 LDG.E.64 R18, desc[UR6][R20.64] ;  /* 0x0000000614129981 */ /* 0x000168000c1e1b00 */
[----:B------:R-:W3:Y:S01]  /*0230*/  @!P2 LDC.64 R8, c[0x0][0x248] ;  /* 0x00009200ff08ab82 */ /* 0x000ee20000000a00 */
[----:B------:R-:W-:Y:S01]  /*0240*/  @!P2 IMAD R3, R2, 0x200, R3 ;  /* 0x000002000203a824 */ /* 0x000fe200078e0203 */
[----:B------:R0:W5:Y:S04]  /*0250*/  @!P0 LDG.E.64 R34, desc[UR6][R22.64] ;  /* 0x0000000616228981 */ /* 0x000168000c1e1b00 */
[----:B------:R0:W5:Y:S02]  /*0260*/  @!P0 LDG.E.64 R32, desc[UR6][R24.64] ;  /* 0x0000000618208981 */ /* 0x000164000c1e1b00 */
[----:B------:R-:W4:Y:S01]  /*0270*/  @!P2 LDC.64 R6, c[0x0][0x250] ;  /* 0x00009400ff06ab82 */ /* 0x000f220000000a00 */
[----:B-1----:R-:W-:Y:S01]  /*0280*/  @!P3 IMAD.WIDE.U32 R26, R29, 0x8, R12 ;  /* 0x000000081d1ab825 */ /* 0x002fe200078e000c */
[----:B------:R-:W-:-:S04]  /*0290*/  CS2R R12, SRZ ;  /* 0x00000000000c7805 */ /* 0x000fc8000001ff00 */
[----:B------:R0:W5:Y:S01]  /*02a0*/  @!P3 LDG.E.64 R16, desc[UR6][R26.64] ;  /* 0x000000061a10b981 */ /* 0x000162000c1e1b00 */
[----:B--2---:R-:W-:Y:S01]  /*02b0*/  @!P3 IMAD.WIDE.U32 R28, R29, 0x8, R10 ;  /* 0x000000081d1cb825 */ /* 0x004fe200078e000a */
[----:B------:R-:W-:-:S04]  /*02c0*/  CS2R R10, SRZ ;  /* 0x00000000000a7805 */ /* 0x000fc8000001ff00 */
[----:B------:R0:W5:Y:S01]  /*02d0*/  @!P3 LDG.E.64 R14, desc[UR6][R28.64] ;  /* 0x000000061c0eb981 */ /* 0x000162000c1e1b00 */
[----:B---3--:R-:W-:-:S05]  /*02e0*/  @!P2 IMAD.WIDE.U32 R8, R3, 0x8, R8 ;  /* 0x000000080308a825 */ /* 0x008fca00078e0008 */
[----:B------:R0:W5:Y:S01]  /*02f0*/  @!P2 LDG.E.64 R12, desc[UR6][R8.64] ;  /* 0x00000006080ca981 */ /* 0x000162000c1e1b00 */
[----:B----4-:R-:W-:-:S05]  /*0300*/  @!P2 IMAD.WIDE.U32 R6, R3, 0x8, R6 ;  /* 0x000000080306a825 */ /* 0x010fca00078e0006 */
[----:B------:R0:W5:Y:S01]  /*0310*/  @!P2 LDG.E.64 R10, desc[UR6][R6.64] ;  /* 0x00000006060aa981 */ /* 0x000162000c1e1b00 */
[----:B------:R-:W-:Y:S01]  /*0320*/  UMOV UR4, URZ ;  /* 0x0000003f00047c82 */ /* 0x000fe20008000000 */
[----:B------:R-:W-:Y:S01]  /*0330*/  BSSY B0, `(.L_x_3752) ;  /* 0x0000024000007945 */ /* 0x000fe20003800000 */
[----:B------:R-:W-:-:S03]  /*0340*/  IMAD.MOV.U32 R3, RZ, RZ, 0x40080000 ;  /* 0x40080000ff037424 */ /* 0x000fc600078e00ff */
[----:B------:R-:W-:Y:S05]  /*0350*/  @P1 BRA `(.L_x_3753) ;  /* 0x0000000000841947 */ /* 0x000fea0003800000 */
[----:B-----5:R-:W-:Y:S01]  /*0360*/  DSETP.GTU.AND P0, PT, R18, -3, PT ;  /* 0xc00800001200742a */ /* 0x020fe20003f0c000 */
[----:B0-----:R-:W-:-:S13]  /*0370*/  CS2R R8, SRZ ;  /* 0x0000000000087805 */ /* 0x001fda000001ff00 */
[----:B------:R-:W-:Y:S05]  /*0380*/  @!P0 BRA `(.L_x_3753) ;  /* 0x0000000000788947 */ /* 0x000fea0003800000 */
[----:B------:R-:W-:Y:S01]  /*0390*/  DSETP.GEU.AND P0, PT, R18, 3, PT ;  /* 0x400800001200742a */ /* 0x000fe20003f0e000 */
[----:B------:R-:W-:Y:S02]  /*03a0*/  IMAD.MOV.U32 R8, RZ, RZ, R30 ;  /* 0x000000ffff087224 */ /* 0x000fe400078e001e */
[----:B------:R-:W-:-:S11]  /*03b0*/  IMAD.MOV.U32 R9, RZ, RZ, R31 ;  /* 0x000000ffff097224 */ /* 0x000fd600078e001f */
[----:B------:R-:W-:Y:S05]  /*03c0*/  @P0 BRA `(.L_x_3753) ;  /* 0x0000000000680947 */ /* 0x000fea0003800000 */
[----:B------:R-:W0:Y:S01]  /*03d0*/  MUFU.RCP64H R7, 3 ;  /* 0x4008000000077908 */ /* 0x000e220000001800 */
[----:B------:R-:W-:Y:S01]  /*03e0*/  MOV R20, 0x0 ;  /* 0x0000000000147802 */ /* 0x000fe20000000f00 */
[----:B------:R-:W-:Y:S01]  /*03f0*/  IMAD.MOV.U32 R21, RZ, RZ, 0x40080000 ;  /* 0x40080000ff157424 */ /* 0x000fe200078e00ff */
[----:B------:R-:W-:Y:S01]  /*0400*/  FSETP.GEU.AND P2, PT, |R19|, 6.5827683646048100446e-37, PT ;  /* 0x036000001300780b */ /* 0x000fe20003f4e200 */
[----:B------:R-:W-:Y:S01]  /*0410*/  IMAD.MOV.U32 R6, RZ, RZ, 0x1 ;  /* 0x00000001ff067424 */ /* 0x000fe200078e00ff */
[----:B------:R-:W-:Y:S05]  /*0420*/  BSSY B1, `(.L_x_3754) ;  /* 0x0000012000017945 */ /* 0x000fea0003800000 */
        /* <DEDUP_REMOVED lines=14> */
[----:B------:R-:W-:Y:S05]  /*0510*/  CALL.REL.NOINC `($__internal_3_$__cuda_sm20_div_rn_f64_full) ;  /* 0x00000008004c7944 */ /* 0x000fea0003c00000 */
[----:B------:R-:W-:Y:S01]  /*0520*/  IMAD.MOV.U32 R6, RZ, RZ, R18 ;  /* 0x000000ffff067224 */ /* 0x000fe200078e0012 */
[----:B------:R-:W-:-:S07]  /*0530*/  MOV R7, R19 ;  /* 0x0000001300077202 */ /* 0x000fce0000000f00 */
.L_x_3755:
[----:B------:R-:W-:Y:S05]  /*0540*/  BSYNC B1 ;  /* 0x0000000000017941 */ /* 0x000fea0003800000 */
.L_x_3754:
[----:B------:R-:W-:-:S08]  /*0550*/  DADD R6, R6, 0.5 ;  /* 0x3fe0000006067429 */ /* 0x000fd00000000000 */
[----:B------:R-:W-:-:S11]  /*0560*/  DMUL R8, R6, R30 ;  /* 0x0000001e06087228 */ /* 0x000fd60000000000 */
.L_x_3753:
[----:B------:R-:W-:Y:S05]  /*0570*/  BSYNC B0 ;  /* 0x0000000000007941 */ /* 0x000fea0003800000 */
.L_x_3752:
[----:B------:R-:W-:Y:S01]  /*0580*/  VIADD R39, R5, 0x80 ;  /* 0x0000008005277836 */ /* 0x000fe20000000000 */
[----:B------:R-:W-:Y:S04]  /*0590*/  BSSY B0, `(.L_x_3756) ;  /* 0x0000024000007945 */ /* 0x000fe80003800000 */
[----:B------:R-:W-:-:S13]  /*05a0*/  ISETP.GE.AND P0, PT, R39, R0, PT ;  /* 0x000000002700720c */ /* 0x000fda0003f06270 */
[----:B------:R-:W-:Y:S05]  /*05b0*/  @P0 BRA `(.L_x_3757) ;  /* 0x0000000000840947 */ /* 0x000fea0003800000 */
[----:B-----5:R-:W-:Y:S01]  /*05c0*/  DSETP.GTU.AND P0, PT, R32, -3, PT ;  /* 0xc00800002000742a */ /* 0x020fe20003f0c000 */
[----:B------:R-:W-:-:S13]  /*05d0*/  CS2R R30, SRZ ;  /* 0x00000000001e7805 */ /* 0x000fda000001ff00 */
[----:B------:R-:W-:Y:S05]  /*05e0*/  @!P0 BRA `(.L_x_3757) ;  /* 0x0000000000788947 */ /* 0x000fea0003800000 */
[----:B------:R-:W-:Y:S01]  /*05f0*/  DSETP.GEU.AND P0, PT, R32, 3, PT ;  /* 0x400800002000742a */ /* 0x000fe20003f0e000 */
[----:B------:R-:W-:Y:S02]  /*0600*/  IMAD.MOV.U32 R30, RZ, RZ, R34 ;  /* 0x000000ffff1e7224 */ /* 0x000fe400078e0022 */
[----:B------:R-:W-:-:S11]  /*0610*/  IMAD.MOV.U32 R31, RZ, RZ, R35 ;  /* 0x000000ffff1f7224 */ /* 0x000fd600078e0023 */
[----:B------:R-:W-:Y:S05]  /*0620*/  @P0 BRA `(.L_x_3757) ;  /* 0x0000000000680947 */ /* 0x000fea0003800000 */
[----:B0-----:R-:W0:Y:S01]  /*0630*/  MUFU.RCP64H R7, 3 ;  /* 0x4008000000077908 */ /* 0x001e220000001800 */
[----:B------:R-:W-:Y:S01]  /*0640*/  IMAD.MOV.U32 R18, RZ, RZ, 0x0 ;  /* 0x00000000ff127424 */ /* 0x000fe200078e00ff */
[----:B------:R-:W-:Y:S01]  /*0650*/  MOV R6, 0x1 ;  /* 0x0000000100067802 */ /* 0x000fe20000000f00 */
[----:B------:R-:W-:Y:S01]  /*0660*/  IMAD.MOV.U32 R19, RZ, RZ, 0x40080000 ;  /* 0x40080000ff137424 */ /* 0x000fe200078e00ff */
[----:B------:R-:W-:Y:S01]  /*0670*/  FSETP.GEU.AND P2, PT, |R33|, 6.5827683646048100446e-37, PT ;  /* 0x036000002100780b */ /* 0x000fe20003f4e200 */
[----:B------:R-:W-:Y:S04]  /*0680*/  BSSY B1, `(.L_x_3758) ;  /* 0x0000012000017945 */ /* 0x000fe80003800000 */
        /* <DEDUP_REMOVED lines=15> */
[----:B------:R-:W-:Y:S02]  /*0780*/  IMAD.MOV.U32 R6, RZ, RZ, R18 ;  /* 0x000000ffff067224 */ /* 0x000fe400078e0012 */
[----:B------:R-:W-:-:S07]  /*0790*/  IMAD.MOV.U32 R7, RZ, RZ, R19 ;  /* 0x000000ffff077224 */ /* 0x000fce00078e0013 */
.L_x_3759:
[----:B------:R-:W-:Y:S05]  /*07a0*/  BSYNC B1 ;  /* 0x0000000000017941 */ /* 0x000fea0003800000 */
.L_x_3758:
[----:B------:R-:W-:-:S08]  /*07b0*/  DADD R6, R6, 0.5 ;  /* 0x3fe0000006067429 */ /* 0x000fd00000000000 */
[----:B------:R-:W-:-:S11]  /*07c0*/  DMUL R30, R6, R34 ;  /* 0x00000022061e7228 */ /* 0x000fd60000000000 */
.L_x_3757:
[----:B------:R-:W-:Y:S05]  /*07d0*/  BSYNC B0 ;  /* 0x0000000000007941 */ /* 0x000fea0003800000 */
.L_x_3756:
[----:B0-----:R-:W-:Y:S01]  /*07e0*/  VIADD R7, R5, 0x100 ;  /* 0x0000010005077836 */ /* 0x001fe20000000000 */
[----:B------:R-:W-:Y:S04]  /*07f0*/  BSSY B0, `(.L_x_3760) ;  /* 0x0000024000007945 */ /* 0x000fe80003800000 */
[----:B------:R-:W-:-:S13]  /*0800*/  ISETP.GE.AND P0, PT, R7, R0, PT ;  /* 0x000000000700720c */ /* 0x000fda0003f06270 */
[----:B------:R-:W-:Y:S05]  /*0810*/  @P0 BRA `(.L_x_3761) ;  /* 0x0000000000840947 */ /* 0x000fea0003800000 */
[----:B-----5:R-:W-:Y:S01]  /*0820*/  DSETP.GTU.AND P0, PT, R14, -3, PT ;  /* 0xc00800000e00742a */ /* 0x020fe20003f0c000 */
[----:B------:R-:W-:-:S13]  /*0830*/  CS2R R32, SRZ ;  /* 0x0000000000207805 */ /* 0x000fda000001ff00 */
[----:B------:R-:W-:Y:S05]  /*0840*/  @!P0 BRA `(.L_x_3761) ;  /* 0x0000000000788947 */ /* 0x000fea0003800000 */
[----:B------:R-:W-:Y:S01]  /*0850*/  DSETP.GEU.AND P0, PT, R14, 3, PT ;  /* 0x400800000e00742a */ /* 0x000fe20003f0e000 */
[----:B------:R-:W-:Y:S01]  /*0860*/  MOV R32, R16 ;  /* 0x0000001000207202 */ /* 0x000fe20000000f00 */
[----:B------:R-:W-:-:S12]  /*0870*/  IMAD.MOV.U32 R33, RZ, RZ, R17 ;  /* 0x000000ffff217224 */ /* 0x000fd800078e0011 */
        /* <DEDUP_REMOVED lines=19> */
[----:B------:R-:W-:Y:S02]  /*09b0*/  MOV R21, R15 ;  /* 0x0000000f00157202 */ /* 0x000fe40000000f00 */
[----:B------:R-:W-:-:S07]  /*09c0*/  MOV R4, 0x9e0 ;  /* 0x000009e000047802 */ /* 0x000fce0000000f00 */
[----:B------:R-:W-:Y:S05]  /*09d0*/  CALL.REL.NOINC `($__internal_3_$__cuda_sm20_div_rn_f64_full) ;  /* 0x00000004001c7944 */ /* 0x000fea0003c00000 */
[----:B------:R-:W-:Y:S02]  /*09e0*/  IMAD.MOV.U32 R6, RZ, RZ, R18 ;  /* 0x000000ffff067224 */ /* 0x000fe400078e0012 */
[----:B------:R-:W-:-:S07]  /*09f0*/  IMAD.MOV.U32 R7, RZ, RZ, R19 ;  /* 0x000000ffff077224 */ /* 0x000fce00078e0013 */
.L_x_3763:
[----:B------:R-:W-:Y:S05]  /*0a00*/  BSYNC B1 ;  /* 0x0000000000017941 */ /* 0x000fea0003800000 */
.L_x_3762:
[----:B------:R-:W-:-:S08]  /*0a10*/  DADD R6, R6, 0.5 ;  /* 0x3fe0000006067429 */ /* 0x000fd00000000000 */
[----:B------:R-:W-:-:S11]  /*0a20*/  DMUL R32, R6, R16 ;  /* 0x0000001006207228 */ /* 0x000fd60000000000 */
.L_x_3761:
[----:B------:R-:W-:Y:S05]  /*0a30*/  BSYNC B0 ;  /* 0x0000000000007941 */ /* 0x000fea0003800000 */
.L_x_3760:
        /* <DEDUP_REMOVED lines=8> */
[----:B------:R-:W-:Y:S01]  /*0ac0*/  IMAD.MOV.U32 R14, RZ, RZ, R12 ;  /* 0x000000ffff0e7224 */ /* 0x000fe200078e000c */
        /* <DEDUP_REMOVED lines=25> */
.L_x_3767:
[----:B------:R-:W-:Y:S05]  /*0c60*/  BSYNC B1 ;  /* 0x0000000000017941 */ /* 0x000fea0003800000 */
.L_x_3766:
[----:B------:R-:W-:-:S08]  /*0c70*/  DADD R6, R6, 0.5 ;  /* 0x3fe0000006067429 */ /* 0x000fd00000000000 */
[----:B------:R-:W-:-:S11]  /*0c80*/  DMUL R14, R6, R12 ;  /* 0x0000000c060e7228 */ /* 0x000fd60000000000 */
.L_x_3765:
[----:B------:R-:W-:Y:S05]  /*0c90*/  BSYNC B0 ;  /* 0x0000000000007941 */ /* 0x000fea0003800000 */
.L_x_3764:
[----:B------:R-:W0:Y:S01]  /*0ca0*/  @!P1 S2R R3, SR_TID.X ;  /* 0x0000000000039919 */ /* 0x000e220000002100 */
[----:B------:R-:W1:Y:S01]  /*0cb0*/  @!P1 LDC.64 R6, c[0x0][0x240] ;  /* 0x00009000ff069b82 */ /* 0x000e620000000a00 */
[----:B------:R-:W-:Y:S01]  /*0cc0*/  @!P1 IMAD.MOV.U32 R5, RZ, RZ, R39 ;  /* 0x000000ffff059224 */ /* 0x000fe200078e0027 */
[----:B------:R-:W-:Y:S04]  /*0cd0*/  BSSY B0, `(.L_x_3768) ;  /* 0x0000010000007945 */ /* 0x000fe80003800000 */
[----:B------:R-:W-:Y:S01]  /*0ce0*/  ISETP.GE.AND P0, PT, R5, R0, PT ;  /* 0x000000000500720c */ /* 0x000fe20003f06270 */
[----:B0-----:R-:W-:-:S04]  /*0cf0*/  @!P1 IMAD R3, R2, 0x200, R3 ;  /* 0x0000020002039824 */ /* 0x001fc800078e0203 */
[----:B-1----:R-:W-:-:S05]  /*0d00*/  @!P1 IMAD.WIDE.U32 R6, R3, 0x8, R6 ;  /* 0x0000000803069825 */ /* 0x002fca00078e0006 */
[----:B------:R0:W-:Y:S03]  /*0d10*/  @!P1 STG.E.64 desc[UR6][R6.64], R8 ;  /* 0x0000000806009986 */ /* 0x0001e6000c101b06 */
[----:B------:R-:W-:Y:S05]  /*0d20*/  @P0 BRA `(.L_x_3769) ;  /* 0x0000000000280947 */ /* 0x000fea0003800000 */
[----:B0-----:R-:W0:Y:S01]  /*0d30*/  LDC.64 R8, c[0x0][0x240] ;  /* 0x00009000ff087b82 */ /* 0x001e220000000a00 */
[----:B------:R-:W-:Y:S01]  /*0d40*/  LEA R7, R2, R5, 0x9 ;  /* 0x0000000502077211 */ /* 0x000fe200078e48ff */
[----:B------:R-:W-:-:S05]  /*0d50*/  VIADD R5, R5, 0x80 ;  /* 0x0000008005057836 */ /* 0x000fca0000000000 */
[----:B------:R-:W-:-:S13]  /*0d60*/  ISETP.GE.AND P0, PT, R5, R0, PT ;  /* 0x000000000500720c */ /* 0x000fda0003f06270 */
[----:B------:R-:W-:Y:S02]  /*0d70*/  @!P0 IMAD R3, R2, 0x200, R5 ;  /* 0x0000020002038824 */ /* 0x000fe400078e0205 */
[----:B------:R-:W-:Y:S02]  /*0d80*/  @!P0 VIADD R5, R5, 0x80 ;  /* 0x0000008005058836 */ /* 0x000fe40000000000 */
[----:B0-----:R-:W-:-:S04]  /*0d90*/  IMAD.WIDE.U32 R6, R7, 0x8, R8 ;  /* 0x0000000807067825 */ /* 0x001fc800078e0008 */
[----:B------:R-:W-:Y:S01]  /*0da0*/  @!P0 IMAD.WIDE.U32 R8, R3, 0x8, R8 ;  /* 0x0000000803088825 */ /* 0x000fe200078e0008 */
[----:B-----5:R1:W-:Y:S04]  /*0db0*/  STG.E.64 desc[UR6][R6.64], R30 ;  /* 0x0000001e06007986 */ /* 0x0203e8000c101b06 */
[----:B------:R1:W-:Y:S02]  /*0dc0*/  @!P0 STG.E.64 desc[UR6][R8.64], R32 ;  /* 0x0000002008008986 */ /* 0x0003e4000c101b06 */
.L_x_3769:
[----:B------:R-:W-:Y:S05]  /*0dd0*/  BSYNC B0 ;  /* 0x0000000000007941 */ /* 0x000fea0003800000 */
.L_x_3768:
[----:B------:R-:W-:-:S13]  /*0de0*/  ISETP.GE.AND P0, PT, R5, R0, PT ;  /* 0x000000000500720c */ /* 0x000fda0003f06270 */
[----:B------:R-:W-:Y:S05]  /*0df0*/  @P0 EXIT ;  /* 0x000000000000094d */ /* 0x000fea0003800000 */
[----:B01----:R-:W0:Y:S01]  /*0e00*/  LDC.64 R6, c[0x0][0x240] ;  /* 0x00009000ff067b82 */ /* 0x003e220000000a00 */
[----:B------:R-:W-:-:S04]  /*0e10*/  IMAD R3, R2, 0x200, R5 ;  /* 0x0000020002037824 */ /* 0x000fc800078e0205 */
[----:B0-----:R-:W-:-:S05]  /*0e20*/  IMAD.WIDE.U32 R2, R3, 0x8, R6 ;  /* 0x0000000803027825 */ /* 0x001fca00078e0006 */
[----:B-----5:R-:W-:Y:S01]  /*0e30*/  STG.E.64 desc[UR6][R2.64], R14 ;  /* 0x0000000e02007986 */ /* 0x020fe2000c101b06 */
[----:B------:R-:W-:Y:S05]  /*0e40*/  EXIT ;  /* 0x000000000000794d */ /* 0x000fea0003800000 */
        .weak           $__internal_3_$__cuda_sm20_div_rn_f64_full
        .type           $__internal_3_$__cuda_sm20_div_rn_f64_full,@function
        .size           $__internal_3_$__cuda_sm20_div_rn_f64_full,(.L_x_6600 - $__internal_3_$__cuda_sm20_div_rn_f64_full)
$__internal_3_$__cuda_sm20_div_rn_f64_full:
[C---:B------:R-:W-:Y:S01]  /*0e50*/  FSETP.GEU.AND P0, PT, |R3|.reuse, 1.469367938527859385e-39, PT ;  /* 0x001000000300780b */ /* 0x040fe20003f0e200 */
[----:B------:R-:W-:Y:S01]  /*0e60*/  IMAD.U32 R6, RZ, RZ, UR4 ;  /* 0x00000004ff067e24 */ /* 0x000fe2000f8e00ff */
[----:B------:R-:W-:Y:S01]  /*0e70*/  LOP3.LUT R7, R3, 0x800fffff, RZ, 0xc0, !PT ;  /* 0x800fffff03077812 */ /* 0x000fe200078ec0ff */
[----:B------:R-:W-:Y:S01]  /*0e80*/  IMAD.MOV.U32 R22, RZ, RZ, 0x1 ;  /* 0x00000001ff167424 */ /* 0x000fe200078e00ff */
[----:B------:R-:W-:Y:S01]  /*0e90*/  MOV R18, UR4 ;  /* 0x0000000400127c02 */ /* 0x000fe20008000f00 */
[----:B------:R-:W-:Y:S01]  /*0ea0*/  BSSY B2, `(.L_x_3770) ;  /* 0x0000056000027945 */ /* 0x000fe20003800000 */
[----:B------:R-:W-:Y:S01]  /*0eb0*/  LOP3.LUT R19, R7, 0x3ff00000, RZ, 0xfc, !PT ;  /* 0x3ff0000007137812 */ /* 0x000fe200078efcff */
[----:B------:R-:W-:Y:S01]  /*0ec0*/  IMAD.MOV.U32 R7, RZ, RZ, R3 ;  /* 0x000000ffff077224 */ /* 0x000fe200078e0003 */
[----:B------:R-:W-:Y:S02]  /*0ed0*/  FSETP.GEU.AND P3, PT, |R21|, 1.469367938527859385e-39, PT ;  /* 0x001000001500780b */ /* 0x000fe40003f6e200 */
[----:B------:R-:W-:-:S03]  /*0ee0*/  LOP3.LUT R37, R3, 0x7ff00000, RZ, 0xc0, !PT ;  /* 0x7ff0000003257812 */ /* 0x000fc600078ec0ff */
[----:B------:R-:W-:Y:S01]  /*0ef0*/  @!P0 DMUL R18, R6, 8.98846567431157953865e+307 ;  /* 0x7fe0000006128828 */ /* 0x000fe20000000000 */
[----:B------:R-:W-:-:S05]  /*0f00*/  LOP3.LUT R6, R21, 0x7ff00000, RZ, 0xc0, !PT ;  /* 0x7ff0000015067812 */ /* 0x000fca00078ec0ff */
[----:B------:R-:W0:Y:S01]  /*0f10*/  MUFU.RCP64H R23, R19 ;  /* 0x0000001300177308 */ /* 0x000e220000001800 */
[C---:B------:R-:W-:Y:S01]  /*0f20*/  ISETP.GE.U32.AND P2, PT, R6.reuse, R37, PT ;  /* 0x000000250600720c */ /* 0x040fe20003f46070 */
[----:B------:R-:W-:Y:S01]  /*0f30*/  @!P3 IMAD.MOV.U32 R28, RZ, RZ, RZ ;  /* 0x000000ffff1cb224 */ /* 0x000fe200078e00ff */
[----:B------:R-:W-:Y:S01]  /*0f40*/  @!P3 LOP3.LUT R7, R7, 0x7ff00000, RZ, 0xc0, !PT ;  /* 0x7ff000000707b812 */ /* 0x000fe200078ec0ff */
[----:B------:R-:W-:Y:S01]  /*0f50*/  IMAD.MOV.U32 R36, RZ, RZ, R6 ;  /* 0x000000ffff247224 */ /* 0x000fe200078e0006 */
[----:B------:R-:W-:Y:S02]  /*0f60*/  @!P0 LOP3.LUT R37, R19, 0x7ff00000, RZ, 0xc0, !PT ;  /* 0x7ff0000013258812 */ /* 0x000fe400078ec0ff */
[----:B------:R-:W-:Y:S01]  /*0f70*/  @!P3 ISETP.GE.U32.AND P4, PT, R6, R7, PT ;  /* 0x000000070600b20c */ /* 0x000fe20003f86070 */
[----:B------:R-:W-:Y:S02]  /*0f80*/  IMAD.MOV.U32 R7, RZ, RZ, 0x1ca00000 ;  /* 0x1ca00000ff077424 */ /* 0x000fe400078e00ff */
[----:B------:R-:W-:-:S03]  /*0f90*/  VIADD R38, R37, 0xffffffff ;  /* 0xffffffff25267836 */ /* 0x000fc60000000000 */
[----:B------:R-:W-:Y:S01]  /*0fa0*/  @!P3 SEL R25, R7, 0x63400000, !P4 ;  /* 0x634000000719b807 */ /* 0x000fe20006000000 */
[----:B0-----:R-:W-:-:S03]  /*0fb0*/  DFMA R26, R22, -R18, 1 ;  /* 0x3ff00000161a742b */ /* 0x001fc60000000812 */
[----:B------:R-:W-:-:S04]  /*0fc0*/  @!P3 LOP3.LUT R25, R25, 0x80000000, R21, 0xf8, !PT ;  /* 0x800000001919b812 */ /* 0x000fc800078ef815 */
[----:B------:R-:W-:Y:S01]  /*0fd0*/  @!P3 LOP3.LUT R29, R25, 0x100000, RZ, 0xfc, !PT ;  /* 0x00100000191db812 */ /* 0x000fe200078efcff */
        /* <DEDUP_REMOVED lines=9> */
[----:B------:R-:W-:Y:S02]  /*1070*/  DMUL R26, R24, R22 ;  /* 0x00000016181a7228 */ /* 0x000fe40000000000 */
[----:B------:R-:W-:-:S05]  /*1080*/  VIADD R28, R36, 0xffffffff ;  /* 0xffffffff241c7836 */ /* 0x000fca0000000000 */
[----:B------:R-:W-:Y:S01]  /*1090*/  ISETP.GT.U32.AND P0, PT, R28, 0x7feffffe, PT ;  /* 0x7feffffe1c00780c */ /* 0x000fe20003f04070 */
[----:B------:R-:W-:-:S03]  /*10a0*/  DFMA R28, R26, -R18, R22 ;  /* 0x800000121a1c722b */ /* 0x000fc60000000016 */
[----:B------:R-:W-:-:S05]  /*10b0*/  ISETP.GT.U32.OR P0, PT, R38, 0x7feffffe, P0 ;  /* 0x7feffffe2600780c */ /* 0x000fca0000704470 */
[----:B------:R-:W-:Y:S01]  /*10c0*/  DFMA R28, R24, R28, R26 ;  /* 0x0000001c181c722b */ /* 0x000fe2000000001a */
[----:B------:R-:W-:Y:S01]  /*10d0*/  MOV R24, UR4 ;  /* 0x0000000400187c02 */ /* 0x000fe20008000f00 */
[----:B------:R-:W-:-:S06]  /*10e0*/  IMAD.MOV.U32 R25, RZ, RZ, R3 ;  /* 0x000000ffff197224 */ /* 0x000fcc00078e0003 */
        /* <DEDUP_REMOVED lines=12> */
[----:B------:R-:W-:Y:S01]  /*11b0*/  DFMA R18, R28, -R18, R22 ;  /* 0x800000121c12722b */ /* 0x000fe20000000016 */
[----:B------:R-:W-:-:S09]  /*11c0*/  MOV R20, RZ ;  /* 0x000000ff00147202 */ /* 0x000fd20000000f00 */
        /* <DEDUP_REMOVED lines=14> */
.L_x_3771:
        /* <DEDUP_REMOVED lines=11> */
[----:B------:R-:W-:Y:S02]  /*1360*/  @P0 LOP3.LUT R18, R7, 0x7ff00000, RZ, 0xfc, !PT ;  /* 0x7ff0000007120812 */ /* 0x000fe400078efcff */
[----:B------:R-:W-:Y:S01]  /*1370*/  @!P0 MOV R6, RZ ;  /* 0x000000ff00068202 */ /* 0x000fe20000000f00 */
[----:B------:R-:W-:Y:S02]  /*1380*/  @P0 IMAD.MOV.U32 R6, RZ, RZ, RZ ;  /* 0x000000ffff060224 */ /* 0x000fe400078e00ff */
[----:B------:R-:W-:Y:S01]  /*1390*/  @P0 IMAD.MOV.U32 R7, RZ, RZ, R18 ;  /* 0x000000ffff070224 */ /* 0x000fe200078e0012 */
[----:B------:R-:W-:Y:S06]  /*13a0*/  BRA `(.L_x_3772) ;  /* 0x0000000000147947 */ /* 0x000fec0003800000 */
.L_x_3774:
[----:B------:R-:W-:Y:S01]  /*13b0*/  LOP3.LUT R7, R25, 0x80000, RZ, 0xfc, !PT ;  /* 0x0008000019077812 */ /* 0x000fe200078efcff */
[----:B------:R-:W-:Y:S01]  /*13c0*/  IMAD.MOV.U32 R6, RZ, RZ, R24 ;  /* 0x000000ffff067224 */ /* 0x000fe200078e0018 */
[----:B------:R-:W-:Y:S06]  /*13d0*/  BRA `(.L_x_3772) ;  /* 0x0000000000087947 */ /* 0x000fec0003800000 */
.L_x_3773:
[----:B------:R-:W-:Y:S01]  /*13e0*/  LOP3.LUT R7, R21, 0x80000, RZ, 0xfc, !PT ;  /* 0x0008000015077812 */ /* 0x000fe200078efcff */
[----:B------:R-:W-:-:S07]  /*13f0*/  IMAD.MOV.U32 R6, RZ, RZ, R20 ;  /* 0x000000ffff067224 */ /* 0x000fce00078e0014 */
.L_x_3772:
[----:B------:R-:W-:Y:S05]  /*1400*/  BSYNC B2 ;  /* 0x0000000000027941 */ /* 0x000fea0003800000 */
.L_x_3770:
[----:B------:R-:W-:Y:S01]  /*1410*/  MOV R18, R6 ;  /* 0x0000000600127202 */ /* 0x000fe20000000f00 */
[----:B------:R-:W-:Y:S02]  /*1420*/  IMAD.MOV.U32 R19, RZ, RZ, R7 ;  /* 0x000000ffff137224 */ /* 0x000fe400078e0007 */
[----:B------:R-:W-:Y:S02]  /*1430*/  IMAD.MOV.U32 R6, RZ, RZ, R4 ;  /* 0x000000ffff067224 */ /* 0x000fe400078e0004 */
[----:B------:R-:W-:-:S04]  /*1440*/  IMAD.MOV.U32 R7, RZ, RZ, 0x0 ;  /* 0x00000000ff077424 */ /* 0x000fc800078e00ff */
[----:B------:R-:W-:Y:S05]  /*1450*/  RET.REL.NODEC R6 `(_ZN2at6native27unrolled_elementwise_kernelIZZZNS0_66_GLOBAL__N__a0cfb035_28_ActivationHardswishKernel_cu_9e10b42f_292525hardswish_backward_kernelERNS_14TensorIteratorEENKUlvE_clEvENKUlvE_clEvEUlddE_St5arrayIPcLm3EELi4E23TrivialOffsetCalculatorILi2EjESB_ILi1EjENS0_6memory15LoadWithoutCastENSE_16StoreWithoutCastEEEviT_T0_T2_T3_T4_T5_) ;  /* 0xffffffe806e87950 */ /* 0x000fea0003c3ffff */
.L_x_3775:
        /* <DEDUP_REMOVED lines=10> */
.L_x_6600:


//--------------------- .text._ZN2at6native29vectorized_elementwise_kernelILi2EZZZNS0_66_GLOBAL__N__a0cfb035_28_ActivationHardswishKernel_cu_9e10b42f_292525hardswish_backward_kernelERNS_14TensorIteratorEENKUlvE_clEvENKUlvE_clEvEUlddE_St5arrayIPcLm3EEEEviT0_T1_ --------------------------
	.section	.text._ZN2at6native29vectorized_elementwise_kernelILi2EZZZNS0_66_GLOBAL__N__a0cfb035_28_ActivationHardswishKernel_cu_9e10b42f_292525hardswish_backward_kernelERNS_14TensorIteratorEENKUlvE_clEvENKUlvE_clEvEUlddE_St5arrayIPcLm3EEEEviT0_T1_,"ax",@progbits
	.align	128
        .global         _ZN2at6native29vectorized_elementwise_kernelILi2EZZZNS0_66_GLOBAL__N__a0cfb035_28_ActivationHardswishKernel_cu_9e10b42f_292525hardswish_backward_kernelERNS_14TensorIteratorEENKUlvE_clEvENKUlvE_clEvEUlddE_St5arrayIPcLm3EEEEviT0_T1_
        .type           _ZN2at6native29vectorized_elementwise_kernelILi2EZZZNS0_66_GLOBAL__N__a0cfb035_28_ActivationHardswishKernel_cu_9e10b42f_292525hardswish_backward_kernelERNS_14TensorIteratorEENKUlvE_clEvENKUlvE_clEvEUlddE_St5arrayIPcLm3EEEEviT0_T1_,@function
        .size           _ZN2at6native29vectorized_elementwise_kernelILi2EZZZNS0_66_GLOBAL__N__a0cfb035_28_ActivationHardswishKernel_cu_9e10b42f_292525hardswish_backward_kernelERNS_14TensorIteratorEENKUlvE_clEvENKUlvE_clEvEUlddE_St5arrayIPcLm3EEEEviT0_T1_,(.L_x_6601 - _ZN2at6native29vectorized_elementwise_kernelILi2EZZZNS0_66_GLOBAL__N__a0cfb035_28_ActivationHardswishKernel_cu_9e10b42f_292525hardswish_backward_kernelERNS_14TensorIteratorEENKUlvE_clEvENKUlvE_clEvEUlddE_St5arrayIPcLm3EEEEviT0_T1_)
        .other          _ZN2at6native29vectorized_elementwise_kernelILi2EZZZNS0_66_GLOBAL__N__a0cfb035_28_ActivationHardswishKernel_cu_9e10b42f_292525hardswish_backward_kernelERNS_14TensorIteratorEENKUlvE_clEvENKUlvE_clEvEUlddE_St5arrayIPcLm3EEEEviT0_T1_,@"STO_CUDA_ENTRY STV_DEFAULT"
_ZN2at6native29vectorized_elementwise_kernelILi2EZZZNS0_66_GLOBAL__N__a0cfb035_28_ActivationHardswishKernel_cu_9e10b42f_292525hardswish_backward_kernelERNS_14TensorIteratorEENKUlvE_clEvENKUlvE_clEvEUlddE_St5arrayIPcLm3EEEEviT0_T1_:
.text._ZN2at6native29vectorized_elementwise_kernelILi2EZZZNS0_66_GLOBAL__N__a0cfb035_28_ActivationHardswishKernel_cu_9e10b42f_292525hardswish_backward_kernelERNS_14TensorIteratorEENKUlvE_clEvENKUlvE_clEvEUlddE_St5arrayIPcLm3EEEEviT0_T1_:
[----:B------:R-:W-:Y:S01]  /*0000*/  LDC R1, c[0x0][0x28] ;  /* 0x00000a00ff017b82 */ /* 0x000fe20000000800 */
[----:B------:R-:W0:Y:S01]  /*0010*/  S2R R50, SR_CTAID.X ;  /* 0x0000000000327919 */ /* 0x000e220000002500 */
[----:B------:R-:W-:Y:S01]  /*0020*/  ULDC UR4, c[0x0][0x210] ;  /* 0x0000840000047ab9 */ /* 0x000fe20000000800 */
[----:B------:R-:W-:Y:S01]  /*0030*/  ULDC.64 UR6, c[0x0][0x208] ;  /* 0x0000820000067ab9 */ /* 0x000fe20000000a00 */
[----:B------:R-:W-:Y:S02]  /*0040*/  IMAD.MOV.U32 R54, RZ, RZ, 0x40080000 ;  /* 0x40080000ff367424 */ /* 0x000fe400078e00ff */
[----:B0-----:R-:W-:-:S05]  /*0050*/  IMAD.SHL.U32 R50, R50, 0x400, RZ ;  /* 0x0000040032327824 */ /* 0x001fca00078e00ff */
[----:B------:R-:W-:Y:S01]  /*0060*/  IADD3 R39, -R50, UR4, RZ ;  /* 0x0000000432277c10 */ /* 0x000fe2000fffe1ff */
[----:B------:R-:W-:-:S03]  /*0070*/  UMOV UR4, URZ ;  /* 0x0000003f00047c82 */ /* 0x000fc60008000000 */
[----:B------:R-:W-:-:S13]  /*0080*/  ISETP.GE.U32.AND P0, PT, R39, 0x400, PT ;  /* 0x000004002700780c */ /* 0x000fda0003f06070 */
[----:B------:R-:W-:Y:S05]  /*0090*/  @!P0 BRA `(.L_x_3776) ;  /* 0x00000010007c8947 */ /* 0x000fea0003800000 */
[----:B------:R-:W0:Y:S01]  /*00a0*/  S2R R51, SR_TID.X ;  /* 0x0000000000337919 */ /* 0x000e220000002100 */
[----:B------:R-:W1:Y:S08]  /*00b0*/  LDC.64 R2, c[0x0][0x250] ;  /* 0x00009400ff027b82 */ /* 0x000e700000000a00 */
[----:B------:R-:W2:Y:S01]  /*00c0*/  LDC.64 R4, c[0x0][0x248] ;  /* 0x00009200ff047b82 */ /* 0x000ea20000000a00 */
[----:B-1----:R-:W-:-:S04]  /*00d0*/  IMAD.WIDE R2, R50, 0x8, R2 ;  /* 0x0000000832027825 */ /* 0x002fc800078e0202 */
[----:B0-----:R-:W-:-:S04]  /*00e0*/  IMAD.WIDE.U32 R40, R51, 0x10, R2 ;  /* 0x0000001033287825 */ /* 0x001fc800078e0002 */
[----:B--2---:R-:W-:Y:S01]  /*00f0*/  IMAD.WIDE R2, R50, 0x8, R4 ;  /* 0x0000000832027825 */ /* 0x004fe200078e0204 */
[----:B------:R-:W2:Y:S04]  /*0100*/  LDG.E.128 R36, desc[UR6][R40.64] ;  /* 0x0000000628247981 */ /* 0x000ea8000c1e1d00 */
[----:B------:R0:W5:Y:S01]  /*0110*/  LDG.E.128 R16, desc[UR6][R40.64+0x800] ;  /* 0x0008000628107981 */ /* 0x000162000c1e1d00 */
[----:B------:R-:W-:-:S03]  /*0120*/  IMAD.WIDE.U32 R2, R51, 0x10, R2 ;  /* 0x0000001033027825 */ /* 0x000fc600078e0002 */
[----:B------:R0:W5:Y:S04]  /*0130*/  LDG.E.128 R12, desc[UR6][R40.64+0x1000] ;  /* 0x00100006280c7981 */ /* 0x000168000c1e1d00 */
[----:B------:R0:W5:Y:S04]  /*0140*/  LDG.E.128 R32, desc[UR6][R2.64] ;  /* 0x0000000602207981 */ /* 0x000168000c1e1d00 */
[----:B------:R0:W5:Y:S04]  /*0150*/  LDG.E.128 R28, desc[UR6][R2.64+0x800] ;  /* 0x00080006021c7981 */ /* 0x000168000c1e1d00 */
[----:B------:R0:W5:Y:S04]  /*0160*/  LDG.E.128 R24, desc[UR6][R2.64+0x1000] ;  /* 0x0010000602187981 */ /* 0x000168000c1e1d00 */
[----:B------:R0:W5:Y:S04]  /*0170*/  LDG.E.128 R20, desc[UR6][R2.64+0x1800] ;  /* 0x0018000602147981 */ /* 0x000168000c1e1d00 */
[----:B------:R0:W5:Y:S01]  /*0180*/  LDG.E.128 R8, desc[UR6][R40.64+0x1800] ;  /* 0x0018000628087981 */ /* 0x000162000c1e1d00 */
[----:B------:R-:W-:Y:S01]  /*0190*/  BSSY B1, `(.L_x_3777) ;  /* 0x0000021000017945 */ /* 0x000fe20003800000 */
[----:B------:R-:W-:-:S02]  /*01a0*/  CS2R R6, SRZ ;  /* 0x0000000000067805 */ /* 0x000fc4000001ff00 */
[----:B------:R-:W-:Y:S01]  /*01b0*/  CS2R R4, SRZ ;  /* 0x0000000000047805 */ /* 0x000fe2000001ff00 */
[----:B--2---:R-:W-:-:S14]  /*01c0*/  DSETP.GTU.AND P0, PT, R36, -3, PT ;  /* 0xc00800002400742a */ /* 0x004fdc0003f0c000 */
[----:B0-----:R-:W-:Y:S05]  /*01d0*/  @!P0 BRA `(.L_x_3778) ;  /* 0x0000000000708947 */ /* 0x001fea0003800000 */
[----:B------:R-:W-:Y:S01]  /*01e0*/  DSETP.GEU.AND P0, PT, R36, 3, PT ;  /* 0x400800002400742a */ /* 0x000fe20003f0e000 */
[----:B-----5:R-:W-:Y:S02]  /*01f0*/  IMAD.MOV.U32 R4, RZ, RZ, R32 ;  /* 0x000000ffff047224 */ /* 0x020fe400078e0020 */
        /* <DEDUP_REMOVED lines=22> */
[----:B------:R-:W-:Y:S05]  /*0360*/  CALL.REL.NOINC `($__internal_4_$__cuda_sm20_div_rn_f64_full) ;  /* 0x0000002800947944 */ /* 0x000fea0003c00000 */
.L_x_3780:
[----:B------:R-:W-:Y:S05]  /*0370*/  BSYNC B2 ;  /* 0x0000000000027941 */ /* 0x000fea0003800000 */
.L_x_3779:
[----:B------:R-:W-:-:S08]  /*0380*/  DADD R2, R2, 0.5 ;  /* 0x3fe0000002027429 */ /* 0x000fd00000000000 */
[----:B------:R-:W-:-:S11]  /*0390*/  DMUL R4, R32, R2 ;  /* 0x0000000220047228 */ /* 0x000fd60000000000 */
.L_x_3778:
[----:B------:R-:W-:Y:S05]  /*03a0*/  BSYNC B1 ;  /* 0x0000000000017941 */ /* 0x000fea0003800000 */
.L_x_3777:
[----:B------:R-:W-:Y:S01]  /*03b0*/  DSETP.GTU.AND P0, PT, R38, -3, PT ;  /* 0xc00800002600742a */ /* 0x000fe20003f0c000 */
[----:B------:R-:W-:-:S13]  /*03c0*/  BSSY B1, `(.L_x_3781) ;  /* 0x000001e000017945 */ /* 0x000fda0003800000 */
[----:B------:R-:W-:Y:S05]  /*03d0*/  @!P0 BRA `(.L_x_3782) ;  /* 0x0000000000708947 */ /* 0x000fea0003800000 */
[----:B------:R-:W-:Y:S01]  /*03e0*/  DSETP.GEU.AND P0, PT, R38, 3, PT ;  /* 0x400800002600742a */ /* 0x000fe20003f0e000 */
[----:B-----5:R-:W-:Y:S01]  /*03f0*/  MOV R6, R34 ;  /* 0x0000002200067202 */ /* 0x020fe20000000f00 */
        /* <DEDUP_REMOVED lines=19> */
[----:B------:R-:W-:Y:S01]  /*0530*/  MOV R2, R38 ;  /* 0x0000002600027202 */ /* 0x000fe20000000f00 */
[----:B------:R-:W-:Y:S01]  /*0540*/  IMAD.MOV.U32 R3, RZ, RZ, R39 ;  /* 0x000000ffff037224 */ /* 0x000fe200078e0027 */
[----:B------:R-:W-:-:S07]  /*0550*/  MOV R0, 0x570 ;  /* 0x0000057000007802 */ /* 0x000fce0000000f00 */
[----:B------:R-:W-:Y:S05]  /*0560*/  CALL.REL.NOINC `($__internal_4_$__cuda_sm20_div_rn_f64_full) ;  /* 0x0000002800147944 */ /* 0x000fea0003c00000 */
.L_x_3784:
[----:B------:R-:W-:Y:S05]  /*0570*/  BSYNC B2 ;  /* 0x0000000000027941 */ /* 0x000fea0003800000 */
.L_x_3783:
[----:B------:R-:W-:-:S08]  /*0580*/  DADD R2, R2, 0.5 ;  /* 0x3fe0000002027429 */ /* 0x000fd00000000000 */
[----:B------:R-:W-:-:S11]  /*0590*/  DMUL R6, R34, R2 ;  /* 0x0000000222067228 */ /* 0x000fd60000000000 */
.L_x_3782:
[----:B------:R-:W-:Y:S05]  /*05a0*/  BSYNC B1 ;  /* 0x0000000000017941 */ /* 0x000fea0003800000 */
.L_x_3781:
[----:B-----5:R-:W-:Y:S01]  /*05b0*/  DSETP.GTU.AND P0, PT, R16, -3, PT ;  /* 0xc00800001000742a */ /* 0x020fe20003f0c000 */
[----:B------:R-:W-:Y:S01]  /*05c0*/  BSSY B1, `(.L_x_3785) ;  /* 0x0000020000017945 */ /* 0x000fe20003800000 */
[----:B------:R-:W-:Y:S02]  /*05d0*/  CS2R R34, SRZ ;  /* 0x0000000000227805 */ /* 0x000fe4000001ff00 */
[----:B------:R-:W-:-:S10]  /*05e0*/  CS2R R32, SRZ ;  /* 0x0000000000207805 */ /* 0x000fd4000001ff00 */
        /* <DEDUP_REMOVED lines=25> */
[----:B------:R-:W-:Y:S05]  /*0780*/  CALL.REL.NOINC `($__internal_4_$__cuda_sm20_div_rn_f64_full) ;  /* 0x00000024008c7944 */ /* 0x000fea0003c00000 */
.L_x_3788:
[----:B------:R-:W-:Y:S05]  /*0790*/  BSYNC B2 ;  /* 0x0000000000027941 */ /* 0x000fea0003800000 */
.L_x_3787:
[----:B------:R-:W-:-:S08]  /*07a0*/  DADD R2, R2, 0.5 ;  /* 0x3fe0000002027429 */ /* 0x000fd00000000000 */
[----:B------:R-:W-:-:S11]  /*07b0*/  DMUL R32, R28, R2 ;  /* 0x000000021c207228 */ /* 0x000fd60000000000 */
.L_x_3786:
[----:B------:R-:W-:Y:S05]  /*07c0*/  BSYNC B1 ;  /* 0x0000000000017941 */ /* 0x000fea0003800000 */
.L_x_3785:
[----:B------:R-:W-:Y:S01]  /*07d0*/  DSETP.GTU.AND P0, PT, R18, -3, PT ;  /* 0xc00800001200742a */ /* 0x000fe20003f0c000 */
[----:B------:R-:W-:-:S13]  /*07e0*/  BSSY B1, `(.L_x_3789) ;  /* 0x000001e000017945 */ /* 0x000fda0003800000 */
[----:B------:R-:W-:Y:S05]  /*07f0*/  @!P0 BRA `(.L_x_3790) ;  /* 0x0000000000708947 */ /* 0x000fea0003800000 */
[----:B------:R-:W-:Y:S01]  /*0800*/  DSETP.GEU.AND P0, PT, R18, 3, PT ;  /* 0x400800001200742a */ /* 0x000fe20003f0e000 */
[----:B------:R-:W-:Y:S02]  /*0810*/  IMAD.MOV.U32 R34, RZ, RZ, R30 ;  /* 0x000000ffff227224 */ /* 0x000fe400078e001e */
[----:B------:R-:W-:-:S11]  /*0820*/  IMAD.MOV.U32 R35, RZ, RZ, R31 ;  /* 0x000000ffff237224 */ /* 0x000fd600078e001f */
[----:B------:R-:W-:Y:S05]  /*0830*/  @P0 BRA `(.L_x_3790) ;  /* 0x0000000000600947 */ /* 0x000fea0003800000 */
[----:B------:R-:W0:Y:S01]  /*0840*/  MUFU.RCP64H R3, 3 ;  /* 0x4008000000037908 */ /* 0x000e220000001800 */
        /* <DEDUP_REMOVED lines=20> */
.L_x_3792:
[----:B------:R-:W-:Y:S05]  /*0990*/  BSYNC B2 ;  /* 0x0000000000027941 */ /* 0x000fea0003800000 */
.L_x_3791:
[----:B------:R-:W-:-:S08]  /*09a0*/  DADD R2, R2, 0.5 ;  /* 0x3fe0000002027429 */ /* 0x000fd00000000000 */
[----:B------:R-:W-:-:S11]  /*09b0*/  DMUL R34, R30, R2 ;  /* 0x000000021e227228 */ /* 0x000fd60000000000 */
.L_x_3790:
[----:B------:R-:W-:Y:S05]  /*09c0*/  BSYNC B1 ;  /* 0x0000000000017941 */ /* 0x000fea0003800000 */
.L_x_3789:
[----:B------:R-:W-:Y:S01]  /*09d0*/  DSETP.GTU.AND P0, PT, R12, -3, PT ;  /* 0xc00800000c00742a */ /* 0x000fe20003f0c000 */
[----:B------:R-:W-:Y:S01]  /*09e0*/  BSSY B1, `(.L_x_3793) ;  /* 0x0000020000017945 */ /* 0x000fe20003800000 */
[----:B------:R-:W-:Y:S02]  /*09f0*/  CS2R R18, SRZ ;  /* 0x0000000000127805 */ /* 0x000fe4000001ff00 */
[----:B------:R-:W-:-:S10]  /*0a00*/  CS2R R16, SRZ ;  /* 0x0000000000107805 */ /* 0x000fd4000001ff00 */
[----:B------:R-:W-:Y:S05]  /*0a10*/  @!P0 BRA `(.L_x_3794) ;  /* 0x0000000000708947 */ /* 0x000fea0003800000 */
[----:B------:R-:W-:Y:S01]  /*0a20*/  DSETP.GEU.AND P0, PT, R12, 3, PT ;  /* 0x400800000c00742a */ /* 0x000fe20003f0e000 */
[----:B------:R-:W-:Y:S01]  /*0a30*/  MOV R16, R24 ;  /* 0x0000001800107202 */ /* 0x000fe20000000f00 */
[----:B------:R-:W-:-:S12]  /*0a40*/  IMAD.MOV.U32 R17, RZ, RZ, R25 ;  /* 0x000000ffff117224 */ /* 0x000fd800078e0019 */
        /* <DEDUP_REMOVED lines=22> */
.L_x_3796:
[----:B------:R-:W-:Y:S05]  /*0bb0*/  BSYNC B2 ;  /* 0x0000000000027941 */ /* 0x000fea0003800000 */
.L_x_3795:
[----:B------:R-:W-:-:S08]  /*0bc0*/  DADD R2, R2, 0.5 ;  /* 0x3fe0000002027429 */ /* 0x000fd00000000000 */
[----:B------:R-:W-:-:S11]  /*0bd0*/  DMUL R16, R24, R2 ;  /* 0x0000000218107228 */ /* 0x000fd60000000000 */
.L_x_3794:
[----:B------:R-:W-:Y:S05]  /*0be0*/  BSYNC B1 ;  /* 0x0000000000017941 */ /* 0x000fea0003800000 */
.L_x_3793:
[----:B------:R-:W-:Y:S01]  /*0bf0*/  DSETP.GTU.AND P0, PT, R14, -3, PT ;  /* 0xc00800000e00742a */ /* 0x000fe20003f0c000 */
[----:B------:R-:W-:-:S13]  /*0c00*/  BSSY B1, `(.L_x_3797) ;  /* 0x000001e000017945 */ /* 0x000fda0003800000 */
        /* <DEDUP_REMOVED lines=26> */
.L_x_3800:
[----:B------:R-:W-:Y:S05]  /*0db0*/  BSYNC B2 ;  /* 0x0000000000027941 */ /* 0x000fea0003800000 */
.L_x_3799:
[----:B------:R-:W-:-:S08]  /*0dc0*/  DADD R2, R2, 0.5 ;  /* 0x3fe0000002027429 */ /* 0x000fd00000000000 */
[----:B------:R-:W-:-:S11]  /*0dd0*/  DMUL R18, R26, R2 ;  /* 0x000000021a127228 */ /* 0x000fd60000000000 */
.L_x_3798:
[----:B------:R-:W-:Y:S05]  /*0de0*/  BSYNC B1 ;  /* 0x0000000000017941 */ /* 0x000fea0003800000 */
.L_x_3797:
[----:B------:R-:W-:Y:S01]  /*0df0*/  DSETP.GTU.AND P0, PT, R8, -3, PT ;  /* 0xc00800000800742a */ /* 0x000fe20003f0c000 */
        /* <DEDUP_REMOVED lines=29> */
.L_x_3804:
[----:B------:R-:W-:Y:S05]  /*0fd0*/  BSYNC B2 ;  /* 0x0000000000027941 */ /* 0x000fea0003800000 */
.L_x_3803:
[----:B------:R-:W-:-:S08]  /*0fe0*/  DADD R2, R2, 0.5 ;  /* 0x3fe0000002027429 */ /* 0x000fd00000000000 */
[----:B------:R-:W-:-:S11]  /*0ff0*/  DMUL R12, R20, R2 ;  /* 0x00000002140c7228 */ /* 0x000fd60000000000 */
.L_x_3802:
[----:B------:R-:W-:Y:S05]  /*1000*/  BSYNC B1 ;  /* 0x0000000000017941 */ /* 0x000fea0003800000 */
.L_x_3801:
        /* <DEDUP_REMOVED lines=28> */
.L_x_3808:
[----:B------:R-:W-:Y:S05]  /*11d0*/  BSYNC B2 ;  /* 0x0000000000027941 */ /* 0x000fea0003800000 */
.L_x_3807:
[----:B------:R-:W-:-:S08]  /*11e0*/  DADD R2, R2, 0.5 ;  /* 0x3fe0000002027429 */ /* 0x000fd00000000000 */
[----:B------:R-:W-:-:S11]  /*11f0*/  DMUL R14, R22, R2 ;  /* 0x00000002160e7228 */ /* 0x000fd60000000000 */
.L_x_3806:
[----:B------:R-:W-:Y:S05]  /*1200*/  BSYNC B1 ;  /* 0x0000000000017941 */ /* 0x000fea0003800000 */
.L_x_3805:
[----:B------:R-:W0:Y:S02]  /*1210*/  LDC.64 R2, c[0x0][0x240] ;  /* 0x00009000ff027b82 */ /* 0x000e240000000a00 */
[----:B0-----:R-:W-:-:S04]  /*1220*/  IMAD.WIDE.U32 R2, R50, 0x8, R2 ;  /* 0x0000000832027825 */ /* 0x001fc800078e0002 */
[----:B------:R-:W-:-:S05]  /*1230*/  IMAD.WIDE R2, R51, 0x10, R2 ;  /* 0x0000001033027825 */ /* 0x000fca00078e0202 */
[----:B------:R-:W-:Y:S04]  /*1240*/  STG.E.128 desc[UR6][R2.64], R4 ;  /* 0x0000000402007986 */ /* 0x000fe8000c101d06 */
[----:B------:R-:W-:Y:S04]  /*1250*/  STG.E.128 desc[UR6][R2.64+0x800], R32 ;  /* 0x0008002002007986 */ /* 0x000fe8000c101d06 */
[----:B------:R-:W-:Y:S04]  /*1260*/  STG.E.128 desc[UR6][R2.64+0x1000], R16 ;  /* 0x0010001002007986 */ /* 0x000fe8000c101d06 */
[----:B------:R-:W-:Y:S01]  /*1270*/  STG.E.128 desc[UR6][R2.64+0x1800], R12 ;  /* 0x0018000c02007986 */ /* 0x000fe2000c101d06 */
[----:B------:R-:W-:Y:S05]  /*1280*/  EXIT ;  /* 0x000000000000794d */ /* 0x000fea0003800000 */
.L_x_3776:
[----:B------:R-:W0:Y:S01]  /*1290*/  S2R R38, SR_TID.X ;  /* 0x0000000000267919 */ /* 0x000e220000002100 */
[----:B------:R-:W-:Y:S02]  /*12a0*/  CS2R R32, SRZ ;  /* 0x0000000000207805 */ /* 0x000fe4000001ff00 */
[----:B------:R-:W-:Y:S02]  /*12b0*/  CS2R R30, SRZ ;  /* 0x00000000001e7805 */ /* 0x000fe4000001ff00 */
[----:B0-----:R-:W-:Y:S02]  /*12c0*/  ISETP.GE.AND P1, PT, R38, R39, PT ;  /* 0x000000272600720c */ /* 0x001fe40003f26270 */
[----:B------:R-:W-:-:S11]  /*12d0*/  MOV R37, R38 ;  /* 0x0000002600257202 */ /* 0x000fd60000000f00 */
[----:B------:R-:W-:Y:S01]  /*12e0*/  @!P1 IMAD.IADD R41, R50, 0x1, R37 ;  /* 0x0000000132299824 */ /* 0x000fe200078e0225 */
[----:B------:R-:W0:Y:S01]  /*12f0*/  @!P1 LDC.64 R34, c[0x0][0x250] ;  /* 0x00009400ff229b82 */ /* 0x000e220000000a00 */
[----:B------:R-:W-:-:S05]  /*1300*/  @!P1 VIADD R37, R37, 0x80 ;  /* 0x0000008025259836 */ /* 0x000fca0000000000 */
[----:B------:R-:W-:-:S13]  /*1310*/  ISETP.GE.AND P6, PT, R37, R39, PT ;  /* 0x000000272500720c */ /* 0x000fda0003fc6270 */
[----:B------:R-:W-:Y:S01]  /*1320*/  @!P6 IMAD.IADD R7, R50, 0x1, R37 ;  /* 0x000000013207e824 */ /* 0x000fe200078e0225 */
[----:B------:R-:W-:Y:S01]  /*1330*/  @!P6 IADD3 R37, R37, 0x80, RZ ;  /* 0x000000802525e810 */ /* 0x000fe20007ffe0ff */
[----:B------:R-:W1:Y:S03]  /*1340*/  @!P6 LDC.64 R2, c[0x0][0x248] ;  /* 0x00009200ff02eb82 */ /* 0x000e660000000a00 */
[----:B------:R-:W-:-:S05]  /*1350*/  ISETP.GE.AND P5, PT, R37, R39, PT ;  /* 0x000000272500720c */ /* 0x000fca0003fa6270 */
[----:B------:R-:W2:Y:S08]  /*1360*/  @!P6 LDC.64 R4, c[0x0][0x250] ;  /* 0x00009400ff04eb82 */ /* 0x000eb00000000a00 */
[----:B------:R-:W-:Y:S01]  /*1370*/  @!P5 IMAD.IADD R9, R50, 0x1, R37 ;  /* 0x000000013209d824 */ /* 0x000fe200078e0225 */
[----:B------:R-:W3:Y:S01]  /*1380*/  @!P5 LDC.64 R48, c[0x0][0x248] ;  /* 0x00009200ff30db82 */ /* 0x000ee20000000a00 */
[----:B------:R-:W-:-:S05]  /*1390*/  @!P5 VIADD R37, R37, 0x80 ;  /* 0x000000802525d836 */ /* 0x000fca0000000000 */
[----:B------:R-:W-:Y:S01]  /*13a0*/  ISETP.GE.AND P4, PT, R37, R39, PT ;  /* 0x000000272500720c */ /* 0x000fe20003f86270 */
[C---:B-1----:R-:W-:Y:S01]  /*13b0*/  @!P6 IMAD.WIDE.U32 R2, R7.reuse, 0x8, R2 ;  /* 0x000000080702e825 */ /* 0x042fe200078e0002 */
[----:B------:R-:W1:Y:S04]  /*13c0*/  @!P5 LDC.64 R52, c[0x0][0x250] ;  /* 0x00009400ff34db82 */ /* 0x000e680000000a00 */
[----:B------:R4:W5:Y:S01]  /*13d0*/  @!P6 LDG.E.64 R32, desc[UR6][R2.64] ;  /* 0x000000060220e981 */ /* 0x000962000c1e1b00 */
[----:B--2---:R-:W-:-:S06]  /*13e0*/  @!P6 IMAD.WIDE.U32 R4, R7, 0x8, R4 ;  /* 0x000000080704e825 */ /* 0x004fcc00078e0004 */
[----:B------:R-:W-:Y:S01]  /*13f0*/  @!P4 IMAD.IADD R11, R50, 0x1, R37 ;  /* 0x00000001320bc824 */ /* 0x000fe200078e0225 */
[----:B------:R-:W-:Y:S01]  /*1400*/  @!P4 IADD3 R37, R37, 0x80, RZ ;  /* 0x000000802525c810 */ /* 0x000fe20007ffe0ff */
[----:B------:R-:W2:Y:S01]  /*1410*/  @!P4 LDC.64 R56, c[0x0][0x248] ;  /* 0x00009200ff38cb82 */ /* 0x000ea20000000a00 */
[----:B------:R0:W5:Y:S02]  /*1420*/  @!P6 LDG.E.64 R30, desc[UR6][R4.64] ;  /* 0x00000006041ee981 */ /* 0x000164000c1e1b00 */
[----:B------:R-:W-:-:S05]  /*1430*/  ISETP.GE.AND P3, PT, R37, R39, PT ;  /* 0x000000272500720c */ /* 0x000fca0003f66270 */
[----:B------:R-:W4:Y:S08]  /*1440*/  @!P4 LDC.64 R58, c[0x0][0x250] ;  /* 0x00009400ff3acb82 */ /* 0x000f300000000a00 */
[----:B------:R-:W-:Y:S01]  /*1450*/  @!P3 IMAD.IADD R47, R50, 0x1, R37 ;  /* 0x00000001322fb824 */ /* 0x000fe200078e0225 */
[----:B------:R-:W0:Y:S01]  /*1460*/  @!P3 LDC.64 R16, c[0x0][0x248] ;  /* 0x00009200ff10bb82 */ /* 0x000e220000000a00 */
[----:B------:R-:W-:-:S05]  /*1470*/  @!P3 VIADD R37, R37, 0x80 ;  /* 0x000000802525b836 */ /* 0x000fca0000000000 */
[-C--:B------:R-:W-:Y:S01]  /*1480*/  ISETP.GE.AND P2, PT, R37, R39.reuse, PT ;  /* 0x000000272500720c */ /* 0x080fe20003f46270 */
[----:B--2---:R-:W-:Y:S01]  /*1490*/  @!P4 IMAD.WIDE.U32 R56, R11, 0x8, R56 ;  /* 0x000000080b38c825 */ /* 0x004fe200078e0038 */
[----:B------:R-:W2:Y:S11]  /*14a0*/  @!P3 LDC.64 R44, c[0x0][0x250] ;  /* 0x00009400ff2cbb82 */ /* 0x000eb60000000a00 */
[----:B------:R-:W-:Y:S01]  /*14b0*/  @!P2 IMAD.IADD R19, R50, 0x1, R37 ;  /* 0x000000013213a824 */ /* 0x000fe200078e0225 */
[----:B------:R-:W-:Y:S01]  /*14c0*/  @!P2 IADD3 R37, R37, 0x80, RZ ;  /* 0x000000802525a810 */ /* 0x000fe20007ffe0ff */
[----:B------:R-:W2:Y:S03]  /*14d0*/  @!P2 LDC.64 R12, c[0x0][0x250] ;  /* 0x00009400ff0cab82 */ /* 0x000ea60000000a00 */
[----:B------:R-:W-:Y:S01]  /*14e0*/  ISETP.GE.AND P0, PT, R37, R39, PT ;  /* 0x000000272500720c */ /* 0x000fe20003f06270 */
[----:B----4-:R-:W-:-:S04]  /*14f0*/  @!P4 IMAD.WIDE.U32 R58, R11, 0x8, R58 ;  /* 0x000000080b3ac825 */ /* 0x010fc800078e003a */
[----:B---3--:R-:W-:Y:S01]  /*1500*/  @!P5 IMAD.WIDE.U32 R48, R9, 0x8, R48 ;  /* 0x000000080930d825 */ /* 0x008fe200078e0030 */
[----:B------:R-:W3:Y:S07]  /*1510*/  @!P1 LDC.64 R10, c[0x0][0x248] ;  /* 0x00009200ff0a9b82 */ /* 0x000eee0000000a00 */
[----:B------:R-:W-:Y:S01]  /*1520*/  @!P0 IMAD.IADD R43, R50, 0x1, R37 ;  /* 0x00000001322b8824 */ /* 0x000fe200078e0225 */
[----:B------:R-:W4:Y:S01]  /*1530*/  @!P0 LDC.64 R2, c[0x0][0x248] ;  /* 0x00009200ff028b82 */ /* 0x000f220000000a00 */
[----:B------:R-:W-:-:S05]  /*1540*/  @!P0 VIADD R37, R37, 0x80 ;  /* 0x0000008025258836 */ /* 0x000fca0000000000 */
[----:B------:R-:W-:Y:S01]  /*1550*/  ISETP.GE.AND P6, PT, R37, R39, PT ;  /* 0x000000272500720c */ /* 0x000fe20003fc6270 */
[----:B-1----:R-:W-:Y:S01]  /*1560*/  @!P5 IMAD.WIDE.U32 R52, R9, 0x8, R52 ;  /* 0x000000080934d825 */ /* 0x002fe200078e0034 */
[----:B0-----:R-:W0:Y:S08]  /*1570*/  @!P0 LDC.64 R4, c[0x0][0x250] ;  /* 0x00009400ff048b82 */ /* 0x001e300000000a00 */
[----:B------:R-:W1:Y:S08]  /*1580*/  @!P2 LDC.64 R14, c[0x0][0x248] ;  /* 0x00009200ff0eab82 */ /* 0x000e700000000a00 */
[----:B------:R-:W3:Y:S08]  /*1590*/  @!P6 LDC.64 R6, c[0x0][0x248] ;  /* 0x00009200ff06eb82 */ /* 0x000ef00000000a00 */
[----:B------:R-:W1:Y:S01]  /*15a0*/  @!P6 LDC.64 R8, c[0x0][0x250] ;  /* 0x00009400ff08eb82 */ /* 0x000e620000000a00 */
[----:B------:R-:W-:-:S02]  /*15b0*/  CS2R R26, SRZ ;  /* 0x00000000001a7805 */ /* 0x000fc4000001ff00 */
[----:B------:R-:W-:Y:S01]  /*15c0*/  CS2R R28, SRZ ;  /* 0x00000000001c7805 */ /* 0x000fe2000001ff00 */
[----:B----4-:R-:W-:-:S03]  /*15d0*/  @!P0 IMAD.WIDE.U32 R2, R43, 0x8, R2 ;  /* 0x000000082b028825 */ /* 0x010fc600078e0002 */
[----:B------:R2:W5:Y:S04]  /*15e0*/  @!P5 LDG.E.64 R26, desc[UR6][R52.64] ;  /* 0x00000006341ad981 */ /* 0x000568000c1e1b00 */
[----:B------:R4:W5:Y:S01]  /*15f0*/  @!P5 LDG.E.64 R28, desc[UR6][R48.64] ;  /* 0x00000006301cd981 */ /* 0x000962000c1e1b00 */
[----:B--2---:R-:W-:Y:S01]  /*1600*/  @!P2 IMAD.WIDE.U32 R52, R19, 0x8, R12 ;  /* 0x000000081334a825 */ /* 0x004fe200078e000c */
[----:B------:R-:W-:-:S03]  /*1610*/  CS2R R12, SRZ ;  /* 0x00000000000c7805 */ /* 0x000fc6000001ff00 */
[----:B----4-:R-:W-:Y:S02]  /*1620*/  @!P6 IMAD.IADD R49, R50, 0x1, R37 ;  /* 0x000000013231e824 */ /* 0x010fe400078e0225 */
[----:B0-----:R-:W-:Y:S01]  /*1630*/  @!P0 IMAD.WIDE.U32 R4, R43, 0x8, R4 ;  /* 0x000000082b048825 */ /* 0x001fe200078e0004 */
[----:B------:R0:W5:Y:S01]  /*1640*/  @!P0 LDG.E.64 R12, desc[UR6][R2.64] ;  /* 0x00000006020c8981 */ /* 0x000162000c1e1b00 */
[----:B------:R-:W-:Y:S02]  /*1650*/  CS2R R24, SRZ ;  /* 0x0000000000187805 */ /* 0x000fe4000001ff00 */
[C---:B------:R-:W-:Y:S01]  /*1660*/  @!P3 IMAD.WIDE.U32 R60, R47.reuse, 0x8, R16 ;  /* 0x000000082f3cb825 */ /* 0x040fe200078e0010 */
[----:B------:R-:W-:Y:S02]  /*1670*/  CS2R R22, SRZ ;  /* 0x0000000000167805 */ /* 0x000fe4000001ff00 */
[----:B------:R-:W-:Y:S01]  /*1680*/  CS2R R20, SRZ ;  /* 0x0000000000147805 */ /* 0x000fe2000001ff00 */
[----:B------:R-:W-:Y:S01]  /*1690*/  @!P3 IMAD.WIDE.U32 R44, R47, 0x8, R44 ;  /* 0x000000082f2cb825 */ /* 0x000fe200078e002c */
[----:B------:R-:W-:-:S02]  /*16a0*/  CS2R R16, SRZ ;  /* 0x0000000000107805 */ /* 0x000fc4000001ff00 */
[----:B------:R-:W-:Y:S01]  /*16b0*/  CS2R R36, SRZ ;  /* 0x0000000000247805 */ /* 0x000fe2000001ff00 */
[----:B------:R2:W5:Y:S01]  /*16c0*/  @!P4 LDG.E.64 R24, desc[UR6][R56.64] ;  /* 0x000000063818c981 */ /* 0x000562000c1e1b00 */
[----:B---3--:R-:W-:Y:S01]  /*16d0*/  @!P6 IMAD.WIDE.U32 R42, R49, 0x8, R6 ;  /* 0x00000008312ae825 */ /* 0x008fe200078e0006 */
[----:B------:R-:W-:Y:S02]  /*16e0*/  CS2R R6, SRZ ;  /* 0x0000000000067805 */ /* 0x000fe4000001ff00 */
[----:B------:R2:W5:Y:S01]  /*16f0*/  @!P4 LDG.E.64 R22, desc[UR6][R58.64] ;  /* 0x000000063a16c981 */ /* 0x000562000c1e1b00 */
[----:B0-----:R-:W-:Y:S01]  /*1700*/  @!P1 IMAD.WIDE.U32 R2, R41, 0x8, R10 ;  /* 0x0000000829029825 */ /* 0x001fe200078e000a */
[----:B------:R-:W-:Y:S02]  /*1710*/  CS2R R10, SRZ ;  /* 0x00000000000a7805 */ /* 0x000fe4000001ff00 */
[----:B------:R2:W5:Y:S01]  /*1720*/  @!P3 LDG.E.64 R20, desc[UR6][R60.64] ;  /* 0x000000063c14b981 */ /* 0x000562000c1e1b00 */
[----:B-1----:R-:W-:Y:S01]  /*1730*/  @!P2 IMAD.WIDE.U32 R46, R19, 0x8, R14 ;  /* 0x00000008132ea825 */ /* 0x002fe200078e000e */
[----:B------:R-:W-:-:S02]  /*1740*/  CS2R R18, SRZ ;  /* 0x0000000000127805 */ /* 0x000fc4000001ff00 */
[----:B------:R-:W-:Y:S01]  /*1750*/  CS2R R14, SRZ ;  /* 0x00000000000e7805 */ /* 0x000fe2000001ff00 */
[----:B------:R2:W5:Y:S01]  /*1760*/  @!P0 LDG.E.64 R10, desc[UR6][R4.64] ;  /* 0x00000006040a8981 */ /* 0x000562000c1e1b00 */
[----:B------:R-:W-:Y:S01]  /*1770*/  @!P6 IMAD.WIDE.U32 R48, R49, 0x8, R8 ;  /* 0x000000083130e825 */ /* 0x000fe200078e0008 */
[----:B------:R-:W-:Y:S02]  /*1780*/  CS2R R8, SRZ ;  /* 0x0000000000087805 */ /* 0x000fe4000001ff00 */
[----:B------:R2:W5:Y:S01]  /*1790*/  @!P3 LDG.E.64 R18, desc[UR6][R44.64] ;  /* 0x000000062c12b981 */ /* 0x000562000c1e1b00 */
[----:B------:R-:W-:Y:S01]  /*17a0*/  @!P1 IMAD.WIDE.U32 R40, R41, 0x8, R34 ;  /* 0x0000000829289825 */ /* 0x000fe200078e0022 */
[----:B------:R-:W-:Y:S02]  /*17b0*/  CS2R R34, SRZ ;  /* 0x0000000000227805 */ /* 0x000fe4000001ff00 */
[----:B------:R2:W5:Y:S04]  /*17c0*/  @!P2 LDG.E.64 R16, desc[UR6][R46.64] ;  /* 0x000000062e10a981 */ /* 0x000568000c1e1b00 */
[----:B------:R2:W5:Y:S04]  /*17d0*/  @!P2 LDG.E.64 R14, desc[UR6][R52.64] ;  /* 0x00000006340ea981 */ /* 0x000568000c1e1b00 */
[----:B------:R2:W5:Y:S04]  /*17e0*/  @!P6 LDG.E.64 R8, desc[UR6][R42.64] ;  /* 0x000000062a08e981 */ /* 0x000568000c1e1b00 */
[----:B------:R2:W5:Y:S04]  /*17f0*/  @!P6 LDG.E.64 R6, desc[UR6][R48.64] ;  /* 0x000000063006e981 */ /* 0x000568000c1e1b00 */
[----:B------:R2:W5:Y:S04]  /*1800*/  @!P1 LDG.E.64 R34, desc[UR6][R2.64] ;  /* 0x0000000602229981 */ /* 0x000568000c1e1b00 */
[----:B------:R2:W5:Y:S01]  /*1810*/  @!P1 LDG.E.64 R36, desc[UR6][R40.64] ;  /* 0x0000000628249981 */ /* 0x000562000c1e1b00 */
[----:B------:R-:W-:Y:S04]  /*1820*/  BSSY B1, `(.L_x_3809) ;  /* 0x0000021000017945 */ /* 0x000fe80003800000 */
[----:B------:R-:W-:Y:S05]  /*1830*/  @P1 BRA `(.L_x_3810) ;  /* 0x00000000007c1947 */ /* 0x000fea0003800000 */
[----:B-----5:R-:W-:Y:S01]  /*1840*/  DSETP.GTU.AND P0, PT, R36, -3, PT ;  /* 0xc00800002400742a */ /* 0x020fe20003f0c000 */
[----:B--2---:R-:W-:-:S13]  /*1850*/  CS2R R4, SRZ ;  /* 0x0000000000047805 */ /* 0x004fda000001ff00 */
        /* <DEDUP_REMOVED lines=26> */
.L_x_3812:
[----:B------:R-:W-:Y:S05]  /*1a00*/  BSYNC B2 ;  /* 0x0000000000027941 */ /* 0x000fea0003800000 */
.L_x_3811:
[----:B------:R-:W-:-:S08]  /*1a10*/  DADD R2, R2, 0.5 ;  /* 0x3fe0000002027429 */ /* 0x000fd00000000000 */
[----:B------:R-:W-:-:S11]  /*1a20*/  DMUL R4, R2, R34 ;  /* 0x0000002202047228 */ /* 0x000fd60000000000 */
.L_x_3810:
[----:B------:R-:W-:Y:S05]  /*1a30*/  BSYNC B1 ;  /* 0x0000000000017941 */ /* 0x000fea0003800000 */
.L_x_3809:
        /* <DEDUP_REMOVED lines=11> */
[----:B--2---:R-:W0:Y:S01]  /*1af0*/  MUFU.RCP64H R3, 3 ;  /* 0x4008000000037908 */ /* 0x004e220000001800 */
        /* <DEDUP_REMOVED lines=20> */
.L_x_3816:
[----:B------:R-:W-:Y:S05]  /*1c40*/  BSYNC B2 ;  /* 0x0000000000027941 */ /* 0x000fea0003800000 */
.L_x_3815:
[----:B------:R-:W-:-:S08]  /*1c50*/  DADD R2, R2, 0.5 ;  /* 0x3fe0000002027429 */ /* 0x000fd00000000000 */
[----:B------:R-:W-:-:S11]  /*1c60*/  DMUL R34, R2, R32 ;  /* 0x0000002002227228 */ /* 0x000fd60000000000 */
.L_x_3814:
[----:B------:R-:W-:Y:S05]  /*1c70*/  BSYNC B1 ;  /* 0x0000000000017941 */ /* 0x000fea0003800000 */
.L_x_3813:
        /* <DEDUP_REMOVED lines=32> */
.L_x_3820:
[----:B------:R-:W-:Y:S05]  /*1e80*/  BSYNC B2 ;  /* 0x0000000000027941 */ /* 0x000fea0003800000 */
.L_x_3819:
[----:B------:R-:W-:-:S08]  /*1e90*/  DADD R2, R2, 0.5 ;  /* 0x3fe0000002027429 */ /* 0x000fd00000000000 */
[----:B------:R-:W-:-:S11]  /*1ea0*/  DMUL R30, R2, R28 ;  /* 0x0000001c021e7228 */ /* 0x000fd60000000000 */
.L_x_3818:
[----:B------:R-:W-:Y:S05]  /*1eb0*/  BSYNC B1 ;  /* 0x0000000000017941 */ /* 0x000fea0003800000 */
.L_x_3817:
        /* <DEDUP_REMOVED lines=32> */
.L_x_3824:
[----:B------:R-:W-:Y:S05]  /*20c0*/  BSYNC B2 ;  /* 0x0000000000027941 */ /* 0x000fea0003800000 */
.L_x_3823:
[----:B------:R-:W-:-:S08]  /*20d0*/  DADD R2, R2, 0.5 ;  /* 0x3fe0000002027429 */ /* 0x000fd00000000000 */
[----:B------:R-:W-:-:S11]  /*20e0*/  DMUL R26, R2, R24 ;  /* 0x00000018021a7228 */ /* 0x000fd60000000000 */
.L_x_3822:
[----:B------:R-:W-:Y:S05]  /*20f0*/  BSYNC B1 ;  /* 0x0000000000017941 */ /* 0x000fea0003800000 */
.L_x_3821:
        /* <DEDUP_REMOVED lines=32> */
.L_x_3828:
[----:B------:R-:W-:Y:S05]  /*2300*/  BSYNC B2 ;  /* 0x0000000000027941 */ /* 0x000fea0003800000 */
.L_x_3827:
[----:B------:R-:W-:-:S08]  /*2310*/  DADD R2, R2, 0.5 ;  /* 0x3fe0000002027429 */ /* 0x000fd00000000000 */
[----:B------:R-:W-:-:S11]  /*2320*/  DMUL R22, R2, R20 ;  /* 0x0000001402167228 */ /* 0x000fd60000000000 */
.L_x_3826:
[----:B------:R-:W-:Y:S05]  /*2330*/  BSYNC B1 ;  /* 0x0000000000017941 */ /* 0x000fea0003800000 */
.L_x_3825:
        /* <DEDUP_REMOVED lines=32> */
.L_x_3832:
[----:B------:R-:W-:Y:S05]  /*2540*/  BSYNC B2 ;  /* 0x0000000000027941 */ /* 0x000fea0003800000 */
.L_x_3831:
[----:B------:R-:W-:-:S08]  /*2550*/  DADD R2, R2, 0.5 ;  /* 0x3fe0000002027429 */ /* 0x000fd00000000000 */
[----:B------:R-:W-:-:S11]  /*2560*/  DMUL R18, R2, R16 ;  /* 0x0000001002127228 */ /* 0x000fd60000000000 */
.L_x_3830:
[----:B------:R-:W-:Y:S05]  /*2570*/  BSYNC B1 ;  /* 0x0000000000017941 */ /* 0x000fea0003800000 */
.L_x_3829:
        /* <DEDUP_REMOVED lines=32> */
.L_x_3836:
[----:B------:R-:W-:Y:S05]  /*2780*/  BSYNC B2 ;  /* 0x0000000000027941 */ /* 0x000fea0003800000 */
.L_x_3835:
[----:B------:R-:W-:-:S08]  /*2790*/  DADD R2, R2, 0.5 ;  /* 0x3fe0000002027429 */ /* 0x000fd00000000000 */
[----:B------:R-:W-:-:S11]  /*27a0*/  DMUL R14, R2, R12 ;  /* 0x0000000c020e7228 */ /* 0x000fd60000000000 */
.L_x_3834:
[----:B------:R-:W-:Y:S05]  /*27b0*/  BSYNC B1 ;  /* 0x0000000000017941 */ /* 0x000fea0003800000 */
.L_x_3833:
        /* <DEDUP_REMOVED lines=32> */
.L_x_3840:
[----:B------:R-:W-:Y:S05]  /*29c0*/  BSYNC B2 ;  /* 0x0000000000027941 */ /* 0x000fea0003800000 */
.L_x_3839:
[----:B------:R-:W-:-:S08]  /*29d0*/  DADD R2, R2, 0.5 ;  /* 0x3fe0000002027429 */ /* 0x000fd00000000000 */
[----:B------:R-:W-:-:S11]  /*29e0*/  DMUL R10, R2, R8 ;  /* 0x00000008020a7228 */ /* 0x000fd60000000000 */
.L_x_3838:
[----:B------:R-:W-:Y:S05]  /*29f0*/  BSYNC B1 ;  /* 0x0000000000017941 */ /* 0x000fea0003800000 */
.L_x_3837:
[----:B-----5:R-:W0:Y:S01]  /*2a00*/  @!P1 S2R R7, SR_TID.X ;  /* 0x0000000000079919 */ /* 0x020e220000002100 */
[----:B--2---:R-:W1:Y:S01]  /*2a10*/  @!P1 LDC.64 R2, c[0x0][0x240] ;  /* 0x00009000ff029b82 */ /* 0x004e620000000a00 */
[----:B------:R-:W-:Y:S01]  /*2a20*/  @!P1 MOV R38, R51 ;  /* 0x0000003300269202 */ /* 0x000fe20000000f00 */
[----:B------:R-:W-:Y:S04]  /*2a30*/  BSSY B0, `(.L_x_3841) ;  /* 0x0000030000007945 */ /* 0x000fe80003800000 */
[----:B------:R-:W-:Y:S01]  /*2a40*/  BSSY B1, `(.L_x_3842) ;  /* 0x0000028000017945 */ /* 0x000fe20003800000 */
[----:B------:R-:W-:Y:S01]  /*2a50*/  ISETP.GE.AND P0, PT, R38, R39, PT ;  /* 0x000000272600720c */ /* 0x000fe20003f06270 */
[----:B0-----:R-:W-:-:S04]  /*2a60*/  @!P1 IMAD.IADD R7, R50, 0x1, R7 ;  /* 0x0000000132079824 */ /* 0x001fc800078e0207 */
[----:B-1----:R-:W-:-:S05]  /*2a70*/  @!P1 IMAD.WIDE.U32 R2, R7, 0x8, R2 ;  /* 0x0000000807029825 */ /* 0x002fca00078e0002 */
[----:B------:R0:W-:Y:S03]  /*2a80*/  @!P1 STG.E.64 desc[UR6][R2.64], R4 ;  /* 0x0000000402009986 */ /* 0x0001e6000c101b06 */
[----:B------:R-:W-:Y:S05]  /*2a90*/  @P0 BRA `(.L_x_3843) ;  /* 0x0000000000300947 */ /* 0x000fea0003800000 */
[----:B0-----:R-:W0:Y:S01]  /*2aa0*/  LDC.64 R2, c[0x0][0x240] ;  /* 0x00009000ff027b82 */ /* 0x001e220000000a00 */
[----:B------:R-:W-:Y:S02]  /*2ab0*/  IMAD.IADD R5, R50, 0x1, R38 ;  /* 0x0000000132057824 */ /* 0x000fe400078e0226 */
[----:B------:R-:W-:-:S05]  /*2ac0*/  VIADD R38, R38, 0x80 ;  /* 0x0000008026267836 */ /* 0x000fca0000000000 */
[----:B------:R-:W-:Y:S01]  /*2ad0*/  ISETP.GE.AND P0, PT, R38, R39, PT ;  /* 0x000000272600720c */ /* 0x000fe20003f06270 */
[----:B0-----:R-:W-:-:S05]  /*2ae0*/  IMAD.WIDE.U32 R2, R5, 0x8, R2 ;  /* 0x0000000805027825 */ /* 0x001fca00078e0002 */
[----:B------:R0:W-:Y:S07]  /*2af0*/  STG.E.64 desc[UR6][R2.64], R34 ;  /* 0x0000002202007986 */ /* 0x0001ee000c101b06 */
[----:B------:R-:W-:Y:S05]  /*2b00*/  @P0 BRA `(.L_x_3844) ;  /* 0x0000000000300947 */ /* 0x000fea0003800000 */
[----:B0-----:R-:W0:Y:S01]  /*2b10*/  LDC.64 R2, c[0x0][0x240] ;  /* 0x00009000ff027b82 */ /* 0x001e220000000a00 */
[----:B------:R-:W-:Y:S01]  /*2b20*/  IMAD.IADD R5, R50, 0x1, R38 ;  /* 0x0000000132057824 */ /* 0x000fe200078e0226 */
[----:B------:R-:W-:-:S03]  /*2b30*/  IADD3 R38, R38, 0x80, RZ ;  /* 0x0000008026267810 */ /* 0x000fc60007ffe0ff */
[----:B0-----:R-:W-:-:S05]  /*2b40*/  IMAD.WIDE.U32 R2, R5, 0x8, R2 ;  /* 0x0000000805027825 */ /* 0x001fca00078e0002 */
[----:B------:R1:W-:Y:S02]  /*2b50*/  STG.E.64 desc[UR6][R2.64], R30 ;  /* 0x0000001e02007986 */ /* 0x0003e4000c101b06 */
.L_x_3843:
[----:B------:R-:W-:-:S13]  /*2b60*/  ISETP.GE.AND P0, PT, R38, R39, PT ;  /* 0x000000272600720c */ /* 0x000fda0003f06270 */
[----:B------:R-:W-:Y:S05]  /*2b70*/  @P0 BRA `(.L_x_3845) ;  /* 0x0000000000300947 */ /* 0x000fea0003800000 */
[----:B01----:R-:W0:Y:S01]  /*2b80*/  LDC.64 R2, c[0x0][0x240] ;  /* 0x00009000ff027b82 */ /* 0x003e220000000a00 */
[----:B------:R-:W-:Y:S02]  /*2b90*/  IMAD.IADD R5, R50, 0x1, R38 ;  /* 0x0000000132057824 */ /* 0x000fe400078e0226 */
[----:B------:R-:W-:Y:S02]  /*2ba0*/  VIADD R38, R38, 0x80 ;  /* 0x0000008026267836 */ /* 0x000fe40000000000 */
[----:B0-----:R-:W-:-:S05]  /*2bb0*/  IMAD.WIDE.U32 R2, R5, 0x8, R2 ;  /* 0x0000000805027825 */ /* 0x001fca00078e0002 */
[----:B------:R1:W-:Y:S02]  /*2bc0*/  STG.E.64 desc[UR6][R2.64], R26 ;  /* 0x0000001a02007986 */ /* 0x0003e4000c101b06 */
.L_x_3844:
[----:B------:R-:W-:-:S13]  /*2bd0*/  ISETP.GE.AND P0, PT, R38, R39, PT ;  /* 0x000000272600720c */ /* 0x000fda0003f06270 */
[----:B------:R-:W-:Y:S05]  /*2be0*/  @P0 BRA `(.L_x_3846) ;  /* 0x0000000000340947 */ /* 0x000fea0003800000 */
[----:B01----:R-:W0:Y:S01]  /*2bf0*/  LDC.64 R2, c[0x0][0x240] ;  /* 0x00009000ff027b82 */ /* 0x003e220000000a00 */
[----:B------:R-:W-:Y:S01]  /*2c00*/  IMAD.IADD R5, R50, 0x1, R38 ;  /* 0x0000000132057824 */ /* 0x000fe200078e0226 */
[----:B------:R-:W-:-:S03]  /*2c10*/  IADD3 R38, R38, 0x80, RZ ;  /* 0x0000008026267810 */ /* 0x000fc60007ffe0ff */
[----:B0-----:R-:W-:-:S05]  /*2c20*/  IMAD.WIDE.U32 R2, R5, 0x8, R2 ;  /* 0x0000000805027825 */ /* 0x001fca00078e0002 */
[----:B------:R2:W-:Y:S02]  /*2c30*/  STG.E.64 desc[UR6][R2.64], R22 ;  /* 0x0000001602007986 */ /* 0x0005e4000c101b06 */
.L_x_3845:
[----:B------:R-:W-:-:S13]  /*2c40*/  ISETP.GE.AND P0, PT, R38, R39, PT ;  /* 0x000000272600720c */ /* 0x000fda0003f06270 */
[----:B------:R-:W-:Y:S05]  /*2c50*/  @P0 BREAK B1 ;  /* 0x0000000000010942 */ /* 0x000fea0003800000 */
[----:B------:R-:W-:Y:S05]  /*2c60*/  @P0 BRA `(.L_x_3847) ;  /* 0x0000000000300947 */ /* 0x000fea0003800000 */
[----:B012---:R-:W0:Y:S01]  /*2c70*/  LDC.64 R2, c[0x0][0x240] ;  /* 0x00009000ff027b82 */ /* 0x007e220000000a00 */
[----:B------:R-:W-:Y:S02]  /*2c80*/  IMAD.IADD R5, R50, 0x1, R38 ;  /* 0x0000000132057824 */ /* 0x000fe400078e0226 */
[----:B------:R-:W-:Y:S02]  /*2c90*/  VIADD R38, R38, 0x80 ;  /* 0x0000008026267836 */ /* 0x000fe40000000000 */
[----:B0-----:R-:W-:-:S05]  /*2ca0*/  IMAD.WIDE.U32 R2, R5, 0x8, R2 ;  /* 0x0000000805027825 */ /* 0x001fca00078e0002 */
[----:B------:R2:W-:Y:S02]  /*2cb0*/  STG.E.64 desc[UR6][R2.64], R18 ;  /* 0x0000001202007986 */ /* 0x0005e4000c101b06 */
.L_x_3846:
[----:B------:R-:W-:Y:S05]  /*2cc0*/  BSYNC B1 ;  /* 0x0000000000017941 */ /* 0x000fea0003800000 */
.L_x_3842:
[----:B------:R-:W-:-:S13]  /*2cd0*/  ISETP.GE.AND P0, PT, R38, R39, PT ;  /* 0x000000272600720c */ /* 0x000fda0003f06270 */
[----:B012---:R-:W0:Y:S01]  /*2ce0*/  @!P0 LDC.64 R2, c[0x0][0x240] ;  /* 0x00009000ff028b82 */ /* 0x007e220000000a00 */
[----:B------:R-:W-:Y:S01]  /*2cf0*/  @!P0 IMAD.IADD R5, R50, 0x1, R38 ;  /* 0x0000000132058824 */ /* 0x000fe200078e0226 */
[----:B------:R-:W-:-:S03]  /*2d00*/  @!P0 IADD3 R38, R38, 0x80, RZ ;  /* 0x0000008026268810 */ /* 0x000fc60007ffe0ff */
[----:B0-----:R-:W-:-:S05]  /*2d10*/  @!P0 IMAD.WIDE.U32 R2, R5, 0x8, R2 ;  /* 0x0000000805028825 */ /* 0x001fca00078e0002 */
[----:B------:R3:W-:Y:S02]  /*2d20*/  @!P0 STG.E.64 desc[UR6][R2.64], R14 ;  /* 0x0000000e02008986 */ /* 0x0007e4000c101b06 */
.L_x_3847:
[----:B------:R-:W-:Y:S05]  /*2d30*/  BSYNC B0 ;  /* 0x0000000000007941 */ /* 0x000fea0003800000 */
.L_x_3841:
[----:B------:R-:W-:Y:S05]  /*2d40*/  WARPSYNC.ALL ;  /* 0x0000000000007948 */ /* 0x000fea0003800000 */
[----:B------:R-:W-:-:S13]  /*2d50*/  ISETP.GE.AND P0, PT, R38, R39, PT ;  /* 0x000000272600720c */ /* 0x000fda0003f06270 */
[----:B------:R-:W-:Y:S05]  /*2d60*/  @P0 EXIT ;  /* 0x000000000000094d */ /* 0x000fea0003800000 */
[----:B0123--:R-:W0:Y:S01]  /*2d70*/  LDC.64 R2, c[0x0][0x240] ;  /* 0x00009000ff027b82 */ /* 0x00fe220000000a00 */
[----:B------:R-:W-:-:S04]  /*2d80*/  IMAD.IADD R5, R50, 0x1, R38 ;  /* 0x0000000132057824 */ /* 0x000fc800078e0226 */
[----:B0-----:R-:W-:-:S05]  /*2d90*/  IMAD.WIDE.U32 R2, R5, 0x8, R2 ;  /* 0x0000000805027825 */ /* 0x001fca00078e0002 */
[----:B------:R-:W-:Y:S01]  /*2da0*/  STG.E.64 desc[UR6][R2.64], R10 ;  /* 0x0000000a02007986 */ /* 0x000fe2000c101b06 */
[----:B------:R-:W-:Y:S05]  /*2db0*/  EXIT ;  /* 0x000000000000794d */ /* 0x000fea0003800000 */
        .weak           $__internal_4_$__cuda_sm20_div_rn_f64_full
        .type           $__internal_4_$__cuda_sm20_div_rn_f64_full,@function
        .size           $__internal_4_$__cuda_sm20_div_rn_f64_full,(.L_x_6601 - $__internal_4_$__cuda_sm20_div_rn_f64_full)
$__internal_4_$__cuda_sm20_div_rn_f64_full:
[C---:B------:R-:W-:Y:S01]  /*2dc0*/  FSETP.GEU.AND P0, PT, |R54|.reuse, 1.469367938527859385e-39, PT ;  /* 0x001000003600780b */ /* 0x040fe20003f0e200 */
[----:B------:R-:W-:Y:S01]  /*2dd0*/  IMAD.U32 R36, RZ, RZ, UR4 ;  /* 0x00000004ff247e24 */ /* 0x000fe2000f8e00ff */
[C---:B------:R-:W-:Y:S01]  /*2de0*/  LOP3.LUT R37, R54.reuse, 0x800fffff, RZ, 0xc0, !PT ;  /* 0x800fffff36257812 */ /* 0x040fe200078ec0ff */
[----:B------:R-:W-:Y:S01]  /*2df0*/  IMAD.U32 R40, RZ, RZ, UR4 ;  /* 0x00000004ff287e24 */ /* 0x000fe2000f8e00ff */
[----:B------:R-:W-:Y:S01]  /*2e00*/  LOP3.LUT R53, R54, 0x7ff00000, RZ, 0xc0, !PT ;  /* 0x7ff0000036357812 */ /* 0x000fe200078ec0ff */
[----:B------:R-:W-:Y:S01]  /*2e10*/  IMAD.MOV.U32 R47, RZ, RZ, R3 ;  /* 0x000000ffff2f7224 */ /* 0x000fe200078e0003 */
[----:B------:R-:W-:Y:S01]  /*2e20*/  LOP3.LUT R41, R37, 0x3ff00000, RZ, 0xfc, !PT ;  /* 0x3ff0000025297812 */ /* 0x000fe200078efcff */
[----:B------:R-:W-:Y:S01]  /*2e30*/  IMAD.MOV.U32 R42, RZ, RZ, 0x1 ;  /* 0x00000001ff2a7424 */ /* 0x000fe200078e00ff */
[----:B------:R-:W-:Y:S01]  /*2e40*/  MOV R37, R54 ;  /* 0x0000003600257202 */ /* 0x000fe20000000f00 */
[----:B------:R-:W-:Y:S01]  /*2e50*/  IMAD.MOV.U32 R46, RZ, RZ, R2 ;  /* 0x000000ffff2e7224 */ /* 0x000fe200078e0002 */
[C---:B------:R-:W-:Y:S01]  /*2e60*/  FSETP.GEU.AND P3, PT, |R47|.reuse, 1.469367938527859385e-39, PT ;  /* 0x001000002f00780b */ /* 0x040fe20003f6e200 */
[----:B------:R-:W-:Y:S01]  /*2e70*/  BSSY B0, `(.L_x_3848) ;  /* 0x0000056000007945 */ /* 0x000fe20003800000 */
[----:B------:R-:W-:-:S02]  /*2e80*/  LOP3.LUT R52, R47, 0x7ff00000, RZ, 0xc0, !PT ;  /* 0x7ff000002f347812 */ /* 0x000fc400078ec0ff */
[----:B------:R-:W-:Y:S01]  /*2e90*/  @!P0 DMUL R40, R36, 8.98846567431157953865e+307 ;  /* 0x7fe0000024288828 */ /* 0x000fe20000000000 */
[----:B------:R-:W-:Y:S02]  /*2ea0*/  MOV R55, 0x1ca00000 ;  /* 0x1ca0000000377802 */ /* 0x000fe40000000f00 */
[----:B------:R-:W-:-:S03]  /*2eb0*/  ISETP.GE.U32.AND P2, PT, R52, R53, PT ;  /* 0x000000353400720c */ /* 0x000fc60003f46070 */
[----:B------:R-:W0:Y:S03]  /*2ec0*/  MUFU.RCP64H R43, R41 ;  /* 0x00000029002b7308 */ /* 0x000e260000001800 */
[----:B------:R-:W-:-:S04]  /*2ed0*/  @!P3 LOP3.LUT R44, R37, 0x7ff00000, RZ, 0xc0, !PT ;  /* 0x7ff00000252cb812 */ /* 0x000fc800078ec0ff */
[----:B------:R-:W-:Y:S02]  /*2ee0*/  @!P3 ISETP.GE.U32.AND P4, PT, R52, R44, PT ;  /* 0x0000002c3400b20c */ /* 0x000fe40003f86070 */
[----:B------:R-:W-:-:S04]  /*2ef0*/  SEL R44, R55, 0x63400000, !P2 ;  /* 0x63400000372c7807 */ /* 0x000fc80005000000 */
[----:B------:R-:W-:Y:S01]  /*2f00*/  LOP3.LUT R45, R44, 0x800fffff, R47, 0xf8, !PT ;  /* 0x800fffff2c2d7812 */ /* 0x000fe200078ef82f */
[----:B------:R-:W-:Y:S01]  /*2f10*/  IMAD.MOV.U32 R44, RZ, RZ, R46 ;  /* 0x000000ffff2c7224 */ /* 0x000fe200078e002e */
[----:B0-----:R-:W-:-:S08]  /*2f20*/  DFMA R2, R42, -R40, 1 ;  /* 0x3ff000002a02742b */ /* 0x001fd00000000828 */
[----:B------:R-:W-:-:S08]  /*2f30*/  DFMA R2, R2, R2, R2 ;  /* 0x000000020202722b */ /* 0x000fd00000000002 */
[----:B------:R-:W-:Y:S01]  /*2f40*/  DFMA R42, R42, R2, R42 ;  /* 0x000000022a2a722b */ /* 0x000fe2000000002a */
[----:B------:R-:W-:-:S04]  /*2f50*/  @!P3 SEL R2, R55, 0x63400000, !P4 ;  /* 0x634000003702b807 */ /* 0x000fc80006000000 */
[----:B------:R-:W-:-:S04]  /*2f60*/  @!P3 LOP3.LUT R2, R2, 0x80000000, R47, 0xf8, !PT ;  /* 0x800000000202b812 */ /* 0x000fc800078ef82f */
[----:B------:R-:W-:Y:S01]  /*2f70*/  @!P3 LOP3.LUT R3, R2, 0x100000, RZ, 0xfc, !PT ;  /* 0x001000000203b812 */ /* 0x000fe200078efcff */
[----:B------:R-:W-:-:S06]  /*2f80*/  @!P3 IMAD.MOV.U32 R2, RZ, RZ, RZ ;  /* 0x000000ffff02b224 */ /* 0x000fcc00078e00ff */
[----:B------:R-:W-:Y:S02]  /*2f90*/  @!P3 DFMA R44, R44, 2, -R2 ;  /* 0x400000002c2cb82b */ /* 0x000fe40000000802 */
[----:B------:R-:W-:-:S08]  /*2fa0*/  DFMA R2, R42, -R40, 1 ;  /* 0x3ff000002a02742b */ /* 0x000fd00000000828 */
[----:B------:R-:W-:-:S08]  /*2fb0*/  DFMA R2, R42, R2, R42 ;  /* 0x000000022a02722b */ /* 0x000fd0000000002a */
[----:B------:R-:W-:-:S08]  /*2fc0*/  DMUL R42, R2, R44 ;  /* 0x0000002c022a7228 */ /* 0x000fd00000000000 */
[----:B------:R-:W-:-:S08]  /*2fd0*/  DFMA R48, R42, -R40, R44 ;  /* 0x800000282a30722b */ /* 0x000fd0000000002c */
[----:B------:R-:W-:Y:S01]  /*2fe0*/  DFMA R42, R2, R48, R42 ;  /* 0x00000030022a722b */ /* 0x000fe2000000002a */
[----:B------:R-:W-:Y:S01]  /*2ff0*/  IMAD.MOV.U32 R48, RZ, RZ, R52 ;  /* 0x000000ffff307224 */ /* 0x000fe200078e0034 */
[----:B------:R-:W-:Y:S02]  /*3000*/  @!P3 LOP3.LUT R48, R45, 0x7ff00000, RZ, 0xc0, !PT ;  /* 0x7ff000002d30b812 */ /* 0x000fe400078ec0ff */
[----:B------:R-:W-:Y:S02]  /*3010*/  MOV R49, R53 ;  /* 0x0000003500317202 */ /* 0x000fe40000000f00 */
[----:B------:R-:W-:Y:S01]  /*3020*/  @!P0 LOP3.LUT R49, R41, 0x7ff00000, RZ, 0xc0, !PT ;  /* 0x7ff0000029318812 */ /* 0x000fe200078ec0ff */
[----:B------:R-:W-:-:S05]  /*3030*/  VIADD R2, R48, 0xffffffff ;  /* 0xffffffff30027836 */ /* 0x000fca0000000000 */
[----:B------:R-:W-:Y:S01]  /*3040*/  ISETP.GT.U32.AND P0, PT, R2, 0x7feffffe, PT ;  /* 0x7feffffe0200780c */ /* 0x000fe20003f04070 */
[----:B------:R-:W-:-:S05]  /*3050*/  VIADD R2, R49, 0xffffffff ;  /* 0xffffffff31027836 */ /* 0x000fca0000000000 */
[----:B------:R-:W-:-:S13]  /*3060*/  ISETP.GT.U32.OR P0, PT, R2, 0x7feffffe, P0 ;  /* 0x7feffffe0200780c */ /* 0x000fda0000704470 */
[----:B------:R-:W-:Y:S05]  /*3070*/  @P0 BRA `(.L_x_3849) ;  /* 0x0000000000740947 */ /* 0x000fea0003800000 */
[----:B------:R-:W-:Y:S01]  /*3080*/  LOP3.LUT R2, R37, 0x7ff00000, RZ, 0xc0, !PT ;  /* 0x7ff0000025027812 */ /* 0x000fe200078ec0ff */
[----:B------:R-:W-:-:S03]  /*3090*/  IMAD.MOV.U32 R46, RZ, RZ, RZ ;  /* 0x000000ffff2e7224 */ /* 0x000fc600078e00ff */
[CC--:B------:R-:W-:Y:S02]  /*30a0*/  VIADDMNMX R3, R52.reuse, -R2.reuse, 0xb9600000, !PT ;  /* 0xb960000034037446 */ /* 0x0c0fe40007800902 */
[----:B------:R-:W-:Y:S02]  /*30b0*/  ISETP.GE.U32.AND P0, PT, R52, R2, PT ;  /* 0x000000023400720c */ /* 0x000fe40003f06070 */
[----:B------:R-:W-:Y:S02]  /*30c0*/  VIMNMX R2, R3, 0x46a00000, PT ;  /* 0x46a0000003027848 */ /* 0x000fe40003fe0100 */
[----:B------:R-:W-:-:S05]  /*30d0*/  SEL R48, R55, 0x63400000, !P0 ;  /* 0x6340000037307807 */ /* 0x000fca0004000000 */
[----:B------:R-:W-:-:S05]  /*30e0*/  IMAD.IADD R48, R2, 0x1, -R48 ;  /* 0x0000000102307824 */ /* 0x000fca00078e0a30 */
[----:B------:R-:W-:-:S06]  /*30f0*/  IADD3 R47, R48, 0x7fe00000, RZ ;  /* 0x7fe00000302f7810 */ /* 0x000fcc0007ffe0ff */
        /* <DEDUP_REMOVED lines=10> */
[----:B------:R-:W-:Y:S02]  /*31a0*/  MOV R36, RZ ;  /* 0x000000ff00247202 */ /* 0x000fe40000000f00 */
[----:B------:R-:W-:-:S04]  /*31b0*/  IADD3 R48, -R48, -0x43300000, RZ ;  /* 0xbcd0000030307810 */ /* 0x000fc80007ffe1ff */
[----:B------:R-:W-:Y:S02]  /*31c0*/  DFMA R36, R2, -R36, R42 ;  /* 0x800000240224722b */ /* 0x000fe4000000002a */
[----:B------:R-:W-:-:S08]  /*31d0*/  DMUL.RP R42, R42, R46 ;  /* 0x0000002e2a2a7228 */ /* 0x000fd00000008000 */
[----:B------:R-:W-:Y:S02]  /*31e0*/  FSETP.NEU.AND P0, PT, |R37|, R48, PT ;  /* 0x000000302500720b */ /* 0x000fe40003f0d200 */
[----:B------:R-:W-:Y:S02]  /*31f0*/  LOP3.LUT R40, R43, R40, RZ, 0x3c, !PT ;  /* 0x000000282b287212 */ /* 0x000fe400078e3cff */
[----:B------:R-:W-:Y:S02]  /*3200*/  FSEL R42, R42, R2, !P0 ;  /* 0x000000022a2a7208 */ /* 0x000fe40004000000 */
[----:B------:R-:W-:-:S05]  /*3210*/  FSEL R2, R40, R3, !P0 ;  /* 0x0000000328027208 */ /* 0x000fca0004000000 */
[----:B------:R-:W-:Y:S02]  /*3220*/  IMAD.MOV.U32 R3, RZ, RZ, R2 ;  /* 0x000000ffff037224 */ /* 0x000fe400078e0002 */
[----:B------:R-:W-:Y:S01]  /*3230*/  IMAD.MOV.U32 R2, RZ, RZ, R42 ;  /* 0x000000ffff027224 */ /* 0x000fe200078e002a */
[----:B------:R-:W-:Y:S06]  /*3240*/  BRA `(.L_x_3850) ;  /* 0x0000000000607947 */ /* 0x000fec0003800000 */
.L_x_3849:
[----:B------:R-:W-:-:S14]  /*3250*/  DSETP.NAN.AND P0, PT, R46, R46, PT ;  /* 0x0000002e2e00722a */ /* 0x000fdc0003f08000 */
[----:B------:R-:W-:Y:S05]  /*3260*/  @P0 BRA `(.L_x_3851) ;  /* 0x00000000004c0947 */ /* 0x000fea0003800000 */
[----:B------:R-:W-:-:S14]  /*3270*/  DSETP.NAN.AND P0, PT, R36, R36, PT ;  /* 0x000000242400722a */ /* 0x000fdc0003f08000 */
[----:B------:R-:W-:Y:S05]  /*3280*/  @P0 BRA `(.L_x_3852) ;  /* 0x0000000000340947 */ /* 0x000fea0003800000 */
[----:B------:R-:W-:Y:S01]  /*3290*/  ISETP.NE.AND P0, PT, R48, R49, PT ;  /* 0x000000313000720c */ /* 0x000fe20003f05270 */
[----:B------:R-:W-:Y:S01]  /*32a0*/  IMAD.MOV.U32 R2, RZ, RZ, 0x0 ;  /* 0x00000000ff027424 */ /* 0x000fe200078e00ff */
[----:B------:R-:W-:-:S11]  /*32b0*/  MOV R3, 0xfff80000 ;  /* 0xfff8000000037802 */ /* 0x000fd60000000f00 */
[----:B------:R-:W-:Y:S05]  /*32c0*/  @!P0 BRA `(.L_x_3850) ;  /* 0x0000000000408947 */ /* 0x000fea0003800000 */
[----:B------:R-:W-:Y:S02]  /*32d0*/  ISETP.NE.AND P0, PT, R48, 0x7ff00000, PT ;  /* 0x7ff000003000780c */ /* 0x000fe40003f05270 */
[----:B------:R-:W-:Y:S02]  /*32e0*/  LOP3.LUT R2, R47, 0x80000000, R37, 0x48, !PT ;  /* 0x800000002f027812 */ /* 0x000fe400078e4825 */
[----:B------:R-:W-:-:S13]  /*32f0*/  ISETP.EQ.OR P0, PT, R49, RZ, !P0 ;  /* 0x000000ff3100720c */ /* 0x000fda0004702670 */
[----:B------:R-:W-:Y:S01]  /*3300*/  @P0 LOP3.LUT R36, R2, 0x7ff00000, RZ, 0xfc, !PT ;  /* 0x7ff0000002240812 */ /* 0x000fe200078efcff */
[----:B------:R-:W-:Y:S02]  /*3310*/  @!P0 IMAD.MOV.U32 R3, RZ, RZ, R2 ;  /* 0x000000ffff038224 */ /* 0x000fe400078e0002 */
[----:B------:R-:W-:Y:S01]  /*3320*/  @!P0 IMAD.MOV.U32 R2, RZ, RZ, RZ ;  /* 0x000000ffff028224 */ /* 0x000fe200078e00ff */
[----:B------:R-:W-:Y:S01]  /*3330*/  @P0 MOV R3, R36 ;  /* 0x0000002400030202 */ /* 0x000fe20000000f00 */
[----:B------:R-:W-:Y:S01]  /*3340*/  @P0 IMAD.MOV.U32 R2, RZ, RZ, RZ ;  /* 0x000000ffff020224 */ /* 0x000fe200078e00ff */
[----:B------:R-:W-:Y:S06]  /*3350*/  BRA `(.L_x_3850) ;  /* 0x00000000001c7947 */ /* 0x000fec0003800000 */
.L_x_3852:
[----:B------:R-:W-:-:S05]  /*3360*/  LOP3.LUT R2, R37, 0x80000, RZ, 0xfc, !PT ;  /* 0x0008000025027812 */ /* 0x000fca00078efcff */
[----:B------:R-:W-:Y:S02]  /*3370*/  IMAD.MOV.U32 R3, RZ, RZ, R2 ;  /* 0x000000ffff037224 */ /* 0x000fe400078e0002 */
[----:B------:R-:W-:Y:S01]  /*3380*/  IMAD.MOV.U32 R2, RZ, RZ, R36 ;  /* 0x000000ffff027224 */ /* 0x000fe200078e0024 */
[----:B------:R-:W-:Y:S06]  /*3390*/  BRA `(.L_x_3850) ;  /* 0x00000000000c7947 */ /* 0x000fec0003800000 */
.L_x_3851:
[----:B------:R-:W-:-:S05]  /*33a0*/  LOP3.LUT R2, R47, 0x80000, RZ, 0xfc, !PT ;  /* 0x000800002f027812 */ /* 0x000fca00078efcff */
[----:B------:R-:W-:Y:S01]  /*33b0*/  IMAD.MOV.U32 R3, RZ, RZ, R2 ;  /* 0x000000ffff037224 */ /* 0x000fe200078e0002 */
[----:B------:R-:W-:-:S07]  /*33c0*/  MOV R2, R46 ;  /* 0x0000002e00027202 */ /* 0x000fce0000000f00 */
.L_x_3850:
[----:B------:R-:W-:Y:S05]  /*33d0*/  BSYNC B0 ;  /* 0x0000000000007941 */ /* 0x000fea0003800000 */
.L_x_3848:
[----:B------:R-:W-:Y:S02]  /*33e0*/  IMAD.MOV.U32 R36, RZ, RZ, R0 ;  /* 0x000000ffff247224 */ /* 0x000fe400078e0000 */
[----:B------:R-:W-:-:S04]  /*33f0*/  IMAD.MOV.U32 R37, RZ, RZ, 0x0 ;  /* 0x00000000ff257424 */ /* 0x000fc800078e00ff */
[----:B------:R-:W-:Y:S05]  /*3400*/  RET.REL.NODEC R36 `(_ZN2at6native29vectorized_elementwise_kernelILi2EZZZNS0_66_GLOBAL__N__a0cfb035_28_ActivationHardswishKernel_cu_9e10b42f_292525hardswish_backward_kernelERNS_14TensorIteratorEENKUlvE_clEvENKUlvE_clEvEUlddE_St5arrayIPcLm3EEEEviT0_T1_) ;  /* 0xffffffc824fc7950 */ /* 0x000fea0003c3ffff */
.L_x_3853:
        /* <DEDUP_REMOVED lines=15> */
.L_x_6601:


//--------------------- .text._ZN2at6native29vectorized_elementwise_kernelILi4EZZZNS0_66_GLOBAL__N__a0cfb035_28_ActivationHardswishKernel_cu_9e10b42f_292525hardswish_backward_kernelERNS_14TensorIteratorEENKUlvE_clEvENKUlvE_clEvEUlddE_St5arrayIPcLm3EEEEviT0_T1_ --------------------------
	.section	.text._ZN2at6native29vectorized_elementwise_kernelILi4EZZZNS0_66_GLOBAL__N__a0cfb035_28_ActivationHardswishKernel_cu_9e10b42f_292525hardswish_backward_kernelERNS_14TensorIteratorEENKUlvE_clEvENKUlvE_clEvEUlddE_St5arrayIPcLm3EEEEviT0_T1_,"ax",@progbits
	.align	128
        .global         _ZN2at6native29vectorized_elementwise_kernelILi4EZZZNS0_66_GLOBAL__N__a0cfb035_28_ActivationHardswishKernel_cu_9e10b42f_292525hardswish_backward_kernelERNS_14TensorIteratorEENKUlvE_clEvENKUlvE_clEvEUlddE_St5arrayIPcLm3EEEEviT0_T1_
        .type           _ZN2at6native29vectorized_elementwise_kernelILi4EZZZNS0_66_GLOBAL__N__a0cfb035_28_ActivationHardswishKernel_cu_9e10b42f_292525hardswish_backward_kernelERNS_14TensorIteratorEENKUlvE_clEvENKUlvE_clEvEUlddE_St5arrayIPcLm3EEEEviT0_T1_,@function
        .size           _ZN2at6native29vectorized_elementwise_kernelILi4EZZZNS0_66_GLOBAL__N__a0cfb035_28_ActivationHardswishKernel_cu_9e10b42f_292525hardswish_backward_kernelERNS_14TensorIteratorEENKUlvE_clEvENKUlvE_clEvEUlddE_St5arrayIPcLm3EEEEviT0_T1_,(.L_x_6602 - _ZN2at6native29vectorized_elementwise_kernelILi4EZZZNS0_66_GLOBAL__N__a0cfb035_28_ActivationHardswishKernel_cu_9e10b42f_292525hardswish_backward_kernelERNS_14TensorIteratorEENKUlvE_clEvENKUlvE_clEvEUlddE_St5arrayIPcLm3EEEEviT0_T1_)
        .other          _ZN2at6native29vectorized_elementwise_kernelILi4EZZZNS0_66_GLOBAL__N__a0cfb035_28_ActivationHardswishKernel_cu_9e10b42f_292525hardswish_backward_kernelERNS_14TensorIteratorEENKUlvE_clEvENKUlvE_clEvEUlddE_St5arrayIPcLm3EEEEviT0_T1_,@"STO_CUDA_ENTRY STV_DEFAULT"
_ZN2at6native29vectorized_elementwise_kernelILi4EZZZNS0_66_GLOBAL__N__a0cfb035_28_ActivationHardswishKernel_cu_9e10b42f_292525hardswish_backward_kernelERNS_14TensorIteratorEENKUlvE_clEvENKUlvE_clEvEUlddE_St5arrayIPcLm3EEEEviT0_T1_:
.text._ZN2at6native29vectorized_elementwise_kernelILi4EZZZNS0_66_GLOBAL__N__a0cfb035_28_ActivationHardswishKernel_cu_9e10b42f_292525hardswish_backward_kernelERNS_14TensorIteratorEENKUlvE_clEvENKUlvE_clEvEUlddE_St5arrayIPcLm3EEEEviT0_T1_:
        /* <DEDUP_REMOVED lines=54> */
[----:B------:R-:W-:Y:S05]  /*0360*/  CALL.REL.NOINC `($__internal_5_$__cuda_sm20_div_rn_f64_full) ;  /* 0x0000002800947944 */ /* 0x000fea0003c00000 */
.L_x_3858:
[----:B------:R-:W-:Y:S05]  /*0370*/  BSYNC B2 ;  /* 0x0000000000027941 */ /* 0x000fea0003800000 */
.L_x_3857:
[----:B------:R-:W-:-:S08]  /*0380*/  DADD R2, R2, 0.5 ;  /* 0x3fe0000002027429 */ /* 0x000fd00000000000 */
[----:B------:R-:W-:-:S11]  /*0390*/  DMUL R4, R32, R2 ;  /* 0x0000000220047228 */ /* 0x000fd60000000000 */
.L_x_3856:
[----:B------:R-:W-:Y:S05]  /*03a0*/  BSYNC B1 ;  /* 0x0000000000017941 */ /* 0x000fea0003800000 */
.L_x_3855:
        /* <DEDUP_REMOVED lines=27> */
[----:B------:R-:W-:Y:S05]  /*0560*/  CALL.REL.NOINC `($__internal_5_$__cuda_sm20_div_rn_f64_full) ;  /* 0x0000002800147944 */ /* 0x000fea0003c00000 */
.L_x_3862:
[----:B------:R-:W-:Y:S05]  /*0570*/  BSYNC B2 ;  /* 0x0000000000027941 */ /* 0x000fea0003800000 */
.L_x_3861:
[----:B------:R-:W-:-:S08]  /*0580*/  DADD R2, R2, 0.5 ;  /* 0x3fe0000002027429 */ /* 0x000fd00000000000 */
[----:B------:R-:W-:-:S11]  /*0590*/  DMUL R6, R34, R2 ;  /* 0x0000000222067228 */ /* 0x000fd60000000000 */
.L_x_3860:
[----:B------:R-:W-:Y:S05]  /*05a0*/  BSYNC B1 ;  /* 0x0000000000017941 */ /* 0x000fea0003800000 */
.L_x_3859:
        /* <DEDUP_REMOVED lines=29> */
[----:B------:R-:W-:Y:S05]  /*0780*/  CALL.REL.NOINC `($__internal_5_$__cuda_sm20_div_rn_f64_full) ;  /* 0x00000024008c7944 */ /* 0x000fea0003c00000 */
.L_x_3866:
[----:B------:R-:W-:Y:S05]  /*0790*/  BSYNC B2 ;  /* 0x0000000000027941 */ /* 0x000fea0003800000 */
.L_x_3865:
[----:B------:R-:W-:-:S08]  /*07a0*/  DADD R2, R2, 0.5 ;  /* 0x3fe0000002027429 */ /* 0x000fd00000000000 */
[----:B------:R-:W-:-:S11]  /*07b0*/  DMUL R32, R28, R2 ;  /* 0x000000021c207228 */ /* 0x000fd60000000000 */
.L_x_3864:
[----:B------:R-:W-:Y:S05]  /*07c0*/  BSYNC B1 ;  /* 0x0000000000017941 */ /* 0x000fea0003800000 */
.L_x_3863:
        /* <DEDUP_REMOVED lines=28> */
.L_x_3870:
[----:B------:R-:W-:Y:S05]  /*0990*/  BSYNC B2 ;  /* 0x0000000000027941 */ /* 0x000fea0003800000 */
.L_x_3869:
[----:B------:R-:W-:-:S08]  /*09a0*/  DADD R2, R2, 0.5 ;  /* 0x3fe0000002027429 */ /* 0x000fd00000000000 */
[----:B------:R-:W-:-:S11]  /*09b0*/  DMUL R34, R30, R2 ;  /* 0x000000021e227228 */ /* 0x000fd60000000000 */
.L_x_3868:
[----:B------:R-:W-:Y:S05]  /*09c0*/  BSYNC B1 ;  /* 0x0000000000017941 */ /* 0x000fea0003800000 */
.L_x_3867:
        /* <DEDUP_REMOVED lines=30> */
.L_x_3874:
[----:B------:R-:W-:Y:S05]  /*0bb0*/  BSYNC B2 ;  /* 0x0000000000027941 */ /* 0x000fea0003800000 */
.L_x_3873:
[----:B------:R-:W-:-:S08]  /*0bc0*/  DADD R2, R2, 0.5 ;  /* 0x3fe0000002027429 */ /* 0x000fd00000000000 */
[----:B------:R-:W-:-:S11]  /*0bd0*/  DMUL R16, R24, R2 ;  /* 0x0000000218107228 */ /* 0x000fd60000000000 */
.L_x_3872:
[----:B------:R-:W-:Y:S05]  /*0be0*/  BSYNC B1 ;  /* 0x0000000000017941 */ /* 0x000fea0003800000 */
.L_x_3871:
        /* <DEDUP_REMOVED lines=28> */
.L_x_3878:
[----:B------:R-:W-:Y:S05]  /*0db0*/  BSYNC B2 ;  /* 0x0000000000027941 */ /* 0x000fea0003800000 */
.L_x_3877:
[----:B------:R-:W-:-:S08]  /*0dc0*/  DADD R2, R2, 0.5 ;  /* 0x3fe0000002027429 */ /* 0x000fd00000000000 */
[----:B------:R-:W-:-:S11]  /*0dd0*/  DMUL R18, R26, R2 ;  /* 0x000000021a127228 */ /* 0x000fd60000000000 */
.L_x_3876:
[----:B------:R-:W-:Y:S05]  /*0de0*/  BSYNC B1 ;  /* 0x0000000000017941 */ /* 0x000fea0003800000 */
.L_x_3875:
        /* <DEDUP_REMOVED lines=30> */
.L_x_3882:
[----:B------:R-:W-:Y:S05]  /*0fd0*/  BSYNC B2 ;  /* 0x0000000000027941 */ /* 0x000fea0003800000 */
.L_x_3881:
[----:B------:R-:W-:-:S08]  /*0fe0*/  DADD R2, R2, 0.5 ;  /* 0x3fe0000002027429 */ /* 0x000fd00000000000 */
[----:B------:R-:W-:-:S11]  /*0ff0*/  DMUL R12, R20, R2 ;  /* 0x00000002140c7228 */ /* 0x000fd60000000000 */
.L_x_3880:
[----:B------:R-:W-:Y:S05]  /*1000*/  BSYNC B1 ;  /* 0x0000000000017941 */ /* 0x000fea0003800000 */
.L_x_3879:
        /* <DEDUP_REMOVED lines=28> */
.L_x_3886:
[----:B------:R-:W-:Y:S05]  /*11d0*/  BSYNC B2 ;  /* 0x0000000000027941 */ /* 0x000fea0003800000 */
.L_x_3885:
[----:B------:R-:W-:-:S08]  /*11e0*/  DADD R2, R2, 0.5 ;  /* 0x3fe0000002027429 */ /* 0x000fd00000000000 */
[----:B------:R-:W-:-:S11]  /*11f0*/  DMUL R14, R22, R2 ;  /* 0x00000002160e7228 */ /* 0x000fd60000000000 */
.L_x_3884:
[----:B------:R-:W-:Y:S05]  /*1200*/  BSYNC B1 ;  /* 0x0000000000017941 */ /* 0x000fea0003800000 */
.L_x_3883:
        /* <DEDUP_REMOVED lines=8> */
.L_x_3854:
        /* <DEDUP_REMOVED lines=119> */
.L_x_3890:
[----:B------:R-:W-:Y:S05]  /*1a00*/  BSYNC B2 ;  /* 0x0000000000027941 */ /* 0x000fea0003800000 */
.L_x_3889:
[----:B------:R-:W-:-:S08]  /*1a10*/  DADD R2, R2, 0.5 ;  /* 0x3fe0000002027429 */ /* 0x000fd00000000000 */
[----:B------:R-:W-:-:S11]  /*1a20*/  DMUL R4, R2, R34 ;  /* 0x0000002202047228 */ /* 0x000fd60000000000 */
.L_x_3888:
[----:B------:R-:W-:Y:S05]  /*1a30*/  BSYNC B1 ;  /* 0x0000000000017941 */ /* 0x000fea0003800000 */
.L_x_3887:
        /* <DEDUP_REMOVED lines=32> */
.L_x_3894:
[----:B------:R-:W-:Y:S05]  /*1c40*/  BSYNC B2 ;  /* 0x0000000000027941 */ /* 0x000fea0003800000 */
.L_x_3893:
[----:B------:R-:W-:-:S08]  /*1c50*/  DADD R2, R2, 0.5 ;  /* 0x3fe0000002027429 */ /* 0x000fd00000000000 */
[----:B------:R-:W-:-:S11]  /*1c60*/  DMUL R34, R2, R32 ;  /* 0x0000002002227228 */ /* 0x000fd60000000000 */
.L_x_3892:
[----:B------:R-:W-:Y:S05]  /*1c70*/  BSYNC B1 ;  /* 0x0000000000017941 */ /* 0x000fea0003800000 */
.L_x_3891:
        /* <DEDUP_REMOVED lines=32> */
.L_x_3898:
[----:B------:R-:W-:Y:S05]  /*1e80*/  BSYNC B2 ;  /* 0x0000000000027941 */ /* 0x000fea0003800000 */
.L_x_3897:
[----:B------:R-:W-:-:S08]  /*1e90*/  DADD R2, R2, 0.5 ;  /* 0x3fe0000002027429 */ /* 0x000fd00000000000 */
[----:B------:R-:W-:-:S11]  /*1ea0*/  DMUL R30, R2, R28 ;  /* 0x0000001c021e7228 */ /* 0x000fd60000000000 */
.L_x_3896:
[----:B------:R-:W-:Y:S05]  /*1eb0*/  BSYNC B1 ;  /* 0x0000000000017941 */ /* 0x000fea0003800000 */
.L_x_3895:
        /* <DEDUP_REMOVED lines=32> */
.L_x_3902:
[----:B------:R-:W-:Y:S05]  /*20c0*/  BSYNC B2 ;  /* 0x0000000000027941 */ /* 0x000fea0003800000 */
.L_x_3901:
[----:B------:R-:W-:-:S08]  /*20d0*/  DADD R2, R2, 0.5 ;  /* 0x3fe0000002027429 */ /* 0x000fd00000000000 */
[----:B------:R-:W-:-:S11]  /*20e0*/  DMUL R26, R2, R24 ;  /* 0x00000018021a7228 */ /* 0x000fd60000000000 */
.L_x_3900:
[----:B------:R-:W-:Y:S05]  /*20f0*/  BSYNC B1 ;  /* 0x0000000000017941 */ /* 0x000fea0003800000 */
.L_x_3899:
        /* <DEDUP_REMOVED lines=32> */
.L_x_3906:
[----:B------:R-:W-:Y:S05]  /*2300*/  BSYNC B2 ;  /* 0x0000000000027941 */ /* 0x000fea0003800000 */
.L_x_3905:
[----:B------:R-:W-:-:S08]  /*2310*/  DADD R2, R2, 0.5 ;  /* 0x3fe0000002027429 */ /* 0x000fd00000000000 */
[----:B------:R-:W-:-:S11]  /*2320*/  DMUL R22, R2, R20 ;  /* 0x0000001402167228 */ /* 0x000fd60000000000 */
.L_x_3904:
[----:B------:R-:W-:Y:S05]  /*2330*/  BSYNC B1 ;  /* 0x0000000000017941 */ /* 0x000fea0003800000 */
.L_x_3903:
        /* <DEDUP_REMOVED lines=32> */
.L_x_3910:
[----:B------:R-:W-:Y:S05]  /*2540*/  BSYNC B2 ;  /* 0x0000000000027941 */ /* 0x000fea0003800000 */
.L_x_3909:
[----:B------:R-:W-:-:S08]  /*2550*/  DADD R2, R2, 0.5 ;  /* 0x3fe0000002027429 */ /* 0x000fd00000000000 */
[----:B------:R-:W-:-:S11]  /*2560*/  DMUL R18, R2, R16 ;  /* 0x0000001002127228 */ /* 0x000fd60000000000 */
.L_x_3908:
[----:B------:R-:W-:Y:S05]  /*2570*/  BSYNC B1 ;  /* 0x0000000000017941 */ /* 0x000fea0003800000 */
.L_x_3907:
        /* <DEDUP_REMOVED lines=32> */
.L_x_3914:
[----:B------:R-:W-:Y:S05]  /*2780*/  BSYNC B2 ;  /* 0x0000000000027941 */ /* 0x000fea0003800000 */
.L_x_3913:
[----:B------:R-:W-:-:S08]  /*2790*/  DADD R2, R2, 0.5 ;  /* 0x3fe0000002027429 */ /* 0x000fd00000000000 */
[----:B------:R-:W-:-:S11]  /*27a0*/  DMUL R14, R2, R12 ;  /* 0x0000000c020e7228 */ /* 0x000fd60000000000 */
.L_x_3912:
[----:B------:R-:W-:Y:S05]  /*27b0*/  BSYNC B1 ;  /* 0x0000000000017941 */ /* 0x000fea0003800000 */
.L_x_3911:
        /* <DEDUP_REMOVED lines=32> */
.L_x_3918:
[----:B------:R-:W-:Y:S05]  /*29c0*/  BSYNC B2 ;  /* 0x0000000000027941 */ /* 0x000fea0003800000 */
.L_x_3917:
[----:B------:R-:W-:-:S08]  /*29d0*/  DADD R2, R2, 0.5 ;  /* 0x3fe0000002027429 */ /* 0x000fd00000000000 */
[----:B------:R-:W-:-:S11]  /*29e0*/  DMUL R10, R2, R8 ;  /* 0x00000008020a7228 */ /* 0x000fd60000000000 */
.L_x_3916:
[----:B------:R-:W-:Y:S05]  /*29f0*/  BSYNC B1 ;  /* 0x0000000000017941 */ /* 0x000fea0003800000 */
.L_x_3915:
        /* <DEDUP_REMOVED lines=22> */
.L_x_3921:
[----:B------:R-:W-:-:S13]  /*2b60*/  ISETP.GE.AND P0, PT, R38, R39, PT ;  /* 0x000000272600720c */ /* 0x000fda0003f06270 */
[----:B------:R-:W-:Y:S05]  /*2b70*/  @P0 BRA `(.L_x_3923) ;  /* 0x0000000000300947 */ /* 0x000fea0003800000 */
[----:B01----:R-:W0:Y:S01]  /*2b80*/  LDC.64 R2, c[0x0][0x240] ;  /* 0x00009000ff027b82 */ /* 0x003e220000000a00 */
[----:B------:R-:W-:Y:S02]  /*2b90*/  IMAD.IADD R5, R50, 0x1, R38 ;  /* 0x0000000132057824 */ /* 0x000fe400078e0226 */
[----:B------:R-:W-:Y:S02]  /*2ba0*/  VIADD R38, R38, 0x80 ;  /* 0x0000008026267836 */ /* 0x000fe40000000000 */
[----:B0-----:R-:W-:-:S05]  /*2bb0*/  IMAD.WIDE.U32 R2, R5, 0x8, R2 ;  /* 0x0000000805027825 */ /* 0x001fca00078e0002 */
[----:B------:R1:W-:Y:S02]  /*2bc0*/  STG.E.64 desc[UR6][R2.64], R26 ;  /* 0x0000001a02007986 */ /* 0x0003e4000c101b06 */
.L_x_3922:
[----:B------:R-:W-:-:S13]  /*2bd0*/  ISETP.GE.AND P0, PT, R38, R39, PT ;  /* 0x000000272600720c */ /* 0x000fda0003f06270 */
[----:B------:R-:W-:Y:S05]  /*2be0*/  @P0 BRA `(.L_x_3924) ;  /* 0x0000000000340947 */ /* 0x000fea0003800000 */
[----:B01----:R-:W0:Y:S01]  /*2bf0*/  LDC.64 R2, c[0x0][0x240] ;  /* 0x00009000ff027b82 */ /* 0x003e220000000a00 */
[----:B------:R-:W-:Y:S01]  /*2c00*/  IMAD.IADD R5, R50, 0x1, R38 ;  /* 0x0000000132057824 */ /* 0x000fe200078e0226 */
[----:B------:R-:W-:-:S03]  /*2c10*/  IADD3 R38, R38, 0x80, RZ ;  /* 0x0000008026267810 */ /* 0x000fc60007ffe0ff */
[----:B0-----:R-:W-:-:S05]  /*2c20*/  IMAD.WIDE.U32 R2, R5, 0x8, R2 ;  /* 0x0000000805027825 */ /* 0x001fca00078e0002 */
[----:B------:R2:W-:Y:S02]  /*2c30*/  STG.E.64 desc[UR6][R2.64], R22 ;  /* 0x0000001602007986 */ /* 0x0005e4000c101b06 */
.L_x_3923:
        /* <DEDUP_REMOVED lines=8> */
.L_x_3924:
[----:B------:R-:W-:Y:S05]  /*2cc0*/  BSYNC B1 ;  /* 0x0000000000017941 */ /* 0x000fea0003800000 */
.L_x_3920:
[----:B------:R-:W-:-:S13]  /*2cd0*/  ISETP.GE.AND P0, PT, R38, R39, PT ;  /* 0x000000272600720c */ /* 0x000fda0003f06270 */
[----:B012---:R-:W0:Y:S01]  /*2ce0*/  @!P0 LDC.64 R2, c[0x0][0x240] ;  /* 0x00009000ff028b82 */ /* 0x007e220000000a00 */
[----:B------:R-:W-:Y:S01]  /*2cf0*/  @!P0 IMAD.IADD R5, R50, 0x1, R38 ;  /* 0x0000000132058824 */ /* 0x000fe200078e0226 */
[----:B------:R-:W-:-:S03]  /*2d00*/  @!P0 IADD3 R38, R38, 0x80, RZ ;  /* 0x0000008026268810 */ /* 0x000fc60007ffe0ff */
[----:B0-----:R-:W-:-:S05]  /*2d10*/  @!P0 IMAD.WIDE.U32 R2, R5, 0x8, R2 ;  /* 0x0000000805028825 */ /* 0x001fca00078e0002 */
[----:B------:R3:W-:Y:S02]  /*2d20*/  @!P0 STG.E.64 desc[UR6][R2.64], R14 ;  /* 0x0000000e02008986 */ /* 0x0007e4000c101b06 */
.L_x_3925:
[----:B------:R-:W-:Y:S05]  /*2d30*/  BSYNC B0 ;  /* 0x0000000000007941 */ /* 0x000fea0003800000 */
.L_x_3919:
        /* <DEDUP_REMOVED lines=8> */
        .weak           $__internal_5_$__cuda_sm20_div_rn_f64_full
        .type           $__internal_5_$__cuda_sm20_div_rn_f64_full,@function
        .size           $__internal_5_$__cuda_sm20_div_rn_f64_full,(.L_x_6602 - $__internal_5_$__cuda_sm20_div_rn_f64_full)
$__internal_5_$__cuda_sm20_div_rn_f64_full:
        /* <DEDUP_REMOVED lines=73> */
.L_x_3927:
        /* <DEDUP_REMOVED lines=17> */
.L_x_3930:
[----:B------:R-:W-:-:S05]  /*3360*/  LOP3.LUT R2, R37, 0x80000, RZ, 0xfc, !PT ;  /* 0x0008000025027812 */ /* 0x000fca00078efcff */
[----:B------:R-:W-:Y:S02]  /*3370*/  IMAD.MOV.U32 R3, RZ, RZ, R2 ;  /* 0x000000ffff037224 */ /* 0x000fe400078e0002 */
[----:B------:R-:W-:Y:S01]  /*3380*/  IMAD.MOV.U32 R2, RZ, RZ, R36 ;  /* 0x000000ffff027224 */ /* 0x000fe200078e0024 */
[----:B------:R-:W-:Y:S06]  /*3390*/  BRA `(.L_x_3928) ;  /* 0x00000000000c7947 */ /* 0x000fec0003800000 */
.L_x_3929:
[----:B------:R-:W-:-:S05]  /*33a0*/  LOP3.LUT R2, R47, 0x80000, RZ, 0xfc, !PT ;  /* 0x000800002f027812 */ /* 0x000fca00078efcff */
[----:B------:R-:W-:Y:S01]  /*33b0*/  IMAD.MOV.U32 R3, RZ, RZ, R2 ;  /* 0x000000ffff037224 */ /* 0x000fe200078e0002 */
[----:B------:R-:W-:-:S07]  /*33c0*/  MOV R2, R46 ;  /* 0x0000002e00027202 */ /* 0x000fce0000000f00 */
.L_x_3928:
[----:B------:R-:W-:Y:S05]  /*33d0*/  BSYNC B0 ;  /* 0x0000000000007941 */ /* 0x000fea0003800000 */
.L_x_3926:
[----:B------:R-:W-:Y:S02]  /*33e0*/  IMAD.MOV.U32 R36, RZ, RZ, R0 ;  /* 0x000000ffff247224 */ /* 0x000fe400078e0000 */
[----:B------:R-:W-:-:S04]  /*33f0*/  IMAD.MOV.U32 R37, RZ, RZ, 0x0 ;  /* 0x00000000ff257424 */ /* 0x000fc800078e00ff */
[----:B------:R-:W-:Y:S05]  /*3400*/  RET.REL.NODEC R36 `(_ZN2at6native29vectorized_elementwise_kernelILi4EZZZNS0_66_GLOBAL__N__a0cfb035_28_ActivationHardswishKernel_cu_9e10b42f_292525hardswish_backward_kernelERNS_14TensorIteratorEENKUlvE_clEvENKUlvE_clEvEUlddE_St5arrayIPcLm3EEEEviT0_T1_) ;  /* 0xffffffc824fc7950 */ /* 0x000fea0003c3ffff */
.L_x_3931:
        /* <DEDUP_REMOVED lines=15> */
.L_x_6602:


//--------------------- .text._ZN2at6native29vectorized_elementwise_kernelILi8EZZZNS0_66_GLOBAL__N__a0cfb035_28_ActivationHardswishKernel_cu_9e10b42f_292525hardswish_backward_kernelERNS_14TensorIteratorEENKUlvE_clEvENKUlvE_clEvEUlddE_St5arrayIPcLm3EEEEviT0_T1_ --------------------------
	.section	.text._ZN2at6native29vectorized_elementwise_kernelILi8EZZZNS0_66_GLOBAL__N__a0cfb035_28_ActivationHardswishKernel_cu_9e10b42f_292525hardswish_backward_kernelERNS_14TensorIteratorEENKUlvE_clEvENKUlvE_clEvEUlddE_St5arrayIPcLm3EEEEviT0_T1_,"ax",@progbits
	.align	128
        .global         _ZN2at6native29vectorized_elementwise_kernelILi8EZZZNS0_66_GLOBAL__N__a0cfb035_28_ActivationHardswishKernel_cu_9e10b42f_292525hardswish_backward_kernelERNS_14TensorIteratorEENKUlvE_clEvENKUlvE_clEvEUlddE_St5arrayIPcLm3EEEEviT0_T1_
        .type           _ZN2at6native29vectorized_elementwise_kernelILi8EZZZNS0_66_GLOBAL__N__a0cfb035_28_ActivationHardswishKernel_cu_9e10b42f_292525hardswish_backward_kernelERNS_14TensorIteratorEENKUlvE_clEvENKUlvE_clEvEUlddE_St5arrayIPcLm3EEEEviT0_T1_,@function
        .size           _ZN2at6native29vectorized_elementwise_kernelILi8EZZZNS0_66_GLOBAL__N__a0cfb035_28_ActivationHardswishKernel_cu_9e10b42f_292525hardswish_backward_kernelERNS_14TensorIteratorEENKUlvE_clEvENKUlvE_clEvEUlddE_St5arrayIPcLm3EEEEviT0_T1_,(.L_x_6603 - _ZN2at6native29vectorized_elementwise_kernelILi8EZZZNS0_66_GLOBAL__N__a0cfb035_28_ActivationHardswishKernel_cu_9e10b42f_292525hardswish_backward_kernelERNS_14TensorIteratorEENKUlvE_clEvENKUlvE_clEvEUlddE_St5arrayIPcLm3EEEEviT0_T1_)
        .other          _ZN2at6native29vectorized_elementwise_kernelILi8EZZZNS0_66_GLOBAL__N__a0cfb035_28_ActivationHardswishKernel_cu_9e10b42f_292525hardswish_backward_kernelERNS_14TensorIteratorEENKUlvE_clEvENKUlvE_clEvEUlddE_St5arrayIPcLm3EEEEviT0_T1_,@"STO_CUDA_ENTRY STV_DEFAULT"
_ZN2at6native29vectorized_elementwise_kernelILi8EZZZNS0_66_GLOBAL__N__a0cfb035_28_ActivationHardswishKernel_cu_9e10b42f_292525hardswish_backward_kernelERNS_14TensorIteratorEENKUlvE_clEvENKUlvE_clEvEUlddE_St5arrayIPcLm3EEEEviT0_T1_:
.text._ZN2at6native29vectorized_elementwise_kernelILi8EZZZNS0_66_GLOBAL__N__a0cfb035_28_ActivationHardswishKernel_cu_9e10b42f_292525hardswish_backward_kernelERNS_14TensorIteratorEENKUlvE_clEvENKUlvE_clEvEUlddE_St5arrayIPcLm3EEEEviT0_T1_:
        /* <DEDUP_REMOVED lines=54> */
[----:B------:R-:W-:Y:S05]  /*0360*/  CALL.REL.NOINC `($__internal_6_$__cuda_sm20_div_rn_f64_full) ;  /* 0x0000002800947944 */ /* 0x000fea0003c00000 */
.L_x_3936:
[----:B------:R-:W-:Y:S05]  /*0370*/  BSYNC B2 ;  /* 0x0000000000027941 */ /* 0x000fea0003800000 */
.L_x_3935:
[----:B------:R-:W-:-:S08]  /*0380*/  DADD R2, R2, 0.5 ;  /* 0x3fe0000002027429 */ /* 0x000fd00000000000 */
[----:B------:R-:W-:-:S11]  /*0390*/  DMUL R4, R32, R2 ;  /* 0x0000000220047228 */ /* 0x000fd60000000000 */
.L_x_3934:
[----:B------:R-:W-:Y:S05]  /*03a0*/  BSYNC B1 ;  /* 0x0000000000017941 */ /* 0x000fea0003800000 */
.L_x_3933:
        /* <DEDUP_REMOVED lines=27> */
[----:B------:R-:W-:Y:S05]  /*0560*/  CALL.REL.NOINC `($__internal_6_$__cuda_sm20_div_rn_f64_full) ;  /* 0x0000002800147944 */ /* 0x000fea0003c00000 */
.L_x_3940:
[----:B------:R-:W-:Y:S05]  /*0570*/  BSYNC B2 ;  /* 0x0000000000027941 */ /* 0x000fea0003800000 */
.L_x_3939:
[----:B------:R-:W-:-:S08]  /*0580*/  DADD R2, R2, 0.5 ;  /* 0x3fe0000002027429 */ /* 0x000fd00000000000 */
[----:B------:R-:W-:-:S11]  /*0590*/  DMUL R6, R34, R2 ;  /* 0x0000000222067228 */ /* 0x000fd60000000000 */
.L_x_3938:
[----:B------:R-:W-:Y:S05]  /*05a0*/  BSYNC B1 ;  /* 0x0000000000017941 */ /* 0x000fea0003800000 */
.L_x_3937:
        /* <DEDUP_REMOVED lines=29> */
[----:B------:R-:W-:Y:S05]  /*0780*/  CALL.REL.NOINC `($__internal_6_$__cuda_sm20_div_rn_f64_full) ;  /* 0x00000024008c7944 */ /* 0x000fea0003c00000 */
.L_x_3944:
[----:B------:R-:W-:Y:S05]  /*0790*/  BSYNC B2 ;  /* 0x0000000000027941 */ /* 0x000fea0003800000 */
.L_x_3943:
[----:B------:R-:W-:-:S08]  /*07a0*/  DADD R2, R2, 0.5 ;  /* 0x3fe0000002027429 */ /* 0x000fd00000000000 */
[----:B------:R-:W-:-:S11]  /*07b0*/  DMUL R32, R28, R2 ;  /* 0x000000021c207228 */ /* 0x000fd60000000000 */
.L_x_3942:
[----:B------:R-:W-:Y:S05]  /*07c0*/  BSYNC B1 ;  /* 0x0000000000017941 */ /* 0x000fea0003800000 */
.L_x_3941:
        /* <DEDUP_REMOVED lines=28> */
.L_x_3948:
[----:B------:R-:W-:Y:S05]  /*0990*/  BSYNC B2 ;  /* 0x0000000000027941 */ /* 0x000fea0003800000 */
.L_x_3947:
[----:B------:R-:W-:-:S08]  /*09a0*/  DADD R2, R2, 0.5 ;  /* 0x3fe0000002027429 */ /* 0x000fd00000000000 */
[----:B------:R-:W-:-:S11]  /*09b0*/  DMUL R34, R30, R2 ;  /* 0x000000021e227228 */ /* 0x000fd60000000000 */
.L_x_3946:
[----:B------:R-:W-:Y:S05]  /*09c0*/  BSYNC B1 ;  /* 0x0000000000017941 */ /* 0x000fea0003800000 */
.L_x_3945:
        /* <DEDUP_REMOVED lines=30> */
.L_x_3952:
[----:B------:R-:W-:Y:S05]  /*0bb0*/  BSYNC B2 ;  /* 0x0000000000027941 */ /* 0x000fea0003800000 */
.L_x_3951:
[----:B------:R-:W-:-:S08]  /*0bc0*/  DADD R2, R2, 0.5 ;  /* 0x3fe0000002027429 */ /* 0x000fd00000000000 */
[----:B------:R-:W-:-:S11]  /*0bd0*/  DMUL R16, R24, R2 ;  /* 0x0000000218107228 */ /* 0x000fd60000000000 */
.L_x_3950:
[----:B------:R-:W-:Y:S05]  /*0be0*/  BSYNC B1 ;  /* 0x0000000000017941 */ /* 0x000fea0003800000 */
.L_x_3949:
        /* <DEDUP_REMOVED lines=28> */
.L_x_3956:
[----:B------:R-:W-:Y:S05]  /*0db0*/  BSYNC B2 ;  /* 0x0000000000027941 */ /* 0x000fea0003800000 */
.L_x_3955:
[----:B------:R-:W-:-:S08]  /*0dc0*/  DADD R2, R2, 0.5 ;  /* 0x3fe0000002027429 */ /* 0x000fd00000000000 */
[----:B------:R-:W-:-:S11]  /*0dd0*/  DMUL R18, R26, R2 ;  /* 0x000000021a127228 */ /* 0x000fd60000000000 */
.L_x_3954:
[----:B------:R-:W-:Y:S05]  /*0de0*/  BSYNC B1 ;  /* 0x0000000000017941 */ /* 0x000fea0003800000 */
.L_x_3953:
        /* <DEDUP_REMOVED lines=30> */
.L_x_3960:
[----:B------:R-:W-:Y:S05]  /*0fd0*/  BSYNC B2 ;  /* 0x0000000000027941 */ /* 0x000fea0003800000 */
.L_x_3959:
[----:B------:R-:W-:-:S08]  /*0fe0*/  DADD R2, R2, 0.5 ;  /* 0x3fe0000002027429 */ /* 0x000fd00000000000 */
[----:B------:R-:W-:-:S11]  /*0ff0*/  DMUL R12, R20, R2 ;  /* 0x00000002140c7228 */ /* 0x000fd60000000000 */
.L_x_3958:
[----:B------:R-:W-:Y:S05]  /*1000*/  BSYNC B1 ;  /* 0x0000000000017941 */ /* 0x000fea0003800000 */
.L_x_3957:
        /* <DEDUP_REMOVED lines=28> */
.L_x_3964:
[----:B------:R-:W-:Y:S05]  /*11d0*/  BSYNC B2 ;  /* 0x0000000000027941 */ /* 0x000fea0003800000 */
.L_x_3963:
[----:B------:R-:W-:-:S08]  /*11e0*/  DADD R2, R2, 0.5 ;  /* 0x3fe0000002027429 */ /* 0x000fd00000000000 */
[----:B------:R-:W-:-:S11]  /*11f0*/  DMUL R14, R22, R2 ;  /* 0x00000002160e7228 */ /* 0x000fd60000000000 */
.L_x_3962:
[----:B------:R-:W-:Y:S05]  /*1200*/  BSYNC B1 ;  /* 0x0000000000017941 */ /* 0x000fea0003800000 */
.L_x_3961:
        /* <DEDUP_REMOVED lines=8> */
.L_x_3932:
        /* <DEDUP_REMOVED lines=119> */
.L_x_3968:
[----:B------:R-:W-:Y:S05]  /*1a00*/  BSYNC B2 ;  /* 0x0000000000027941 */ /* 0x000fea0003800000 */
.L_x_3967:
[----:B------:R-:W-:-:S08]  /*1a10*/  DADD R2, R2, 0.5 ;  /* 0x3fe0000002027429 */ /* 0x000fd00000000000 */
[----:B------:R-:W-:-:S11]  /*1a20*/  DMUL R4, R2, R34 ;  /* 0x0000002202047228 */ /* 0x000fd60000000000 */
.L_x_3966:
[----:B------:R-:W-:Y:S05]  /*1a30*/  BSYNC B1 ;  /* 0x0000000000017941 */ /* 0x000fea0003800000 */
.L_x_3965:
        /* <DEDUP_REMOVED lines=32> */
.L_x_3972:
[----:B------:R-:W-:Y:S05]  /*1c40*/  BSYNC B2 ;  /* 0x0000000000027941 */ /* 0x000fea0003800000 */
.L_x_3971:
[----:B------:R-:W-:-:S08]  /*1c50*/  DADD R2, R2, 0.5 ;  /* 0x3fe0000002027429 */ /* 0x000fd00000000000 */
[----:B------:R-:W-:-:S11]  /*1c60*/  DMUL R34, R2, R32 ;  /* 0x0000002002227228 */ /* 0x000fd60000000000 */
.L_x_3970:
[----:B------:R-:W-:Y:S05]  /*1c70*/  BSYNC B1 ;  /* 0x0000000000017941 */ /* 0x000fea0003800000 */
.L_x_3969:
        /* <DEDUP_REMOVED lines=32> */
.L_x_3976:
[----:B------:R-:W-:Y:S05]  /*1e80*/  BSYNC B2 ;  /* 0x0000000000027941 */ /* 0x000fea0003800000 */
.L_x_3975:
[----:B------:R-:W-:-:S08]  /*1e90*/  DADD R2, R2, 0.5 ;  /* 0x3fe0000002027429 */ /* 0x000fd00000000000 */
[----:B------:R-:W-:-:S11]  /*1ea0*/  DMUL R30, R2, R28 ;  /* 0x0000001c021e7228 */ /* 0x000fd60000000000 */
.L_x_3974:
[----:B------:R-:W-:Y:S05]  /*1eb0*/  BSYNC B1 ;  /* 0x0000000000017941 */ /* 0x000fea0003800000 */
.L_x_3973:
        /* <DEDUP_REMOVED lines=32> */
.L_x_3980:
[----:B------:R-:W-:Y:S05]  /*20c0*/  BSYNC B2 ;  /* 0x0000000000027941 */ /* 0x000fea0003800000 */
.L_x_3979:
[----:B------:R-:W-:-:S08]  /*20d0*/  DADD R2, R2, 0.5 ;  /* 0x3fe0000002027429 */ /* 0x000fd00000000000 */
[----:B------:R-:W-:-:S11]  /*20e0*/  DMUL R26, R2, R24 ;  /* 0x00000018021a7228 */ /* 0x000fd60000000000 */
.L_x_3978:
[----:B------:R-:W-:Y:S05]  /*20f0*/  BSYNC B1 ;  /* 0x0000000000017941 */ /* 0x000fea0003800000 */
.L_x_3977:
        /* <DEDUP_REMOVED lines=32> */
.L_x_3984:
[----:B------:R-:W-:Y:S05]  /*2300*/  BSYNC B2 ;  /* 0x0000000000027941 */ /* 0x000fea0003800000 */
.L_x_3983:
[----:B------:R-:W-:-:S08]  /*2310*/  DADD R2, R2, 0.5 ;  /* 0x3fe0000002027429 */ /* 0x000fd00000000000 */
[----:B------:R-:W-:-:S11]  /*2320*/  DMUL R22, R2, R20 ;  /* 0x0000001402167228 */ /* 0x000fd60000000000 */
.L_x_3982:
[----:B------:R-:W-:Y:S05]  /*2330*/  BSYNC B1 ;  /* 0x0000000000017941 */ /* 0x000fea0003800000 */
.L_x_3981:
        /* <DEDUP_REMOVED lines=32> */
.L_x_3988:
[----:B------:R-:W-:Y:S05]  /*2540*/  BSYNC B2 ;  /* 0x0000000000027941 */ /* 0x000fea0003800000 */
.L_x_3987:
[----:B------:R-:W-:-:S08]  /*2550*/  DADD R2, R2, 0.5 ;  /* 0x3fe0000002027429 */ /* 0x000fd00000000000 */
[----:B------:R-:W-:-:S11]  /*2560*/  DMUL R18, R2, R16 ;  /* 0x0000001002127228 */ /* 0x000fd60000000000 */
.L_x_3986:
[----:B------:R-:W-:Y:S05]  /*2570*/  BSYNC B1 ;  /* 0x0000000000017941 */ /* 0x000fea0003800000 */
.L_x_3985:
        /* <DEDUP_REMOVED lines=32> */
.L_x_3992:
[----:B------:R-:W-:Y:S05]  /*2780*/  BSYNC B2 ;  /* 0x0000000000027941 */ /* 0x000fea0003800000 */
.L_x_3991:
[----:B------:R-:W-:-:S08]  /*2790*/  DADD R2, R2, 0.5 ;  /* 0x3fe0000002027429 */ /* 0x000fd00000000000 */
[----:B------:R-:W-:-:S11]  /*27a0*/  DMUL R14, R2, R12 ;  /* 0x0000000c020e7228 */ /* 0x000fd60000000000 */
.L_x_3990:
[----:B------:R-:W-:Y:S05]  /*27b0*/  BSYNC B1 ;  /* 0x0000000000017941 */ /* 0x000fea0003800000 */
.L_x_3989:
        /* <DEDUP_REMOVED lines=32> */
.L_x_3996:
[----:B------:R-:W-:Y:S05]  /*29c0*/  BSYNC B2 ;  /* 0x0000000000027941 */ /* 0x000fea0003800000 */
.L_x_3995:
[----:B------:R-:W-:-:S08]  /*29d0*/  DADD R2, R2, 0.5 ;  /* 0x3fe0000002027429 */ /* 0x000fd00000000000 */
[----:B------:R-:W-:-:S11]  /*29e0*/  DMUL R10, R2, R8 ;  /* 0x00000008020a7228 */ /* 0x000fd60000000000 */
.L_x_3994:
[----:B------:R-:W-:Y:S05]  /*29f0*/  BSYNC B1 ;  /* 0x0000000000017941 */ /* 0x000fea0003800000 */
.L_x_3993:
        /* <DEDUP_REMOVED lines=22> */
.L_x_3999:
[----:B------:R-:W-:-:S13]  /*2b60*/  ISETP.GE.AND P0, PT, R38, R39, PT ;  /* 0x000000272600720c */ /* 0x000fda0003f06270 */
[----:B------:R-:W-:Y:S05]  /*2b70*/  @P0 BRA `(.L_x_4001) ;  /* 0x0000000000300947 */ /* 0x000fea0003800000 */
[----:B01----:R-:W0:Y:S01]  /*2b80*/  LDC.64 R2, c[0x0][0x240] ;  /* 0x00009000ff027b82 */ /* 0x003e220000000a00 */
[----:B------:R-:W-:Y:S02]  /*2b90*/  IMAD.IADD R5, R50, 0x1, R38 ;  /* 0x0000000132057824 */ /* 0x000fe400078e0226 */
[----:B------:R-:W-:Y:S02]  /*2ba0*/  VIADD R38, R38, 0x80 ;  /* 0x0000008026267836 */ /* 0x000fe40000000000 */
[----:B0-----:R-:W-:-:S05]  /*2bb0*/  IMAD.WIDE.U32 R2, R5, 0x8, R2 ;  /* 0x0000000805027825 */ /* 0x001fca00078e0002 */
[----:B------:R1:W-:Y:S02]  /*2bc0*/  STG.E.64 desc[UR6][R2.64], R26 ;  /* 0x0000001a02007986 */ /* 0x0003e4000c101b06 */
.L_x_4000:
[----:B------:R-:W-:-:S13]  /*2bd0*/  ISETP.GE.AND P0, PT, R38, R39, PT ;  /* 0x000000272600720c */ /* 0x000fda0003f06270 */
[----:B------:R-:W-:Y:S05]  /*2be0*/  @P0 BRA `(.L_x_4002) ;  /* 0x0000000000340947 */ /* 0x000fea0003800000 */
[----:B01----:R-:W0:Y:S01]  /*2bf0*/  LDC.64 R2, c[0x0][0x240] ;  /* 0x00009000ff027b82 */ /* 0x003e220000000a00 */
[----:B------:R-:W-:Y:S01]  /*2c00*/  IMAD.IADD R5, R50, 0x1, R38 ;  /* 0x0000000132057824 */ /* 0x000fe200078e0226 */
[----:B------:R-:W-:-:S03]  /*2c10*/  IADD3 R38, R38, 0x80, RZ ;  /* 0x0000008026267810 */ /* 0x000fc60007ffe0ff */
[----:B0-----:R-:W-:-:S05]  /*2c20*/  IMAD.WIDE.U32 R2, R5, 0x8, R2 ;  /* 0x0000000805027825 */ /* 0x001fca00078e0002 */
[----:B------:R2:W-:Y:S02]  /*2c30*/  STG.E.64 desc[UR6][R2.64], R22 ;  /* 0x0000001602007986 */ /* 0x0005e4000c101b06 */
.L_x_4001:
        /* <DEDUP_REMOVED lines=8> */
.L_x_4002:
[----:B------:R-:W-:Y:S05]  /*2cc0*/  BSYNC B1 ;  /* 0x0000000000017941 */ /* 0x000fea0003800000 */
.L_x_3998:
[----:B------:R-:W-:-:S13]  /*2cd0*/  ISETP.GE.AND P0, PT, R38, R39, PT ;  /* 0x000000272600720c */ /* 0x000fda0003f06270 */
[----:B012---:R-:W0:Y:S01]  /*2ce0*/  @!P0 LDC.64 R2, c[0x0][0x240] ;  /* 0x00009000ff028b82 */ /* 0x007e220000000a00 */
[----:B------:R-:W-:Y:S01]  /*2cf0*/  @!P0 IMAD.IADD R5, R50, 0x1, R38 ;  /* 0x0000000132058824 */ /* 0x000fe200078e0226 */
[----:B------:R-:W-:-:S03]  /*2d00*/  @!P0 IADD3 R38, R38, 0x80, RZ ;  /* 0x0000008026268810 */ /* 0x000fc60007ffe0ff */
[----:B0-----:R-:W-:-:S05]  /*2d10*/  @!P0 IMAD.WIDE.U32 R2, R5, 0x8, R2 ;  /* 0x0000000805028825 */ /* 0x001fca00078e0002 */
[----:B------:R3:W-:Y:S02]  /*2d20*/  @!P0 STG.E.64 desc[UR6][R2.64], R14 ;  /* 0x0000000e02008986 */ /* 0x0007e4000c101b06 */
.L_x_4003:
[----:B------:R-:W-:Y:S05]  /*2d30*/  BSYNC B0 ;  /* 0x0000000000007941 */ /* 0x000fea0003800000 */
.L_x_3997:
        /* <DEDUP_REMOVED lines=8> */
        .weak           $__internal_6_$__cuda_sm20_div_rn_f64_full
        .type           $__internal_6_$__cuda_sm20_div_rn_f64_full,@function
        .size           $__internal_6_$__cuda_sm20_div_rn_f64_full,(.L_x_6603 - $__internal_6_$__cuda_sm20_div_rn_f64_full)
$__internal_6_$__cuda_sm20_div_rn_f64_full:
        /* <DEDUP_REMOVED lines=73> */
.L_x_4005:
        /* <DEDUP_REMOVED lines=17> */
.L_x_4008:
[----:B------:R-:W-:-:S05]  /*3360*/  LOP3.LUT R2, R37, 0x80000, RZ, 0xfc, !PT ;  /* 0x0008000025027812 */ /* 0x000fca00078efcff */
[----:B------:R-:W-:Y:S02]  /*3370*/  IMAD.MOV.U32 R3, RZ, RZ, R2 ;  /* 0x000000ffff037224 */ /* 0x000fe400078e0002 */
[----:B------:R-:W-:Y:S01]  /*3380*/  IMAD.MOV.U32 R2, RZ, RZ, R36 ;  /* 0x000000ffff027224 */ /* 0x000fe200078e0024 */
[----:B------:R-:W-:Y:S06]  /*3390*/  BRA `(.L_x_4006) ;  /* 0x00000000000c7947 */ /* 0x000fec0003800000 */
.L_x_4007:
[----:B------:R-:W-:-:S05]  /*33a0*/  LOP3.LUT R2, R47, 0x80000, RZ, 0xfc, !PT ;  /* 0x000800002f027812 */ /* 0x000fca00078efcff */
[----:B------:R-:W-:Y:S01]  /*33b0*/  IMAD.MOV.U32 R3, RZ, RZ, R2 ;  /* 0x000000ffff037224 */ /* 0x000fe200078e0002 */
[----:B------:R-:W-:-:S07]  /*33c0*/  MOV R2, R46 ;  /* 0x0000002e00027202 */ /* 0x000fce0000000f00 */
.L_x_4006:
[----:B------:R-:W-:Y:S05]  /*33d0*/  BSYNC B0 ;  /* 0x0000000000007941 */ /* 0x000fea0003800000 */
.L_x_4004:
[----:B------:R-:W-:Y:S02]  /*33e0*/  IMAD.MOV.U32 R36, RZ, RZ, R0 ;  /* 0x000000ffff247224 */ /* 0x000fe400078e0000 */
[----:B------:R-:W-:-:S04]  /*33f0*/  IMAD.MOV.U32 R37, RZ, RZ, 0x0 ;  /* 0x00000000ff257424 */ /* 0x000fc800078e00ff */
[----:B------:R-:W-:Y:S05]  /*3400*/  RET.REL.NODEC R36 `(_ZN2at6native29vectorized_elementwise_kernelILi8EZZZNS0_66_GLOBAL__N__a0cfb035_28_ActivationHardswishKernel_cu_9e10b42f_292525hardswish_backward_kernelERNS_14TensorIteratorEENKUlvE_clEvENKUlvE_clEvEUlddE_St5arrayIPcLm3EEEEviT0_T1_) ;  /* 0xffffffc824fc7950 */ /* 0x000fea0003c3ffff */
.L_x_4009:
        /* <DEDUP_REMOVED lines=15> */
.L_x_6603:


//--------------------- .text._ZN2at6native18elementwise_kernelILi128ELi4EZNS0_15gpu_kernel_implIZZZNS0_66_GLOBAL__N__a0cfb035_28_ActivationHardswishKernel_cu_9e10b42f_292516hardswish_kernelERNS_14TensorIteratorEENKUlvE_clEvENKUlvE2_clEvEUlN3c108BFloat16EE_EEvRNS_18TensorIteratorBaseERKT_EUliE_EEviT1_ --------------------------
	.section	.text._ZN2at6native18elementwise_kernelILi128ELi4EZNS0_15gpu_kernel_implIZZZNS0_66_GLOBAL__N__a0cfb035_28_ActivationHardswishKernel_cu_9e10b42f_292516hardswish_kernelERNS_14TensorIteratorEENKUlvE_clEvENKUlvE2_clEvEUlN3c108BFloat16EE_EEvRNS_18TensorIteratorBaseERKT_EUliE_EEviT1_,"ax",@progbits
	.align	128
        .global         _ZN2at6native18elementwise_kernelILi128ELi4EZNS0_15gpu_kernel_implIZZZNS0_66_GLOBAL__N__a0cfb035_28_ActivationHardswishKernel_cu_9e10b42f_292516hardswish_kernelERNS_14TensorIteratorEENKUlvE_clEvENKUlvE2_clEvEUlN3c108BFloat16EE_EEvRNS_18TensorIteratorBaseERKT_EUliE_EEviT1_
        .type           _ZN2at6native18elementwise_kernelILi128ELi4EZNS0_15gpu_kernel_implIZZZNS0_66_GLOBAL__N__a0cfb035_28_ActivationHardswishKernel_cu_9e10b42f_292516hardswish_kernelERNS_14TensorIteratorEENKUlvE_clEvENKUlvE2_clEvEUlN3c108BFloat16EE_EEvRNS_18TensorIteratorBaseERKT_EUliE_EEviT1_,@function
        .size           _ZN2at6native18elementwise_kernelILi128ELi4EZNS0_15gpu_kernel_implIZZZNS0_66_GLOBAL__N__a0cfb035_28_ActivationHardswishKernel_cu_9e10b42f_292516hardswish_kernelERNS_14TensorIteratorEENKUlvE_clEvENKUlvE2_clEvEUlN3c108BFloat16EE_EEvRNS_18TensorIteratorBaseERKT_EUliE_EEviT1_,(.L_x_6632 - _ZN2at6native18elementwise_kernelILi128ELi4EZNS0_15gpu_kernel_implIZZZNS0_66_GLOBAL__N__a0cfb035_28_ActivationHardswishKernel_cu_9e10b42f_292516hardswish_kernelERNS_14TensorIteratorEENKUlvE_clEvENKUlvE2_clEvEUlN3c108BFloat16EE_EEvRNS_18TensorIteratorBaseERKT_EUliE_EEviT1_)
        .other          _ZN2at6native18elementwise_kernelILi128ELi4EZNS0_15gpu_kernel_implIZZZNS0_66_GLOBAL__N__a0cfb035_28_ActivationHardswishKernel_cu_9e10b42f_292516hardswish_kernelERNS_14TensorIteratorEENKUlvE_clEvENKUlvE2_clEvEUlN3c108BFloat16EE_EEvRNS_18TensorIteratorBaseERKT_EUliE_EEviT1_,@"STO_CUDA_ENTRY STV_DEFAULT"
_ZN2at6native18elementwise_kernelILi128ELi4EZNS0_15gpu_kernel_implIZZZNS0_66_GLOBAL__N__a0cfb035_28_ActivationHardswishKernel_cu_9e10b42f_292516hardswish_kernelERNS_14TensorIteratorEENKUlvE_clEvENKUlvE2_clEvEUlN3c108BFloat16EE_EEvRNS_18TensorIteratorBaseERKT_EUliE_EEviT1_:
.text._ZN2at6native18elementwise_kernelILi128ELi4EZNS0_15gpu_kernel_implIZZZNS0_66_GLOBAL__N__a0cfb035_28_ActivationHardswishKernel_cu_9e10b42f_292516hardswish_kernelERNS_14TensorIteratorEENKUlvE_clEvENKUlvE2_clEvEUlN3c108BFloat16EE_EEvRNS_18TensorIteratorBaseERKT_EUliE_EEviT1_:
        /* <DEDUP_REMOVED lines=18> */
[----:B------:R-:W-:Y:S01]  /*0120*/  IMAD.HI.U32 R4, R19, UR4, R2 ;  /* 0x0000000413047c27 */ /* 0x000fe2000f8e0002 */
[----:B------:R-:W-:-:S04]  /*0130*/  ULDC UR4, c[0x0][0x21c] ;  /* 0x0000870000047ab9 */ /* 0x000fc80000000800 */
[----:B------:R-:W-:-:S05]  /*0140*/  SHF.R.U32.HI R5, RZ, UR5, R4 ;  /* 0x00000005ff057c19 */ /* 0x000fca0008011604 */
[----:B------:R-:W-:-:S04]  /*0150*/  IMAD.MOV R0, RZ, RZ, -R5 ;  /* 0x000000ffff007224 */ /* 0x000fc800078e0a05 */
[----:B------:R-:W-:Y:S01]  /*0160*/  IMAD R19, R0, UR4, R19 ;  /* 0x0000000400137c24 */ /* 0x000fe2000f8e0213 */
[----:B------:R-:W-:-:S03]  /*0170*/  ULDC.64 UR4, c[0x0][0x348] ;  /* 0x0000d20000047ab9 */ /* 0x000fc60000000a00 */
        /* <DEDUP_REMOVED lines=9> */
[----:B------:R-:W-:-:S04]  /*0210*/  ULDC.64 UR6, c[0x0][0x350] ;  /* 0x0000d40000067ab9 */ /* 0x000fc80000000a00 */
[----:B------:R-:W-:-:S04]  /*0220*/  IMAD.MOV R4, RZ, RZ, -R3 ;  /* 0x000000ffff047224 */ /* 0x000fc800078e0a03 */
[----:B------:R-:W-:-:S04]  /*0230*/  IMAD R4, R4, UR8, R5 ;  /* 0x0000000804047c24 */ /* 0x000fc8000f8e0205 */
[C---:B------:R-:W-:Y:S02]  /*0240*/  IMAD R16, R4.reuse, UR6, RZ ;  /* 0x0000000604107c24 */ /* 0x040fe4000f8e02ff */
[----:B------:R-:W-:Y:S02]  /*0250*/  IMAD R0, R4, UR7, RZ ;  /* 0x0000000704007c24 */ /* 0x000fe4000f8e02ff */
[C---:B------:R-:W-:Y:S02]  /*0260*/  IMAD R16, R19.reuse, UR4, R16 ;  /* 0x0000000413107c24 */ /* 0x040fe4000f8e0210 */
[----:B------:R-:W-:Y:S01]  /*0270*/  IMAD R0, R19, UR5, R0 ;  /* 0x0000000513007c24 */ /* 0x000fe2000f8e0200 */
[----:B------:R-:W-:Y:S06]  /*0280*/  @!P0 BRA `(.L_x_4012) ;  /* 0x0000001000488947 */ /* 0x000fec0003800000 */
[----:B------:R-:W-:Y:S01]  /*0290*/  IMAD.MOV.U32 R2, RZ, RZ, RZ ;  /* 0x000000ffff027224 */ /* 0x000fe200078e00ff */
[----:B------:R-:W-:Y:S01]  /*02a0*/  ULDC.64 UR4, c[0x0][0x238] ;  /* 0x00008e0000047ab9 */ /* 0x000fe20000000a00 */
[----:B------:R-:W-:Y:S02]  /*02b0*/  ISETP.NE.AND P0, PT, R6, 0x3, PT ;  /* 0x000000030600780c */ /* 0x000fe40003f05270 */
[----:B------:R-:W-:Y:S01]  /*02c0*/  IMAD.HI.U32 R4, R3, UR4, R2 ;  /* 0x0000000403047c27 */ /* 0x000fe2000f8e0002 */
[----:B------:R-:W-:-:S04]  /*02d0*/  ULDC UR4, c[0x0][0x234] ;  /* 0x00008d0000047ab9 */ /* 0x000fc80000000800 */
[----:B------:R-:W-:-:S05]  /*02e0*/  SHF.R.U32.HI R5, RZ, UR5, R4 ;  /* 0x00000005ff057c19 */ /* 0x000fca0008011604 */
[----:B------:R-:W-:-:S04]  /*02f0*/  IMAD.MOV R2, RZ, RZ, -R5 ;  /* 0x000000ffff027224 */ /* 0x000fc800078e0a05 */
[----:B------:R-:W-:Y:S01]  /*0300*/  IMAD R3, R2, UR4, R3 ;  /* 0x0000000402037c24 */ /* 0x000fe2000f8e0203 */
[----:B------:R-:W-:-:S03]  /*0310*/  ULDC.64 UR4, c[0x0][0x358] ;  /* 0x0000d60000047ab9 */ /* 0x000fc60000000a00 */
        /* <DEDUP_REMOVED lines=256> */
[----:B------:R-:W-:-:S03]  /*1320*/  ULDC.64 UR4, c[0x0][0x340] ;  /* 0x0000d00000047ab9 */ /* 0x000fc60000000a00 */
[----:B------:R-:W-:Y:S01]  /*1330*/  IMAD.HI.U32 R2, R3, UR4, R2 ;  /* 0x0000000403027c27 */ /* 0x000fe2000f8e0002 */
[----:B------:R-:W-:-:S04]  /*1340*/  ULDC UR4, c[0x0][0x33c] ;  /* 0x0000cf0000047ab9 */ /* 0x000fc80000000800 */
[----:B------:R-:W-:-:S05]  /*1350*/  SHF.R.U32.HI R2, RZ, UR5, R2 ;  /* 0x00000005ff027c19 */ /* 0x000fca0008011602 */
[----:B------:R-:W-:-:S04]  /*1360*/  IMAD.MOV R2, RZ, RZ, -R2 ;  /* 0x000000ffff027224 */ /* 0x000fc800078e0a02 */
[----:B------:R-:W-:Y:S01]  /*1370*/  IMAD R3, R2, UR4, R3 ;  /* 0x0000000402037c24 */ /* 0x000fe2000f8e0203 */
[----:B------:R-:W-:-:S03]  /*1380*/  ULDC.64 UR4, c[0x0][0x408] ;  /* 0x0001020000047ab9 */ /* 0x000fc60000000a00 */
[C---:B------:R-:W-:Y:S02]  /*1390*/  IMAD R16, R3.reuse, UR4, R16 ;  /* 0x0000000403107c24 */ /* 0x040fe4000f8e0210 */
[----:B------:R-:W-:-:S07]  /*13a0*/  IMAD R0, R3, UR5, R0 ;  /* 0x0000000503007c24 */ /* 0x000fce000f8e0200 */
.L_x_4012:
        /* <DEDUP_REMOVED lines=22> */
.L_x_4016:
[----:B------:R-:W2:Y:S02]  /*1510*/  LDG.E.U8 R2, desc[UR36][R2.64] ;  /* 0x0000002402027981 */ /* 0x000ea4000c1e1100 */
[----:B--2---:R-:W-:-:S04]  /*1520*/  I2FP.F32.U32 R0, R2 ;  /* 0x0000000200007245 */ /* 0x004fc80000201000 */
[----:B------:R-:W-:Y:S01]  /*1530*/  F2FP.BF16.F32.PACK_AB R0, RZ, R0 ;  /* 0x00000000ff00723e */ /* 0x000fe200000010ff */
[----:B------:R-:W-:Y:S06]  /*1540*/  BRA `(.L_x_4018) ;  /* 0x0000000c00907947 */ /* 0x000fec0003800000 */
.L_x_4015:
        /* <DEDUP_REMOVED lines=10> */
.L_x_4020:
[----:B------:R-:W2:Y:S02]  /*15f0*/  LDG.E R2, desc[UR36][R2.64] ;  /* 0x0000002402027981 */ /* 0x000ea4000c1e1900 */
[----:B--2---:R-:W-:-:S04]  /*1600*/  I2FP.F32.S32 R0, R2 ;  /* 0x0000000200007245 */ /* 0x004fc80000201400 */
[----:B------:R-:W-:Y:S01]  /*1610*/  F2FP.BF16.F32.PACK_AB R0, RZ, R0 ;  /* 0x00000000ff00723e */ /* 0x000fe200000010ff */
[----:B------:R-:W-:Y:S06]  /*1620*/  BRA `(.L_x_4018) ;  /* 0x0000000c00587947 */ /* 0x000fec0003800000 */
.L_x_4019:
[----:B------:R-:W2:Y:S02]  /*1630*/  LDG.E.U16 R2, desc[UR36][R2.64] ;  /* 0x0000002402027981 */ /* 0x000ea4000c1e1500 */
[----:B--2---:R-:W0:Y:S02]  /*1640*/  I2F.S16 R0, R2 ;  /* 0x0000000200007306 */ /* 0x004e240000101400 */
[----:B0-----:R-:W-:Y:S01]  /*1650*/  F2FP.BF16.F32.PACK_AB R0, RZ, R0 ;  /* 0x00000000ff00723e */ /* 0x001fe200000010ff */
[----:B------:R-:W-:Y:S06]  /*1660*/  BRA `(.L_x_4018) ;  /* 0x0000000c00487947 */ /* 0x000fec0003800000 */
.L_x_4014:
        /* <DEDUP_REMOVED lines=9> */
.L_x_4022:
[----:B------:R-:W2:Y:S02]  /*1700*/  LDG.E.U16 R0, desc[UR36][R2.64] ;  /* 0x0000002402007981 */ /* 0x000ea4000c1e1500 */
[----:B--2---:R-:W-:-:S05]  /*1710*/  HADD2.F32 R0, -RZ, R0.H0_H0 ;  /* 0x20000000ff007230 */ /* 0x004fca0000004100 */
[----:B------:R-:W-:Y:S01]  /*1720*/  F2FP.BF16.F32.PACK_AB R0, RZ, R0 ;  /* 0x00000000ff00723e */ /* 0x000fe200000010ff */
[----:B------:R-:W-:Y:S06]  /*1730*/  BRA `(.L_x_4018) ;  /* 0x0000000c00147947 */ /* 0x000fec0003800000 */
.L_x_4021:
        /* <DEDUP_REMOVED lines=9> */
.L_x_4024:
[----:B------:R-:W2:Y:S02]  /*17d0*/  LDG.E.U16 R2, desc[UR36][R2.64] ;  /* 0x0000002402027981 */ /* 0x000ea4000c1e1500 */
[----:B--2---:R-:W-:-:S05]  /*17e0*/  HADD2.F32 R0, -RZ, R2.H0_H0 ;  /* 0x20000002ff007230 */ /* 0x004fca0000004100 */
[----:B------:R-:W-:Y:S01]  /*17f0*/  F2FP.BF16.F32.PACK_AB R0, RZ, R0 ;  /* 0x00000000ff00723e */ /* 0x000fe200000010ff */
[----:B------:R-:W-:Y:S06]  /*1800*/  BRA `(.L_x_4018) ;  /* 0x0000000800e07947 */ /* 0x000fec0003800000 */
.L_x_4023:
        /* <DEDUP_REMOVED lines=8> */
.L_x_4013:
        /* <DEDUP_REMOVED lines=13> */
.L_x_4027:
        /* <DEDUP_REMOVED lines=8> */
.L_x_4026:
        /* <DEDUP_REMOVED lines=28> */
.L_x_4029:
        /* <DEDUP_REMOVED lines=15> */
.L_x_4028:
[----:B------:R0:W5:Y:S01]  /*1c90*/  LDG.E.U16 R0, desc[UR36][R2.64] ;  /* 0x0000002402007981 */ /* 0x000162000c1e1500 */
[----:B------:R-:W-:Y:S05]  /*1ca0*/  BRA `(.L_x_4018) ;  /* 0x0000000400b87947 */ /* 0x000fea0003800000 */
.L_x_4025:
        /* <DEDUP_REMOVED lines=12> */
.L_x_4032:
        /* <DEDUP_REMOVED lines=21> */
.L_x_4036:
[----:B------:R-:W-:Y:S05]  /*1ec0*/  BSYNC B1 ;  /* 0x0000000000017941 */ /* 0x000fea0003800000 */
.L_x_4035:
[----:B------:R-:W-:Y:S01]  /*1ed0*/  LEA R3, R0, 0x3b800000, 0x17 ;  /* 0x3b80000000037811 */ /* 0x000fe200078eb8ff */
[----:B------:R-:W-:-:S05]  /*1ee0*/  IMAD.SHL.U32 R0, R2, 0x100000, RZ ;  /* 0x0010000002007824 */ /* 0x000fca00078e00ff */
[----:B------:R-:W-:-:S07]  /*1ef0*/  LOP3.LUT R0, R3, R0, R4, 0xfe, !PT ;  /* 0x0000000003007212 */ /* 0x000fce00078efe04 */
.L_x_4034:
[----:B------:R-:W-:Y:S05]  /*1f00*/  BSYNC B0 ;  /* 0x0000000000007941 */ /* 0x000fea0003800000 */
.L_x_4033:
[----:B------:R-:W-:Y:S01]  /*1f10*/  F2FP.BF16.F32.PACK_AB R0, RZ, R0 ;  /* 0x00000000ff00723e */ /* 0x000fe200000010ff */
[----:B------:R-:W-:Y:S06]  /*1f20*/  BRA `(.L_x_4018) ;  /* 0x0000000400187947 */ /* 0x000fec0003800000 */
.L_x_4031:
        /* <DEDUP_REMOVED lines=21> */
.L_x_4040:
[----:B------:R-:W-:Y:S05]  /*2080*/  BSYNC B1 ;  /* 0x0000000000017941 */ /* 0x000fea0003800000 */
.L_x_4039:
[----:B------:R-:W-:Y:S01]  /*2090*/  LEA R3, R0, 0x37800000, 0x17 ;  /* 0x3780000000037811 */ /* 0x000fe200078eb8ff */
[----:B------:R-:W-:-:S05]  /*20a0*/  IMAD.SHL.U32 R0, R2, 0x200000, RZ ;  /* 0x0020000002007824 */ /* 0x000fca00078e00ff */
[----:B------:R-:W-:-:S07]  /*20b0*/  LOP3.LUT R0, R3, R0, R4, 0xfe, !PT ;  /* 0x0000000003007212 */ /* 0x000fce00078efe04 */
.L_x_4038:
[----:B------:R-:W-:Y:S05]  /*20c0*/  BSYNC B0 ;  /* 0x0000000000007941 */ /* 0x000fea0003800000 */
.L_x_4037:
[----:B------:R-:W-:Y:S01]  /*20d0*/  F2FP.BF16.F32.PACK_AB R0, RZ, R0 ;  /* 0x00000000ff00723e */ /* 0x000fe200000010ff */
[----:B------:R-:W-:Y:S06]  /*20e0*/  BRA `(.L_x_4018) ;  /* 0x0000000000a87947 */ /* 0x000fec0003800000 */
.L_x_4030:
        /* <DEDUP_REMOVED lines=14> */
.L_x_4044:
[----:B------:R-:W-:Y:S05]  /*21d0*/  BSYNC B0 ;  /* 0x0000000000007941 */ /* 0x000fea0003800000 */
.L_x_4043:
[----:B------:R-:W-:Y:S01]  /*21e0*/  F2FP.BF16.F32.PACK_AB R0, RZ, R0 ;  /* 0x00000000ff00723e */ /* 0x000fe200000010ff */
[----:B------:R-:W-:Y:S06]  /*21f0*/  BRA `(.L_x_4018) ;  /* 0x0000000000647947 */ /* 0x000fec0003800000 */
.L_x_4017:
        /* <DEDUP_REMOVED lines=16> */
.L_x_4045:
[----:B------:R-:W-:Y:S01]  /*2300*/  PRMT R0, RZ, 0x7610, R0 ;  /* 0x00007610ff007816 */ /* 0x000fe20000000000 */
[----:B------:R-:W-:Y:S06]  /*2310*/  BRA `(.L_x_4018) ;  /* 0x00000000001c7947 */ /* 0x000fec0003800000 */
.L_x_4042:
[----:B------:R-:W2:Y:S02]  /*2320*/  LDG.E.64 R2, desc[UR36][R2.64] ;  /* 0x0000002402027981 */ /* 0x000ea4000c1e1b00 */
[----:B--2---:R-:W0:Y:S02]  /*2330*/  I2F.U64 R0, R2 ;  /* 0x0000000200007312 */ /* 0x004e240000301000 */
[----:B0-----:R-:W-:Y:S01]  /*2340*/  F2FP.BF16.F32.PACK_AB R0, RZ, R0 ;  /* 0x00000000ff00723e */ /* 0x001fe200000010ff */
[----:B------:R-:W-:Y:S06]  /*2350*/  BRA `(.L_x_4018) ;  /* 0x00000000000c7947 */ /* 0x000fec0003800000 */
.L_x_4041:
[----:B------:R-:W2:Y:S02]  /*2360*/  LDG.E R2, desc[UR36][R2.64] ;  /* 0x0000002402027981 */ /* 0x000ea4000c1e1900 */
[----:B--2---:R-:W-:-:S04]  /*2370*/  I2FP.F32.U32 R0, R2 ;  /* 0x0000000200007245 */ /* 0x004fc80000201000 */
[----:B------:R-:W-:-:S07]  /*2380*/  F2FP.BF16.F32.PACK_AB R0, RZ, R0 ;  /* 0x00000000ff00723e */ /* 0x000fce00000010ff */
.L_x_4018:
[----:B-----5:R-:W-:Y:S01]  /*2390*/  IMAD.U32 R0, R0, 0x10000, RZ ;  /* 0x0001000000007824 */ /* 0x020fe200078e00ff */
[----:B------:R-:W1:Y:S01]  /*23a0*/  LDC.U8 R4, c[0x0][0x438] ;  /* 0x00010e00ff047b82 */ /* 0x000e620000000000 */
[----:B------:R-:W-:Y:S02]  /*23b0*/  ULDC UR4, c[0x0][0x420] ;  /* 0x0001080000047ab9 */ /* 0x000fe40000000800 */
[----:B0-----:R-:W-:-:S05]  /*23c0*/  FADD.FTZ R2, R0, 3 ;  /* 0x4040000000027421 */ /* 0x001fca0000010000 */
[----:B------:R-:W-:-:S04]  /*23d0*/  FSETP.GEU.FTZ.AND P0, PT, R2, UR4, PT ;  /* 0x0000000402007c0b */ /* 0x000fc8000bf1e000 */
[----:B------:R-:W-:Y:S01]  /*23e0*/  FSEL R2, R2, UR4, P0 ;  /* 0x0000000402027c08 */ /* 0x000fe20008000000 */
[----:B------:R-:W-:-:S03]  /*23f0*/  ULDC UR4, c[0x0][0x42c] ;  /* 0x00010b0000047ab9 */ /* 0x000fc60000000800 */
[----:B------:R-:W-:-:S04]  /*2400*/  FSETP.GT.FTZ.AND P0, PT, R2, UR4, PT ;  /* 0x0000000402007c0b */ /* 0x000fc8000bf14000 */
[----:B------:R-:W-:-:S05]  /*2410*/  FSEL R3, R2, UR4, !P0 ;  /* 0x0000000402037c08 */ /* 0x000fca000c000000 */
[----:B------:R-:W-:Y:S01]  /*2420*/  FMUL.FTZ R3, R0, R3 ;  /* 0x0000000300037220 */ /* 0x000fe20000410000 */
[----:B-1----:R-:W-:-:S03]  /*2430*/  PRMT R0, R4, 0x9910, RZ ;  /* 0x0000991004007816 */ /* 0x002fc600000000ff */
[----:B------:R-:W-:Y:S01]  /*2440*/  FMUL.FTZ R3, R3, 0.16666667163372039795 ;  /* 0x3e2aaaab03037820 */ /* 0x000fe20000410000 */
[----:B------:R-:W-:-:S05]  /*2450*/  ISETP.GT.AND P0, PT, R0, 0x9, PT ;  /* 0x000000090000780c */ /* 0x000fca0003f04270 */
[----:B------:R-:W0:Y:S08]  /*2460*/  F2F.BF16.F32 R3, R3 ;  /* 0x0000000300037304 */ /* 0x000e300000202000 */
        /* <DEDUP_REMOVED lines=9> */
[----:B0-----:R-:W-:-:S04]  /*2500*/  IMAD.U32 R0, R3, 0x10000, RZ ;  /* 0x0001000003007824 */ /* 0x001fc800078e00ff */
[----:B------:R-:W0:Y:S02]  /*2510*/  F2I.FTZ.TRUNC.NTZ R3, R0 ;  /* 0x0000000000037305 */ /* 0x000e24000021f100 */
[----:B0-----:R4:W-:Y:S01]  /*2520*/  STG.E.U8 desc[UR36][R16.64], R3 ;  /* 0x0000000310007986 */ /* 0x0019e2000c101124 */
[----:B------:R-:W-:Y:S05]  /*2530*/  BRA `(.L_x_4051) ;  /* 0x0000000c00947947 */ /* 0x000fea0003800000 */
.L_x_4049:
[----:B0-----:R-:W-:-:S06]  /*2540*/  IMAD.U32 R3, R3, 0x10000, RZ ;  /* 0x0001000003037824 */ /* 0x001fcc00078e00ff */
[----:B------:R-:W0:Y:S02]  /*2550*/  F2I.S64.TRUNC R2, R3 ;  /* 0x0000000300027311 */ /* 0x000e24000020d900 */
[----:B0-----:R3:W-:Y:S01]  /*2560*/  STG.E.U8 desc[UR36][R16.64], R2 ;  /* 0x0000000210007986 */ /* 0x0017e2000c101124 */
[----:B------:R-:W-:Y:S05]  /*2570*/  BRA `(.L_x_4051) ;  /* 0x0000000c00847947 */ /* 0x000fea0003800000 */
.L_x_4048:
[----:B------:R-:W-:-:S13]  /*2580*/  ISETP.NE.AND P0, PT, R0, 0x2, PT ;  /* 0x000000020000780c */ /* 0x000fda0003f05270 */
[----:B------:R-:W-:Y:S05]  /*2590*/  @!P0 BRA `(.L_x_4052) ;  /* 0x0000000000308947 */ /* 0x000fea0003800000 */
[----:B------:R-:W-:-:S13]  /*25a0*/  ISETP.NE.AND P0, PT, R0, 0x3, PT ;  /* 0x000000030000780c */ /* 0x000fda0003f05270 */
[----:B------:R-:W-:Y:S05]  /*25b0*/  @!P0 BRA `(.L_x_4053) ;  /* 0x0000000000188947 */ /* 0x000fea0003800000 */
[----:B------:R-:W-:-:S13]  /*25c0*/  ISETP.NE.AND P0, PT, R0, 0x4, PT ;  /* 0x000000040000780c */ /* 0x000fda0003f05270 */
[----:B------:R-:W-:Y:S05]  /*25d0*/  @P0 BRA `(.L_x_4050) ;  /* 0x0000000c000c0947 */ /* 0x000fea0003800000 */
[----:B0-----:R-:W-:-:S06]  /*25e0*/  IMAD.U32 R3, R3, 0x10000, RZ ;  /* 0x0001000003037824 */ /* 0x001fcc00078e00ff */
[----:B------:R-:W0:Y:S02]  /*25f0*/  F2I.S64.TRUNC R2, R3 ;  /* 0x0000000300027311 */ /* 0x000e24000020d900 */
[----:B0-----:R0:W-:Y:S01]  /*2600*/  STG.E.64 desc[UR36][R16.64], R2 ;  /* 0x0000000210007986 */ /* 0x0011e2000c101b24 */
[----:B------:R-:W-:Y:S05]  /*2610*/  BRA `(.L_x_4051) ;  /* 0x0000000c005c7947 */ /* 0x000fea0003800000 */
.L_x_4053:
[----:B0-----:R-:W-:-:S06]  /*2620*/  IMAD.U32 R3, R3, 0x10000, RZ ;  /* 0x0001000003037824 */ /* 0x001fcc00078e00ff */
[----:B------:R-:W0:Y:S02]  /*2630*/  F2I.FTZ.TRUNC.NTZ R3, R3 ;  /* 0x0000000300037305 */ /* 0x000e24000021f100 */
[----:B0-----:R1:W-:Y:S01]  /*2640*/  STG.E desc[UR36][R16.64], R3 ;  /* 0x0000000310007986 */ /* 0x0013e2000c101924 */
[----:B------:R-:W-:Y:S05]  /*2650*/  BRA `(.L_x_4051) ;  /* 0x0000000c004c7947 */ /* 0x000fea0003800000 */
.L_x_4052:
[----:B0-----:R-:W-:-:S06]  /*2660*/  IMAD.U32 R3, R3, 0x10000, RZ ;  /* 0x0001000003037824 */ /* 0x001fcc00078e00ff */
[----:B------:R-:W0:Y:S02]  /*2670*/  F2I.FTZ.TRUNC.NTZ R3, R3 ;  /* 0x0000000300037305 */ /* 0x000e24000021f100 */
[----:B0-----:R2:W-:Y:S01]  /*2680*/  STG.E.U16 desc[UR36][R16.64], R3 ;  /* 0x0000000310007986 */ /* 0x0015e2000c101524 */
[----:B------:R-:W-:Y:S05]  /*2690*/  BRA `(.L_x_4051) ;  /* 0x0000000c003c7947 */ /* 0x000fea0003800000 */
.L_x_4047:
[----:B------:R-:W-:-:S13]  /*26a0*/  ISETP.GT.AND P0, PT, R0, 0x6, PT ;  /* 0x000000060000780c */ /* 0x000fda0003f04270 */
[----:B------:R-:W-:Y:S05]  /*26b0*/  @P0 BRA `(.L_x_4054) ;  /* 0x00000000002c0947 */ /* 0x000fea0003800000 */
[----:B------:R-:W-:-:S13]  /*26c0*/  ISETP.NE.AND P0, PT, R0, 0x5, PT ;  /* 0x000000050000780c */ /* 0x000fda0003f05270 */
[----:B------:R-:W-:Y:S05]  /*26d0*/  @!P0 BRA `(.L_x_4055) ;  /* 0x0000000000148947 */ /* 0x000fea0003800000 */
[----:B------:R-:W-:-:S13]  /*26e0*/  ISETP.NE.AND P0, PT, R0, 0x6, PT ;  /* 0x000000060000780c */ /* 0x000fda0003f05270 */
[----:B------:R-:W-:Y:S05]  /*26f0*/  @P0 BRA `(.L_x_4050) ;  /* 0x0000000800c40947 */ /* 0x000fea0003800000 */
[----:B0-----:R-:W-:-:S05]  /*2700*/  IMAD.U32 R3, R3, 0x10000, RZ ;  /* 0x0001000003037824 */ /* 0x001fca00078e00ff */
[----:B------:R0:W-:Y:S01]  /*2710*/  STG.E desc[UR36][R16.64], R3 ;  /* 0x0000000310007986 */ /* 0x0001e2000c101924 */
[----:B------:R-:W-:Y:S05]  /*2720*/  BRA `(.L_x_4051) ;  /* 0x0000000c00187947 */ /* 0x000fea0003800000 */
.L_x_4055:
[----:B0-----:R-:W-:-:S05]  /*2730*/  IMAD.U32 R0, R3, 0x10000, RZ ;  /* 0x0001000003007824 */ /* 0x001fca00078e00ff */
[----:B------:R-:W-:-:S05]  /*2740*/  F2FP.F16.F32.PACK_AB R0, RZ, R0 ;  /* 0x00000000ff00723e */ /* 0x000fca00000000ff */
[----:B------:R0:W-:Y:S01]  /*2750*/  STG.E.U16 desc[UR36][R16.64], R0 ;  /* 0x0000000010007986 */ /* 0x0001e2000c101524 */
[----:B------:R-:W-:Y:S05]  /*2760*/  BRA `(.L_x_4051) ;  /* 0x0000000c00087947 */ /* 0x000fea0003800000 */
.L_x_4054:
[----:B------:R-:W-:-:S13]  /*2770*/  ISETP.NE.AND P0, PT, R0, 0x7, PT ;  /* 0x000000070000780c */ /* 0x000fda0003f05270 */
[----:B------:R-:W-:Y:S05]  /*2780*/  @!P0 BRA `(.L_x_4056) ;  /* 0x0000000000348947 */ /* 0x000fea0003800000 */
[----:B------:R-:W-:-:S13]  /*2790*/  ISETP.NE.AND P0, PT, R0, 0x8, PT ;  /* 0x000000080000780c */ /* 0x000fda0003f05270 */
[----:B------:R-:W-:Y:S05]  /*27a0*/  @!P0 BRA `(.L_x_4057) ;  /* 0x0000000000188947 */ /* 0x000fea0003800000 */
[----:B------:R-:W-:-:S13]  /*27b0*/  ISETP.NE.AND P0, PT, R0, 0x9, PT ;  /* 0x000000090000780c */ /* 0x000fda0003f05270 */
[----:B------:R-:W-:Y:S05]  /*27c0*/  @P0 BRA `(.L_x_4050) ;  /* 0x0000000800900947 */ /* 0x000fea0003800000 */
[----:B0-----:R-:W-:Y:S02]  /*27d0*/  IMAD.U32 R2, R3, 0x10000, RZ ;  /* 0x0001000003027824 */ /* 0x001fe400078e00ff */
[----:B------:R-:W-:-:S05]  /*27e0*/  IMAD.MOV.U32 R3, RZ, RZ, RZ ;  /* 0x000000ffff037224 */ /* 0x000fca00078e00ff */
[----:B------:R0:W-:Y:S01]  /*27f0*/  STG.E.64 desc[UR36][R16.64], R2 ;  /* 0x0000000210007986 */ /* 0x0001e2000c101b24 */
[----:B------:R-:W-:Y:S05]  /*2800*/  BRA `(.L_x_4051) ;  /* 0x0000000800e07947 */ /* 0x000fea0003800000 */
.L_x_4057:
[----:B0-----:R-:W-:-:S05]  /*2810*/  IMAD.U32 R3, R3, 0x10000, RZ ;  /* 0x0001000003037824 */ /* 0x001fca00078e00ff */
[----:B------:R-:W-:-:S04]  /*2820*/  F2FP.F16.F32.PACK_AB R3, RZ, R3 ;  /* 0x00000003ff03723e */ /* 0x000fc800000000ff */
[----:B------:R-:W-:-:S05]  /*2830*/  PRMT R3, R3, 0x5410, RZ ;  /* 0x0000541003037816 */ /* 0x000fca00000000ff */
[----:B------:R0:W-:Y:S01]  /*2840*/  STG.E desc[UR36][R16.64], R3 ;  /* 0x0000000310007986 */ /* 0x0001e2000c101924 */
[----:B------:R-:W-:Y:S05]  /*2850*/  BRA `(.L_x_4051) ;  /* 0x0000000800cc7947 */ /* 0x000fea0003800000 */
.L_x_4056:
[----:B0-----:R-:W-:-:S04]  /*2860*/  IMAD.U32 R2, R3, 0x10000, RZ ;  /* 0x0001000003027824 */ /* 0x001fc800078e00ff */
[----:B------:R-:W-:-:S06]  /*2870*/  FMUL.FTZ R2, R2, 1 ;  /* 0x3f80000002027820 */ /* 0x000fcc0000410000 */
[----:B------:R-:W0:Y:S02]  /*2880*/  F2F.F64.F32 R2, R2 ;  /* 0x0000000200027310 */ /* 0x000e240000201800 */
[----:B0-----:R0:W-:Y:S01]  /*2890*/  STG.E.64 desc[UR36][R16.64], R2 ;  /* 0x0000000210007986 */ /* 0x0011e2000c101b24 */
[----:B------:R-:W-:Y:S05]  /*28a0*/  BRA `(.L_x_4051) ;  /* 0x0000000800b87947 */ /* 0x000fea0003800000 */
.L_x_4046:
        /* <DEDUP_REMOVED lines=8> */
[----:B0-----:R-:W-:-:S05]  /*2930*/  IMAD.U32 R3, R3, 0x10000, RZ ;  /* 0x0001000003037824 */ /* 0x001fca00078e00ff */
[----:B------:R-:W-:-:S04]  /*2940*/  FSETP.NEU.FTZ.AND P0, PT, R3, RZ, PT ;  /* 0x000000ff0300720b */ /* 0x000fc80003f1d000 */
[----:B------:R-:W-:-:S05]  /*2950*/  SEL R3, RZ, 0x1, !P0 ;  /* 0x00000001ff037807 */ /* 0x000fca0004000000 */
[----:B------:R0:W-:Y:S01]  /*2960*/  STG.E.U8 desc[UR36][R16.64], R3 ;  /* 0x0000000310007986 */ /* 0x0001e2000c101124 */
[----:B------:R-:W-:Y:S05]  /*2970*/  BRA `(.L_x_4051) ;  /* 0x0000000800847947 */ /* 0x000fea0003800000 */
.L_x_4060:
[----:B0-----:R-:W-:Y:S01]  /*2980*/  IMAD.U32 R3, R3, 0x10000, RZ ;  /* 0x0001000003037824 */ /* 0x001fe200078e00ff */
[----:B------:R-:W-:-:S03]  /*2990*/  CS2R R6, SRZ ;  /* 0x0000000000067805 */ /* 0x000fc6000001ff00 */
[----:B------:R-:W-:-:S04]  /*29a0*/  FMUL.FTZ R3, R3, 1 ;  /* 0x3f80000003037820 */ /* 0x000fc80000410000 */
[----:B------:R-:W0:Y:S02]  /*29b0*/  F2F.F64.F32 R4, R3 ;  /* 0x0000000300047310 */ /* 0x000e240000201800 */
[----:B0-----:R0:W-:Y:S01]  /*29c0*/  STG.E.128 desc[UR36][R16.64], R4 ;  /* 0x0000000410007986 */ /* 0x0011e2000c101d24 */
[----:B------:R-:W-:Y:S05]  /*29d0*/  BRA `(.L_x_4051) ;  /* 0x00000008006c7947 */ /* 0x000fea0003800000 */
.L_x_4059:
[----:B------:R-:W-:-:S13]  /*29e0*/  ISETP.NE.AND P0, PT, R0, 0xf, PT ;  /* 0x0000000f0000780c */ /* 0x000fda0003f05270 */
[----:B------:R-:W-:Y:S05]  /*29f0*/  @!P0 BRA `(.L_x_4061) ;  /* 0x0000000000b48947 */ /* 0x000fea0003800000 */
[----:B------:R-:W-:-:S13]  /*2a00*/  ISETP.NE.AND P0, PT, R0, 0x17, PT ;  /* 0x000000170000780c */ /* 0x000fda0003f05270 */
[----:B------:R-:W-:Y:S05]  /*2a10*/  @!P0 BRA `(.L_x_4062) ;  /* 0x0000000000548947 */ /* 0x000fea0003800000 */
[----:B------:R-:W-:-:S13]  /*2a20*/  ISETP.NE.AND P0, PT, R0, 0x18, PT ;  /* 0x000000180000780c */ /* 0x000fda0003f05270 */
[----:B------:R-:W-:Y:S05]  /*2a30*/  @P0 BRA `(.L_x_4050) ;  /* 0x0000000400f40947 */ /* 0x000fea0003800000 */
[----:B0-----:R-:W-:Y:S01]  /*2a40*/  IMAD.U32 R5, R3, 0x10000, RZ ;  /* 0x0001000003057824 */ /* 0x001fe200078e00ff */
        /* <DEDUP_REMOVED lines=14> */
.L_x_4064:
[----:B------:R-:W-:Y:S05]  /*2b30*/  BSYNC B0 ;  /* 0x0000000000007941 */ /* 0x000fea0003800000 */
.L_x_4063:
[----:B------:R-:W-:-:S05]  /*2b40*/  LOP3.LUT R3, R0, R3, RZ, 0xfc, !PT ;  /* 0x0000000300037212 */ /* 0x000fca00078efcff */
[----:B------:R0:W-:Y:S01]  /*2b50*/  STG.E.U8 desc[UR36][R16.64], R3 ;  /* 0x0000000310007986 */ /* 0x0001e2000c101124 */
[----:B------:R-:W-:Y:S05]  /*2b60*/  BRA `(.L_x_4051) ;  /* 0x0000000800087947 */ /* 0x000fea0003800000 */
.L_x_4062:
[----:B0-----:R-:W-:Y:S01]  /*2b70*/  IMAD.U32 R3, R3, 0x10000, RZ ;  /* 0x0001000003037824 */ /* 0x001fe200078e00ff */
        /* <DEDUP_REMOVED lines=12> */
.L_x_4066:
[----:B------:R-:W-:Y:S01]  /*2c40*/  IMAD.MOV.U32 R0, RZ, RZ, 0x7f ;  /* 0x0000007fff007424 */ /* 0x000fe200078e00ff */
[----:B------:R-:W-:-:S04]  /*2c50*/  ISETP.GT.U32.AND P0, PT, R2, 0x7f800000, PT ;  /* 0x7f8000000200780c */ /* 0x000fc80003f04070 */
[----:B------:R-:W-:-:S09]  /*2c60*/  SEL R0, R0, 0x7c, P0 ;  /* 0x0000007c00007807 */ /* 0x000fd20000000000 */
.L_x_4067:
[----:B------:R-:W-:Y:S05]  /*2c70*/  BSYNC B0 ;  /* 0x0000000000007941 */ /* 0x000fea0003800000 */
.L_x_4065:
[----:B------:R-:W-:-:S04]  /*2c80*/  LOP3.LUT R2, R3, 0x80000000, RZ, 0xc0, !PT ;  /* 0x8000000003027812 */ /* 0x000fc800078ec0ff */
[----:B------:R-:W-:-:S04]  /*2c90*/  SHF.R.U32.HI R3, RZ, 0x18, R2 ;  /* 0x00000018ff037819 */ /* 0x000fc80000011602 */
[----:B------:R-:W-:-:S05]  /*2ca0*/  LOP3.LUT R3, R0, R3, RZ, 0xfc, !PT ;  /* 0x0000000300037212 */ /* 0x000fca00078efcff */
[----:B------:R0:W-:Y:S01]  /*2cb0*/  STG.E.U8 desc[UR36][R16.64], R3 ;  /* 0x0000000310007986 */ /* 0x0001e2000c101124 */
[----:B------:R-:W-:Y:S05]  /*2cc0*/  BRA `(.L_x_4051) ;  /* 0x0000000400b07947 */ /* 0x000fea0003800000 */
.L_x_4061:
[----:B0-----:R0:W-:Y:S01]  /*2cd0*/  STG.E.U16 desc[UR36][R16.64], R3 ;  /* 0x0000000310007986 */ /* 0x0011e2000c101524 */
[----:B------:R-:W-:Y:S05]  /*2ce0*/  BRA `(.L_x_4051) ;  /* 0x0000000400a87947 */ /* 0x000fea0003800000 */
.L_x_4058:
        /* <DEDUP_REMOVED lines=8> */
[----:B0-----:R-:W-:-:S06]  /*2d70*/  IMAD.U32 R3, R3, 0x10000, RZ ;  /* 0x0001000003037824 */ /* 0x001fcc00078e00ff */
[----:B------:R-:W0:Y:S02]  /*2d80*/  F2I.FTZ.U32.TRUNC.NTZ R3, R3 ;  /* 0x0000000300037305 */ /* 0x000e24000021f000 */
[----:B0-----:R0:W-:Y:S01]  /*2d90*/  STG.E.U16 desc[UR36][R16.64], R3 ;  /* 0x0000000310007986 */ /* 0x0011e2000c101524 */
[----:B------:R-:W-:Y:S05]  /*2da0*/  BRA `(.L_x_4051) ;  /* 0x0000000400787947 */ /* 0x000fea0003800000 */
.L_x_4070:
[----:B0-----:R-:W-:Y:S01]  /*2db0*/  IMAD.U32 R3, R3, 0x10000, RZ ;  /* 0x0001000003037824 */ /* 0x001fe200078e00ff */
        /* <DEDUP_REMOVED lines=16> */
.L_x_4073:
[----:B------:R-:W-:-:S04]  /*2ec0*/  LOP3.LUT R2, R3, 0x80000000, RZ, 0xc0, !PT ;  /* 0x8000000003027812 */ /* 0x000fc800078ec0ff */
[----:B------:R-:W-:-:S04]  /*2ed0*/  SHF.R.U32.HI R3, RZ, 0x18, R2 ;  /* 0x00000018ff037819 */ /* 0x000fc80000011602 */
[----:B------:R-:W-:-:S04]  /*2ee0*/  LOP3.LUT R0, R0, R3, RZ, 0xfc, !PT ;  /* 0x0000000300007212 */ /* 0x000fc800078efcff */
[----:B------:R-:W-:-:S07]  /*2ef0*/  PRMT R8, R0, 0x7610, R8 ;  /* 0x0000761000087816 */ /* 0x000fce0000000008 */
.L_x_4072:
[----:B------:R-:W-:Y:S05]  /*2f00*/  BSYNC B0 ;  /* 0x0000000000007941 */ /* 0x000fea0003800000 */
.L_x_4071:
[----:B------:R0:W-:Y:S01]  /*2f10*/  STG.E.U8 desc[UR36][R16.64], R8 ;  /* 0x0000000810007986 */ /* 0x0001e2000c101124 */
[----:B------:R-:W-:Y:S05]  /*2f20*/  BRA `(.L_x_4051) ;  /* 0x0000000400187947 */ /* 0x000fea0003800000 */
.L_x_4069:
        /* <DEDUP_REMOVED lines=17> */
.L_x_4076:
[----:B------:R-:W-:-:S04]  /*3040*/  LOP3.LUT R2, R3, 0x80000000, RZ, 0xc0, !PT ;  /* 0x8000000003027812 */ /* 0x000fc800078ec0ff */
[----:B------:R-:W-:-:S04]  /*3050*/  SHF.R.U32.HI R3, RZ, 0x18, R2 ;  /* 0x00000018ff037819 */ /* 0x000fc80000011602 */
[----:B------:R-:W-:-:S04]  /*3060*/  LOP3.LUT R0, R0, R3, RZ, 0xfc, !PT ;  /* 0x0000000300007212 */ /* 0x000fc800078efcff */
[----:B------:R-:W-:-:S07]  /*3070*/  PRMT R8, R0, 0x7610, R8 ;  /* 0x0000761000087816 */ /* 0x000fce0000000008 */
.L_x_4075:
[----:B------:R-:W-:Y:S05]  /*3080*/  BSYNC B0 ;  /* 0x0000000000007941 */ /* 0x000fea0003800000 */
.L_x_4074:
[----:B------:R0:W-:Y:S01]  /*3090*/  STG.E.U8 desc[UR36][R16.64], R8 ;  /* 0x0000000810007986 */ /* 0x0001e2000c101124 */
[----:B------:R-:W-:Y:S05]  /*30a0*/  BRA `(.L_x_4051) ;  /* 0x0000000000b87947 */ /* 0x000fea0003800000 */
.L_x_4068:
[----:B------:R-:W-:-:S13]  /*30b0*/  ISETP.NE.AND P0, PT, R0, 0x1c, PT ;  /* 0x0000001c0000780c */ /* 0x000fda0003f05270 */
[----:B------:R-:W-:Y:S05]  /*30c0*/  @!P0 BRA `(.L_x_4077) ;  /* 0x0000000000a48947 */ /* 0x000fea0003800000 */
[----:B------:R-:W-:-:S13]  /*30d0*/  ISETP.NE.AND P0, PT, R0, 0x1d, PT ;  /* 0x0000001d0000780c */ /* 0x000fda0003f05270 */
[----:B------:R-:W-:Y:S05]  /*30e0*/  @!P0 BRA `(.L_x_4078) ;  /* 0x00000000008c8947 */ /* 0x000fea0003800000 */
[----:B------:R-:W-:-:S13]  /*30f0*/  ISETP.NE.AND P0, PT, R0, 0x2c, PT ;  /* 0x0000002c0000780c */ /* 0x000fda0003f05270 */
[----:B------:R-:W-:Y:S05]  /*3100*/  @P0 BRA `(.L_x_4050) ;  /* 0x0000000000400947 */ /* 0x000fea0003800000 */
[----:B0-----:R-:W-:-:S05]  /*3110*/  IMAD.U32 R3, R3, 0x10000, RZ ;  /* 0x0001000003037824 */ /* 0x001fca00078e00ff */
        /* <DEDUP_REMOVED lines=15> */
.L_x_4050:
[----:B------:R-:W-:Y:S01]  /*3210*/  MOV R2, 0x0 ;  /* 0x0000000000027802 */ /* 0x000fe20000000f00 */
[----:B------:R-:W-:Y:S01]  /*3220*/  ULDC.64 UR4, c[0x4][0x128] ;  /* 0x01004a0000047ab9 */ /* 0x000fe20000000a00 */
[----:B------:R-:W-:Y:S01]  /*3230*/  ULDC.64 UR6, c[0x4][0x130] ;  /* 0x01004c0000067ab9 */ /* 0x000fe20000000a00 */
[----:B------:R-:W-:Y:S02]  /*3240*/  IMAD.U32 R4, RZ, RZ, UR4 ;  /* 0x00000004ff047e24 */ /* 0x000fe4000f8e00ff */
[----:B------:R-:W-:Y:S01]  /*3250*/  IMAD.U32 R5, RZ, RZ, UR5 ;  /* 0x00000005ff057e24 */ /* 0x000fe2000f8e00ff */
[----:B0-----:R-:W0:Y:S01]  /*3260*/  LDC.64 R2, c[0x4][R2] ;  /* 0x0100000002027b82 */ /* 0x001e220000000a00 */
        /* <DEDUP_REMOVED lines=10> */
.L_x_4079:
[----:B------:R-:W-:Y:S05]  /*3310*/  BRA `(.L_x_4051) ;  /* 0x00000000001c7947 */ /* 0x000fea0003800000 */
.L_x_4078:
[----:B0-----:R-:W-:-:S06]  /*3320*/  IMAD.U32 R3, R3, 0x10000, RZ ;  /* 0x0001000003037824 */ /* 0x001fcc00078e00ff */
[----:B------:R-:W0:Y:S02]  /*3330*/  F2I.U64.TRUNC R2, R3 ;  /* 0x0000000300027311 */ /* 0x000e24000020d800 */
[----:B0-----:R0:W-:Y:S01]  /*3340*/  STG.E.64 desc[UR36][R16.64], R2 ;  /* 0x0000000210007986 */ /* 0x0011e2000c101b24 */
[----:B------:R-:W-:Y:S05]  /*3350*/  BRA `(.L_x_4051) ;  /* 0x00000000000c7947 */ /* 0x000fea0003800000 */
.L_x_4077:
[----:B0-----:R-:W-:-:S06]  /*3360*/  IMAD.U32 R3, R3, 0x10000, RZ ;  /* 0x0001000003037824 */ /* 0x001fcc00078e00ff */
[----:B------:R-:W0:Y:S02]  /*3370*/  F2I.FTZ.U32.TRUNC.NTZ R3, R3 ;  /* 0x0000000300037305 */ /* 0x000e24000021f000 */
[----:B0-----:R0:W-:Y:S02]  /*3380*/  STG.E desc[UR36][R16.64], R3 ;  /* 0x0000000310007986 */ /* 0x0011e4000c101924 */
.L_x_4051:
[----:B------:R-:W-:-:S04]  /*3390*/  IMAD R18, R23, 0x200, R18 ;  /* 0x0000020017127824 */ /* 0x000fc800078e0212 */
[----:B------:R-:W-:-:S07]  /*33a0*/  VIADD R19, R18, 0x80 ;  /* 0x0000008012137836 */ /* 0x000fce0000000000 */
.L_x_4011:
[----:B------:R-:W-:Y:S05]  /*33b0*/  BSYNC B6 ;  /* 0x0000000000067941 */ /* 0x000fea0003800000 */
.L_x_4010:
[----:B------:R-:W-:Y:S01]  /*33c0*/  ULDC UR4, c[0x0][0x210] ;  /* 0x0000840000047ab9 */ /* 0x000fe20000000800 */
[----:B------:R-:W-:Y:S01]  /*33d0*/  BSSY B6, `(.L_x_4080) ;  /* 0x0000331000067945 */ /* 0x000fe20003800000 */
[----:B------:R-:W-:-:S13]  /*33e0*/  ISETP.GE.AND P0, PT, R19, UR4, PT ;  /* 0x0000000413007c0c */ /* 0x000fda000bf06270 */
[----:B------:R-:W-:Y:S05]  /*33f0*/  @P0 BRA `(.L_x_4081) ;  /* 0x0000003000b80947 */ /* 0x000fea0003800000 */
[----:B0-----:R-:W0:Y:S01]  /*3400*/  LDC R6, c[0x0][0x218] ;  /* 0x00008600ff067b82 */ /* 0x001e220000000800 */
[----:B------:R-:W-:Y:S02]  /*3410*/  IMAD.MOV.U32 R0, RZ, RZ, RZ ;  /* 0x000000ffff007224 */ /* 0x000fe400078e00ff */
[----:B-1234-:R-:W-:Y:S01]  /*3420*/  IMAD.MOV.U32 R16, RZ, RZ, RZ ;  /* 0x000000ffff107224 */ /* 0x01efe200078e00ff */
[----:B0-----:R-:W-:-:S13]  /*3430*/  ISETP.NE.AND P0, PT, R6, RZ, PT ;  /* 0x000000ff0600720c */ /* 0x001fda0003f05270 */
[----:B------:R-:W-:Y:S05]  /*3440*/  @!P0 BRA `(.L_x_4082) ;  /* 0x0000001000a88947 */ /* 0x000fea0003800000 */
        /* <DEDUP_REMOVED lines=298> */
.L_x_4082:
        /* <DEDUP_REMOVED lines=22> */
.L_x_4086:
[----:B------:R-:W2:Y:S02]  /*4850*/  LDG.E.U8 R2, desc[UR36][R2.64] ;  /* 0x0000002402027981 */ /* 0x000ea4000c1e1100 */
[----:B--2---:R-:W-:-:S04]  /*4860*/  I2FP.F32.U32 R0, R2 ;  /* 0x0000000200007245 */ /* 0x004fc80000201000 */
[----:B------:R-:W-:Y:S01]  /*4870*/  F2FP.BF16.F32.PACK_AB R0, RZ, R0 ;  /* 0x00000000ff00723e */ /* 0x000fe200000010ff */
[----:B------:R-:W-:Y:S06]  /*4880*/  BRA `(.L_x_4088) ;  /* 0x0000000c00907947 */ /* 0x000fec0003800000 */
.L_x_4085:
        /* <DEDUP_REMOVED lines=10> */
.L_x_4090:
[----:B------:R-:W2:Y:S02]  /*4930*/  LDG.E R2, desc[UR36][R2.64] ;  /* 0x0000002402027981 */ /* 0x000ea4000c1e1900 */
[----:B--2---:R-:W-:-:S04]  /*4940*/  I2FP.F32.S32 R0, R2 ;  /* 0x0000000200007245 */ /* 0x004fc80000201400 */
[----:B------:R-:W-:Y:S01]  /*4950*/  F2FP.BF16.F32.PACK_AB R0, RZ, R0 ;  /* 0x00000000ff00723e */ /* 0x000fe200000010ff */
[----:B------:R-:W-:Y:S06]  /*4960*/  BRA `(.L_x_4088) ;  /* 0x0000000c00587947 */ /* 0x000fec0003800000 */
.L_x_4089:
[----:B------:R-:W2:Y:S02]  /*4970*/  LDG.E.U16 R2, desc[UR36][R2.64] ;  /* 0x0000002402027981 */ /* 0x000ea4000c1e1500 */
[----:B--2---:R-:W0:Y:S02]  /*4980*/  I2F.S16 R0, R2 ;  /* 0x0000000200007306 */ /* 0x004e240000101400 */
[----:B0-----:R-:W-:Y:S01]  /*4990*/  F2FP.BF16.F32.PACK_AB R0, RZ, R0 ;  /* 0x00000000ff00723e */ /* 0x001fe200000010ff */
[----:B------:R-:W-:Y:S06]  /*49a0*/  BRA `(.L_x_4088) ;  /* 0x0000000c00487947 */ /* 0x000fec0003800000 */
.L_x_4084:
        /* <DEDUP_REMOVED lines=9> */
.L_x_4092:
[----:B------:R-:W2:Y:S02]  /*4a40*/  LDG.E.U16 R0, desc[UR36][R2.64] ;  /* 0x0000002402007981 */ /* 0x000ea4000c1e1500 */
[----:B--2---:R-:W-:-:S05]  /*4a50*/  HADD2.F32 R0, -RZ, R0.H0_H0 ;  /* 0x20000000ff007230 */ /* 0x004fca0000004100 */
[----:B------:R-:W-:Y:S01]  /*4a60*/  F2FP.BF16.F32.PACK_AB R0, RZ, R0 ;  /* 0x00000000ff00723e */ /* 0x000fe200000010ff */
[----:B------:R-:W-:Y:S06]  /*4a70*/  BRA `(.L_x_4088) ;  /* 0x0000000c00147947 */ /* 0x000fec0003800000 */
.L_x_4091:
        /* <DEDUP_REMOVED lines=9> */
.L_x_4094:
[----:B------:R-:W2:Y:S02]  /*4b10*/  LDG.E.U16 R2, desc[UR36][R2.64] ;  /* 0x0000002402027981 */ /* 0x000ea4000c1e1500 */
[----:B--2---:R-:W-:-:S05]  /*4b20*/  HADD2.F32 R0, -RZ, R2.H0_H0 ;  /* 0x20000002ff007230 */ /* 0x004fca0000004100 */
[----:B------:R-:W-:Y:S01]  /*4b30*/  F2FP.BF16.F32.PACK_AB R0, RZ, R0 ;  /* 0x00000000ff00723e */ /* 0x000fe200000010ff */
[----:B------:R-:W-:Y:S06]  /*4b40*/  BRA `(.L_x_4088) ;  /* 0x0000000800e07947 */ /* 0x000fec0003800000 */
.L_x_4093:
        /* <DEDUP_REMOVED lines=8> */
.L_x_4083:
        /* <DEDUP_REMOVED lines=13> */
.L_x_4097:
        /* <DEDUP_REMOVED lines=8> */
.L_x_4096:
        /* <DEDUP_REMOVED lines=28> */
.L_x_4099:
        /* <DEDUP_REMOVED lines=15> */
.L_x_4098:
[----:B------:R0:W5:Y:S01]  /*4fd0*/  LDG.E.U16 R0, desc[UR36][R2.64] ;  /* 0x0000002402007981 */ /* 0x000162000c1e1500 */
[----:B------:R-:W-:Y:S05]  /*4fe0*/  BRA `(.L_x_4088) ;  /* 0x0000000400b87947 */ /* 0x000fea0003800000 */
.L_x_4095:
        /* <DEDUP_REMOVED lines=12> */
.L_x_4102:
        /* <DEDUP_REMOVED lines=21> */
.L_x_4106:
[----:B------:R-:W-:Y:S05]  /*5200*/  BSYNC B1 ;  /* 0x0000000000017941 */ /* 0x000fea0003800000 */
.L_x_4105:
[----:B------:R-:W-:Y:S01]  /*5210*/  LEA R3, R0, 0x3b800000, 0x17 ;  /* 0x3b80000000037811 */ /* 0x000fe200078eb8ff */
[----:B------:R-:W-:-:S05]  /*5220*/  IMAD.SHL.U32 R0, R2, 0x100000, RZ ;  /* 0x0010000002007824 */ /* 0x000fca00078e00ff */
[----:B------:R-:W-:-:S07]  /*5230*/  LOP3.LUT R0, R3, R0, R4, 0xfe, !PT ;  /* 0x0000000003007212 */ /* 0x000fce00078efe04 */
.L_x_4104:
[----:B------:R-:W-:Y:S05]  /*5240*/  BSYNC B0 ;  /* 0x0000000000007941 */ /* 0x000fea0003800000 */
.L_x_4103:
[----:B------:R-:W-:Y:S01]  /*5250*/  F2FP.BF16.F32.PACK_AB R0, RZ, R0 ;  /* 0x00000000ff00723e */ /* 0x000fe200000010ff */
[----:B------:R-:W-:Y:S06]  /*5260*/  BRA `(.L_x_4088) ;  /* 0x0000000400187947 */ /* 0x000fec0003800000 */
.L_x_4101:
        /* <DEDUP_REMOVED lines=21> */
.L_x_4110:
[----:B------:R-:W-:Y:S05]  /*53c0*/  BSYNC B1 ;  /* 0x0000000000017941 */ /* 0x000fea0003800000 */
.L_x_4109:
[----:B------:R-:W-:Y:S01]  /*53d0*/  LEA R3, R0, 0x37800000, 0x17 ;  /* 0x3780000000037811 */ /* 0x000fe200078eb8ff */
[----:B------:R-:W-:-:S05]  /*53e0*/  IMAD.SHL.U32 R0, R2, 0x200000, RZ ;  /* 0x0020000002007824 */ /* 0x000fca00078e00ff */
[----:B------:R-:W-:-:S07]  /*53f0*/  LOP3.LUT R0, R3, R0, R4, 0xfe, !PT ;  /* 0x0000000003007212 */ /* 0x000fce00078efe04 */
.L_x_4108:
[----:B------:R-:W-:Y:S05]  /*5400*/  BSYNC B0 ;  /* 0x0000000000007941 */ /* 0x000fea0003800000 */
.L_x_4107:
[----:B------:R-:W-:Y:S01]  /*5410*/  F2FP.BF16.F32.PACK_AB R0, RZ, R0 ;  /* 0x00000000ff00723e */ /* 0x000fe200000010ff */
[----:B------:R-:W-:Y:S06]  /*5420*/  BRA `(.L_x_4088) ;  /* 0x0000000000a87947 */ /* 0x000fec0003800000 */
.L_x_4100:
        /* <DEDUP_REMOVED lines=14> */
.L_x_4114:
[----:B------:R-:W-:Y:S05]  /*5510*/  BSYNC B0 ;  /* 0x0000000000007941 */ /* 0x000fea0003800000 */
.L_x_4113:
[----:B------:R-:W-:Y:S01]  /*5520*/  F2FP.BF16.F32.PACK_AB R0, RZ, R0 ;  /* 0x00000000ff00723e */ /* 0x000fe200000010ff */
[----:B------:R-:W-:Y:S06]  /*5530*/  BRA `(.L_x_4088) ;  /* 0x0000000000647947 */ /* 0x000fec0003800000 */
.L_x_4087:
        /* <DEDUP_REMOVED lines=16> */
.L_x_4115:
[----:B------:R-:W-:Y:S01]  /*5640*/  PRMT R0, RZ, 0x7610, R0 ;  /* 0x00007610ff007816 */ /* 0x000fe20000000000 */
[----:B------:R-:W-:Y:S06]  /*5650*/  BRA `(.L_x_4088) ;  /* 0x00000000001c7947 */ /* 0x000fec0003800000 */
.L_x_4112:
[----:B------:R-:W2:Y:S02]  /*5660*/  LDG.E.64 R2, desc[UR36][R2.64] ;  /* 0x0000002402027981 */ /* 0x000ea4000c1e1b00 */
[----:B--2---:R-:W0:Y:S02]  /*5670*/  I2F.U64 R0, R2 ;  /* 0x0000000200007312 */ /* 0x004e240000301000 */
[----:B0-----:R-:W-:Y:S01]  /*5680*/  F2FP.BF16.F32.PACK_AB R0, RZ, R0 ;  /* 0x00000000ff00723e */ /* 0x001fe200000010ff */
[----:B------:R-:W-:Y:S06]  /*5690*/  BRA `(.L_x_4088) ;  /* 0x00000000000c7947 */ /* 0x000fec0003800000 */
.L_x_4111:
[----:B------:R-:W2:Y:S02]  /*56a0*/  LDG.E R2, desc[UR36][R2.64] ;  /* 0x0000002402027981 */ /* 0x000ea4000c1e1900 */
[----:B--2---:R-:W-:-:S04]  /*56b0*/  I2FP.F32.U32 R0, R2 ;  /* 0x0000000200007245 */ /* 0x004fc80000201000 */
[----:B------:R-:W-:-:S07]  /*56c0*/  F2FP.BF16.F32.PACK_AB R0, RZ, R0 ;  /* 0x00000000ff00723e */ /* 0x000fce00000010ff */
.L_x_4088:
        /* <DEDUP_REMOVED lines=27> */
.L_x_4119:
[----:B0-----:R-:W-:-:S06]  /*5880*/  IMAD.U32 R3, R3, 0x10000, RZ ;  /* 0x0001000003037824 */ /* 0x001fcc00078e00ff */
[----:B------:R-:W0:Y:S02]  /*5890*/  F2I.S64.TRUNC R2, R3 ;  /* 0x0000000300027311 */ /* 0x000e24000020d900 */
[----:B0-----:R0:W-:Y:S01]  /*58a0*/  STG.E.U8 desc[UR36][R16.64], R2 ;  /* 0x0000000210007986 */ /* 0x0011e2000c101124 */
[----:B------:R-:W-:Y:S05]  /*58b0*/  BRA `(.L_x_4121) ;  /* 0x0000000c00847947 */ /* 0x000fea0003800000 */
.L_x_4118:
        /* <DEDUP_REMOVED lines=10> */
.L_x_4123:
[----:B0-----:R-:W-:-:S06]  /*5960*/  IMAD.U32 R3, R3, 0x10000, RZ ;  /* 0x0001000003037824 */ /* 0x001fcc00078e00ff */
[----:B------:R-:W0:Y:S02]  /*5970*/  F2I.FTZ.TRUNC.NTZ R3, R3 ;  /* 0x0000000300037305 */ /* 0x000e24000021f100 */
[----:B0-----:R0:W-:Y:S01]  /*5980*/  STG.E desc[UR36][R16.64], R3 ;  /* 0x0000000310007986 */ /* 0x0011e2000c101924 */
[----:B------:R-:W-:Y:S05]  /*5990*/  BRA `(.L_x_4121) ;  /* 0x0000000c004c7947 */ /* 0x000fea0003800000 */
.L_x_4122:
[----:B0-----:R-:W-:-:S06]  /*59a0*/  IMAD.U32 R3, R3, 0x10000, RZ ;  /* 0x0001000003037824 */ /* 0x001fcc00078e00ff */
[----:B------:R-:W0:Y:S02]  /*59b0*/  F2I.FTZ.TRUNC.NTZ R3, R3 ;  /* 0x0000000300037305 */ /* 0x000e24000021f100 */
[----:B0-----:R0:W-:Y:S01]  /*59c0*/  STG.E.U16 desc[UR36][R16.64], R3 ;  /* 0x0000000310007986 */ /* 0x0011e2000c101524 */
[----:B------:R-:W-:Y:S05]  /*59d0*/  BRA `(.L_x_4121) ;  /* 0x0000000c003c7947 */ /* 0x000fea0003800000 */
.L_x_4117:
        /* <DEDUP_REMOVED lines=9> */
.L_x_4125:
[----:B0-----:R-:W-:-:S05]  /*5a70*/  IMAD.U32 R0, R3, 0x10000, RZ ;  /* 0x0001000003007824 */ /* 0x001fca00078e00ff */
[----:B------:R-:W-:-:S05]  /*5a80*/  F2FP.F16.F32.PACK_AB R0, RZ, R0 ;  /* 0x00000000ff00723e */ /* 0x000fca00000000ff */
[----:B------:R0:W-:Y:S01]  /*5a90*/  STG.E.U16 desc[UR36][R16.64], R0 ;  /* 0x0000000010007986 */ /* 0x0001e2000c101524 */
[----:B------:R-:W-:Y:S05]  /*5aa0*/  BRA `(.L_x_4121) ;  /* 0x0000000c00087947 */ /* 0x000fea0003800000 */
.L_x_4124:
        /* <DEDUP_REMOVED lines=10> */
.L_x_4127:
[----:B0-----:R-:W-:-:S05]  /*5b50*/  IMAD.U32 R3, R3, 0x10000, RZ ;  /* 0x0001000003037824 */ /* 0x001fca00078e00ff */
[----:B------:R-:W-:-:S04]  /*5b60*/  F2FP.F16.F32.PACK_AB R3, RZ, R3 ;  /* 0x00000003ff03723e */ /* 0x000fc800000000ff */
[----:B------:R-:W-:-:S05]  /*5b70*/  PRMT R3, R3, 0x5410, RZ ;  /* 0x0000541003037816 */ /* 0x000fca00000000ff */
[----:B------:R0:W-:Y:S01]  /*5b80*/  STG.E desc[UR36][R16.64], R3 ;  /* 0x0000000310007986 */ /* 0x0001e2000c101924 */
[----:B------:R-:W-:Y:S05]  /*5b90*/  BRA `(.L_x_4121) ;  /* 0x0000000800cc7947 */ /* 0x000fea0003800000 */
.L_x_4126:
[----:B0-----:R-:W-:-:S04]  /*5ba0*/  IMAD.U32 R2, R3, 0x10000, RZ ;  /* 0x0001000003027824 */ /* 0x001fc800078e00ff */
[----:B------:R-:W-:-:S06]  /*5bb0*/  FMUL.FTZ R2, R2, 1 ;  /* 0x3f80000002027820 */ /* 0x000fcc0000410000 */
[----:B------:R-:W0:Y:S02]  /*5bc0*/  F2F.F64.F32 R2, R2 ;  /* 0x0000000200027310 */ /* 0x000e240000201800 */
[----:B0-----:R0:W-:Y:S01]  /*5bd0*/  STG.E.64 desc[UR36][R16.64], R2 ;  /* 0x0000000210007986 */ /* 0x0011e2000c101b24 */
[----:B------:R-:W-:Y:S05]  /*5be0*/  BRA `(.L_x_4121) ;  /* 0x0000000800b87947 */ /* 0x000fea0003800000 */
.L_x_4116:
        /* <DEDUP_REMOVED lines=13> */
.L_x_4130:
[----:B0-----:R-:W-:Y:S01]  /*5cc0*/  IMAD.U32 R3, R3, 0x10000, RZ ;  /* 0x0001000003037824 */ /* 0x001fe200078e00ff */
[----:B------:R-:W-:-:S03]  /*5cd0*/  CS2R R6, SRZ ;  /* 0x0000000000067805 */ /* 0x000fc6000001ff00 */
[----:B------:R-:W-:-:S04]  /*5ce0*/  FMUL.FTZ R3, R3, 1 ;  /* 0x3f80000003037820 */ /* 0x000fc80000410000 */
[----:B------:R-:W0:Y:S02]  /*5cf0*/  F2F.F64.F32 R4, R3 ;  /* 0x0000000300047310 */ /* 0x000e240000201800 */
[----:B0-----:R0:W-:Y:S01]  /*5d00*/  STG.E.128 desc[UR36][R16.64], R4 ;  /* 0x0000000410007986 */ /* 0x0011e2000c101d24 */
[----:B------:R-:W-:Y:S05]  /*5d10*/  BRA `(.L_x_4121) ;  /* 0x00000008006c7947 */ /* 0x000fea0003800000 */
.L_x_4129:
        /* <DEDUP_REMOVED lines=21> */
.L_x_4134:
[----:B------:R-:W-:Y:S05]  /*5e70*/  BSYNC B0 ;  /* 0x0000000000007941 */ /* 0x000fea0003800000 */
.L_x_4133:
[----:B------:R-:W-:-:S05]  /*5e80*/  LOP3.LUT R3, R0, R3, RZ, 0xfc, !PT ;  /* 0x0000000300037212 */ /* 0x000fca00078efcff */
[----:B------:R0:W-:Y:S01]  /*5e90*/  STG.E.U8 desc[UR36][R16.64], R3 ;  /* 0x0000000310007986 */ /* 0x0001e2000c101124 */
[----:B------:R-:W-:Y:S05]  /*5ea0*/  BRA `(.L_x_4121) ;  /* 0x0000000800087947 */ /* 0x000fea0003800000 */
.L_x_4132:
        /* <DEDUP_REMOVED lines=13> */
.L_x_4136:
[----:B------:R-:W-:Y:S01]  /*5f80*/  IMAD.MOV.U32 R0, RZ, RZ, 0x7f ;  /* 0x0000007fff007424 */ /* 0x000fe200078e00ff */
[----:B------:R-:W-:-:S04]  /*5f90*/  ISETP.GT.U32.AND P0, PT, R2, 0x7f800000, PT ;  /* 0x7f8000000200780c */ /* 0x000fc80003f04070 */
[----:B------:R-:W-:-:S09]  /*5fa0*/  SEL R0, R0, 0x7c, P0 ;  /* 0x0000007c00007807 */ /* 0x000fd20000000000 */
.L_x_4137:
[----:B------:R-:W-:Y:S05]  /*5fb0*/  BSYNC B0 ;  /* 0x0000000000007941 */ /* 0x000fea0003800000 */
.L_x_4135:
[----:B------:R-:W-:-:S04]  /*5fc0*/  LOP3.LUT R2, R3, 0x80000000, RZ, 0xc0, !PT ;  /* 0x8000000003027812 */ /* 0x000fc800078ec0ff */
[----:B------:R-:W-:-:S04]  /*5fd0*/  SHF.R.U32.HI R3, RZ, 0x18, R2 ;  /* 0x00000018ff037819 */ /* 0x000fc80000011602 */
[----:B------:R-:W-:-:S05]  /*5fe0*/  LOP3.LUT R3, R0, R3, RZ, 0xfc, !PT ;  /* 0x0000000300037212 */ /* 0x000fca00078efcff */
[----:B------:R0:W-:Y:S01]  /*5ff0*/  STG.E.U8 desc[UR36][R16.64], R3 ;  /* 0x0000000310007986 */ /* 0x0001e2000c101124 */
[----:B------:R-:W-:Y:S05]  /*6000*/  BRA `(.L_x_4121) ;  /* 0x0000000400b07947 */ /* 0x000fea0003800000 */
.L_x_4131:
[----:B0-----:R0:W-:Y:S01]  /*6010*/  STG.E.U16 desc[UR36][R16.64], R3 ;  /* 0x0000000310007986 */ /* 0x0011e2000c101524 */
[----:B------:R-:W-:Y:S05]  /*6020*/  BRA `(.L_x_4121) ;  /* 0x0000000400a87947 */ /* 0x000fea0003800000 */
.L_x_4128:
        /* <DEDUP_REMOVED lines=12> */
.L_x_4140:
        /* <DEDUP_REMOVED lines=17> */
.L_x_4143:
[----:B------:R-:W-:-:S04]  /*6200*/  LOP3.LUT R2, R3, 0x80000000, RZ, 0xc0, !PT ;  /* 0x8000000003027812 */ /* 0x000fc800078ec0ff */
[----:B------:R-:W-:-:S04]  /*6210*/  SHF.R.U32.HI R3, RZ, 0x18, R2 ;  /* 0x00000018ff037819 */ /* 0x000fc80000011602 */
[----:B------:R-:W-:-:S04]  /*6220*/  LOP3.LUT R0, R0, R3, RZ, 0xfc, !PT ;  /* 0x0000000300007212 */ /* 0x000fc800078efcff */
[----:B------:R-:W-:-:S07]  /*6230*/  PRMT R8, R0, 0x7610, R8 ;  /* 0x0000761000087816 */ /* 0x000fce0000000008 */
.L_x_4142:
[----:B------:R-:W-:Y:S05]  /*6240*/  BSYNC B0 ;  /* 0x0000000000007941 */ /* 0x000fea0003800000 */
.L_x_4141:
[----:B------:R3:W-:Y:S01]  /*6250*/  STG.E.U8 desc[UR36][R16.64], R8 ;  /* 0x0000000810007986 */ /* 0x0007e2000c101124 */
[----:B------:R-:W-:Y:S05]  /*6260*/  BRA `(.L_x_4121) ;  /* 0x0000000400187947 */ /* 0x000fea0003800000 */
.L_x_4139:
        /* <DEDUP_REMOVED lines=17> */
.L_x_4146:
[----:B------:R-:W-:-:S04]  /*6380*/  LOP3.LUT R2, R3, 0x80000000, RZ, 0xc0, !PT ;  /* 0x8000000003027812 */ /* 0x000fc800078ec0ff */
[----:B------:R-:W-:-:S04]  /*6390*/  SHF.R.U32.HI R3, RZ, 0x18, R2 ;  /* 0x00000018ff037819 */ /* 0x000fc80000011602 */
[----:B------:R-:W-:-:S04]  /*63a0*/  LOP3.LUT R0, R0, R3, RZ, 0xfc, !PT ;  /* 0x0000000300007212 */ /* 0x000fc800078efcff */
[----:B------:R-:W-:-:S07]  /*63b0*/  PRMT R8, R0, 0x7610, R8 ;  /* 0x0000761000087816 */ /* 0x000fce0000000008 */
.L_x_4145:
[----:B------:R-:W-:Y:S05]  /*63c0*/  BSYNC B0 ;  /* 0x0000000000007941 */ /* 0x000fea0003800000 */
.L_x_4144:
[----:B------:R0:W-:Y:S01]  /*63d0*/  STG.E.U8 desc[UR36][R16.64], R8 ;  /* 0x0000000810007986 */ /* 0x0001e2000c101124 */
[----:B------:R-:W-:Y:S05]  /*63e0*/  BRA `(.L_x_4121) ;  /* 0x0000000000b87947 */ /* 0x000fea0003800000 */
.L_x_4138:
        /* <DEDUP_REMOVED lines=22> */
.L_x_4120:
[----:B------:R-:W-:Y:S01]  /*6550*/  MOV R0, 0x0 ;  /* 0x0000000000007802 */ /* 0x000fe20000000f00 */
[----:B------:R-:W-:Y:S01]  /*6560*/  ULDC.64 UR4, c[0x4][0x128] ;  /* 0x01004a0000047ab9 */ /* 0x000fe20000000a00 */
[----:B------:R-:W-:Y:S01]  /*6570*/  ULDC.64 UR6, c[0x4][0x40] ;  /* 0x0100100000067ab9 */ /* 0x000fe20000000a00 */
[----:B------:R-:W-:Y:S01]  /*6580*/  IMAD.U32 R4, RZ, RZ, UR4 ;  /* 0x00000004ff047e24 */ /* 0x000fe2000f8e00ff */
[----:B0-----:R0:W1:Y:S01]  /*6590*/  LDC.64 R2, c[0x4][R0] ;  /* 0x0100000000027b82 */ /* 0x0010620000000a00 */
        /* <DEDUP_REMOVED lines=11> */
.L_x_4149:
[----:B------:R-:W-:Y:S05]  /*6650*/  BRA `(.L_x_4121) ;  /* 0x00000000001c7947 */ /* 0x000fea0003800000 */
.L_x_4148:
[----:B0-----:R-:W-:-:S06]  /*6660*/  IMAD.U32 R3, R3, 0x10000, RZ ;  /* 0x0001000003037824 */ /* 0x001fcc00078e00ff */
[----:B------:R-:W0:Y:S02]  /*6670*/  F2I.U64.TRUNC R2, R3 ;  /* 0x0000000300027311 */ /* 0x000e24000020d800 */
[----:B0-----:R2:W-:Y:S01]  /*6680*/  STG.E.64 desc[UR36][R16.64], R2 ;  /* 0x0000000210007986 */ /* 0x0015e2000c101b24 */
[----:B------:R-:W-:Y:S05]  /*6690*/  BRA `(.L_x_4121) ;  /* 0x00000000000c7947 */ /* 0x000fea0003800000 */
.L_x_4147:
[----:B0-----:R-:W-:-:S06]  /*66a0*/  IMAD.U32 R3, R3, 0x10000, RZ ;  /* 0x0001000003037824 */ /* 0x001fcc00078e00ff */
[----:B------:R-:W0:Y:S02]  /*66b0*/  F2I.FTZ.U32.TRUNC.NTZ R3, R3 ;  /* 0x0000000300037305 */ /* 0x000e24000021f000 */
[----:B0-----:R0:W-:Y:S02]  /*66c0*/  STG.E desc[UR36][R16.64], R3 ;  /* 0x0000000310007986 */ /* 0x0011e4000c101924 */
.L_x_4121:
[----:B------:R-:W-:-:S07]  /*66d0*/  VIADD R19, R19, 0x80 ;  /* 0x0000008013137836 */ /* 0x000fce0000000000 */
.L_x_4081:
[----:B------:R-:W-:Y:S05]  /*66e0*/  BSYNC B6 ;  /* 0x0000000000067941 */ /* 0x000fea0003800000 */
.L_x_4080:
        /* <DEDUP_REMOVED lines=307> */
.L_x_4152:
        /* <DEDUP_REMOVED lines=22> */
.L_x_4156:
[----:B------:R-:W2:Y:S02]  /*7b80*/  LDG.E.U8 R2, desc[UR36][R2.64] ;  /* 0x0000002402027981 */ /* 0x000ea4000c1e1100 */
[----:B--2---:R-:W-:-:S04]  /*7b90*/  I2FP.F32.U32 R0, R2 ;  /* 0x0000000200007245 */ /* 0x004fc80000201000 */
[----:B------:R-:W-:Y:S01]  /*7ba0*/  F2FP.BF16.F32.PACK_AB R0, RZ, R0 ;  /* 0x00000000ff00723e */ /* 0x000fe200000010ff */
[----:B------:R-:W-:Y:S06]  /*7bb0*/  BRA `(.L_x_4158) ;  /* 0x0000000c00907947 */ /* 0x000fec0003800000 */
.L_x_4155:
        /* <DEDUP_REMOVED lines=10> */
.L_x_4160:
[----:B------:R-:W2:Y:S02]  /*7c60*/  LDG.E R2, desc[UR36][R2.64] ;  /* 0x0000002402027981 */ /* 0x000ea4000c1e1900 */
[----:B--2---:R-:W-:-:S04]  /*7c70*/  I2FP.F32.S32 R0, R2 ;  /* 0x0000000200007245 */ /* 0x004fc80000201400 */
[----:B------:R-:W-:Y:S01]  /*7c80*/  F2FP.BF16.F32.PACK_AB R0, RZ, R0 ;  /* 0x00000000ff00723e */ /* 0x000fe200000010ff */
[----:B------:R-:W-:Y:S06]  /*7c90*/  BRA `(.L_x_4158) ;  /* 0x0000000c00587947 */ /* 0x000fec0003800000 */
.L_x_4159:
[----:B------:R-:W2:Y:S02]  /*7ca0*/  LDG.E.U16 R2, desc[UR36][R2.64] ;  /* 0x0000002402027981 */ /* 0x000ea4000c1e1500 */
[----:B--2---:R-:W0:Y:S02]  /*7cb0*/  I2F.S16 R0, R2 ;  /* 0x0000000200007306 */ /* 0x004e240000101400 */
[----:B0-----:R-:W-:Y:S01]  /*7cc0*/  F2FP.BF16.F32.PACK_AB R0, RZ, R0 ;  /* 0x00000000ff00723e */ /* 0x001fe200000010ff */
[----:B------:R-:W-:Y:S06]  /*7cd0*/  BRA `(.L_x_4158) ;  /* 0x0000000c00487947 */ /* 0x000fec0003800000 */
.L_x_4154:
        /* <DEDUP_REMOVED lines=9> */
.L_x_4162:
[----:B------:R-:W2:Y:S02]  /*7d70*/  LDG.E.U16 R0, desc[UR36][R2.64] ;  /* 0x0000002402007981 */ /* 0x000ea4000c1e1500 */
[----:B--2---:R-:W-:-:S05]  /*7d80*/  HADD2.F32 R0, -RZ, R0.H0_H0 ;  /* 0x20000000ff007230 */ /* 0x004fca0000004100 */
[----:B------:R-:W-:Y:S01]  /*7d90*/  F2FP.BF16.F32.PACK_AB R0, RZ, R0 ;  /* 0x00000000ff00723e */ /* 0x000fe200000010ff */
[----:B------:R-:W-:Y:S06]  /*7da0*/  BRA `(.L_x_4158) ;  /* 0x0000000c00147947 */ /* 0x000fec0003800000 */
.L_x_4161:
        /* <DEDUP_REMOVED lines=9> */
.L_x_4164:
[----:B------:R-:W2:Y:S02]  /*7e40*/  LDG.E.U16 R2, desc[UR36][R2.64] ;  /* 0x0000002402027981 */ /* 0x000ea4000c1e1500 */
[----:B--2---:R-:W-:-:S05]  /*7e50*/  HADD2.F32 R0, -RZ, R2.H0_H0 ;  /* 0x20000002ff007230 */ /* 0x004fca0000004100 */
[----:B------:R-:W-:Y:S01]  /*7e60*/  F2FP.BF16.F32.PACK_AB R0, RZ, R0 ;  /* 0x00000000ff00723e */ /* 0x000fe200000010ff */
[----:B------:R-:W-:Y:S06]  /*7e70*/  BRA `(.L_x_4158) ;  /* 0x0000000800e07947 */ /* 0x000fec0003800000 */
.L_x_4163:
        /* <DEDUP_REMOVED lines=8> */
.L_x_4153:
        /* <DEDUP_REMOVED lines=13> */
.L_x_4167:
        /* <DEDUP_REMOVED lines=8> */
.L_x_4166:
        /* <DEDUP_REMOVED lines=28> */
.L_x_4169:
        /* <DEDUP_REMOVED lines=15> */
.L_x_4168:
[----:B------:R0:W5:Y:S01]  /*8300*/  LDG.E.U16 R0, desc[UR36][R2.64] ;  /* 0x0000002402007981 */ /* 0x000162000c1e1500 */
[----:B------:R-:W-:Y:S05]  /*8310*/  BRA `(.L_x_4158) ;  /* 0x0000000400b87947 */ /* 0x000fea0003800000 */
.L_x_4165:
        /* <DEDUP_REMOVED lines=12> */
.L_x_4172:
        /* <DEDUP_REMOVED lines=21> */
.L_x_4176:
[----:B------:R-:W-:Y:S05]  /*8530*/  BSYNC B1 ;  /* 0x0000000000017941 */ /* 0x000fea0003800000 */
.L_x_4175:
[----:B------:R-:W-:Y:S01]  /*8540*/  LEA R3, R0, 0x3b800000, 0x17 ;  /* 0x3b80000000037811 */ /* 0x000fe200078eb8ff */
[----:B------:R-:W-:-:S05]  /*8550*/  IMAD.SHL.U32 R0, R2, 0x100000, RZ ;  /* 0x0010000002007824 */ /* 0x000fca00078e00ff */
[----:B------:R-:W-:-:S07]  /*8560*/  LOP3.LUT R0, R3, R0, R4, 0xfe, !PT ;  /* 0x0000000003007212 */ /* 0x000fce00078efe04 */
.L_x_4174:
[----:B------:R-:W-:Y:S05]  /*8570*/  BSYNC B0 ;  /* 0x0000000000007941 */ /* 0x000fea0003800000 */
.L_x_4173:
[----:B------:R-:W-:Y:S01]  /*8580*/  F2FP.BF16.F32.PACK_AB R0, RZ, R0 ;  /* 0x00000000ff00723e */ /* 0x000fe200000010ff */
[----:B------:R-:W-:Y:S06]  /*8590*/  BRA `(.L_x_4158) ;  /* 0x0000000400187947 */ /* 0x000fec0003800000 */
.L_x_4171:
        /* <DEDUP_REMOVED lines=21> */
.L_x_4180:
[----:B------:R-:W-:Y:S05]  /*86f0*/  BSYNC B1 ;  /* 0x0000000000017941 */ /* 0x000fea0003800000 */
.L_x_4179:
[----:B------:R-:W-:Y:S01]  /*8700*/  LEA R3, R0, 0x37800000, 0x17 ;  /* 0x3780000000037811 */ /* 0x000fe200078eb8ff */
[----:B------:R-:W-:-:S05]  /*8710*/  IMAD.SHL.U32 R0, R2, 0x200000, RZ ;  /* 0x0020000002007824 */ /* 0x000fca00078e00ff */
[----:B------:R-:W-:-:S07]  /*8720*/  LOP3.LUT R0, R3, R0, R4, 0xfe, !PT ;  /* 0x0000000003007212 */ /* 0x000fce00078efe04 */
.L_x_4178:
[----:B------:R-:W-:Y:S05]  /*8730*/  BSYNC B0 ;  /* 0x0000000000007941 */ /* 0x000fea0003800000 */
.L_x_4177:
[----:B------:R-:W-:Y:S01]  /*8740*/  F2FP.BF16.F32.PACK_AB R0, RZ, R0 ;  /* 0x00000000ff00723e */ /* 0x000fe200000010ff */
[----:B------:R-:W-:Y:S06]  /*8750*/  BRA `(.L_x_4158) ;  /* 0x0000000000a87947 */ /* 0x000fec0003800000 */
.L_x_4170:
        /* <DEDUP_REMOVED lines=14> */
.L_x_4184:
[----:B------:R-:W-:Y:S05]  /*8840*/  BSYNC B0 ;  /* 0x0000000000007941 */ /* 0x000fea0003800000 */
.L_x_4183:
[----:B------:R-:W-:Y:S01]  /*8850*/  F2FP.BF16.F32.PACK_AB R0, RZ, R0 ;  /* 0x00000000ff00723e */ /* 0x000fe200000010ff */
[----:B------:R-:W-:Y:S06]  /*8860*/  BRA `(.L_x_4158) ;  /* 0x0000000000647947 */ /* 0x000fec0003800000 */
.L_x_4157:
        /* <DEDUP_REMOVED lines=16> */
.L_x_4185:
[----:B------:R-:W-:Y:S01]  /*8970*/  PRMT R0, RZ, 0x7610, R0 ;  /* 0x00007610ff007816 */ /* 0x000fe20000000000 */
[----:B------:R-:W-:Y:S06]  /*8980*/  BRA `(.L_x_4158) ;  /* 0x00000000001c7947 */ /* 0x000fec0003800000 */
.L_x_4182:
[----:B------:R-:W2:Y:S02]  /*8990*/  LDG.E.64 R2, desc[UR36][R2.64] ;  /* 0x0000002402027981 */ /* 0x000ea4000c1e1b00 */
[----:B--2---:R-:W0:Y:S02]  /*89a0*/  I2F.U64 R0, R2 ;  /* 0x0000000200007312 */ /* 0x004e240000301000 */
[----:B0-----:R-:W-:Y:S01]  /*89b0*/  F2FP.BF16.F32.PACK_AB R0, RZ, R0 ;  /* 0x00000000ff00723e */ /* 0x001fe200000010ff */
[----:B------:R-:W-:Y:S06]  /*89c0*/  BRA `(.L_x_4158) ;  /* 0x00000000000c7947 */ /* 0x000fec0003800000 */
.L_x_4181:
[----:B------:R-:W2:Y:S02]  /*89d0*/  LDG.E R2, desc[UR36][R2.64] ;  /* 0x0000002402027981 */ /* 0x000ea4000c1e1900 */
[----:B--2---:R-:W-:-:S04]  /*89e0*/  I2FP.F32.U32 R0, R2 ;  /* 0x0000000200007245 */ /* 0x004fc80000201000 */
[----:B------:R-:W-:-:S07]  /*89f0*/  F2FP.BF16.F32.PACK_AB R0, RZ, R0 ;  /* 0x00000000ff00723e */ /* 0x000fce00000010ff */
.L_x_4158:
        /* <DEDUP_REMOVED lines=27> */
.L_x_4189:
[----:B0-----:R-:W-:-:S06]  /*8bb0*/  IMAD.U32 R3, R3, 0x10000, RZ ;  /* 0x0001000003037824 */ /* 0x001fcc00078e00ff */
[----:B------:R-:W0:Y:S02]  /*8bc0*/  F2I.S64.TRUNC R2, R3 ;  /* 0x0000000300027311 */ /* 0x000e24000020d900 */
[----:B0-----:R3:W-:Y:S01]  /*8bd0*/  STG.E.U8 desc[UR36][R16.64], R2 ;  /* 0x0000000210007986 */ /* 0x0017e2000c101124 */
[----:B------:R-:W-:Y:S05]  /*8be0*/  BRA `(.L_x_4191) ;  /* 0x0000000c00847947 */ /* 0x000fea0003800000 */
.L_x_4188:
        /* <DEDUP_REMOVED lines=10> */
.L_x_4193:
[----:B0-----:R-:W-:-:S06]  /*8c90*/  IMAD.U32 R3, R3, 0x10000, RZ ;  /* 0x0001000003037824 */ /* 0x001fcc00078e00ff */
[----:B------:R-:W0:Y:S02]  /*8ca0*/  F2I.FTZ.TRUNC.NTZ R3, R3 ;  /* 0x0000000300037305 */ /* 0x000e24000021f100 */
[----:B0-----:R2:W-:Y:S01]  /*8cb0*/  STG.E desc[UR36][R16.64], R3 ;  /* 0x0000000310007986 */ /* 0x0015e2000c101924 */
[----:B------:R-:W-:Y:S05]  /*8cc0*/  BRA `(.L_x_4191) ;  /* 0x0000000c004c7947 */ /* 0x000fea0003800000 */
.L_x_4192:
[----:B0-----:R-:W-:-:S06]  /*8cd0*/  IMAD.U32 R3, R3, 0x10000, RZ ;  /* 0x0001000003037824 */ /* 0x001fcc00078e00ff */
[----:B------:R-:W0:Y:S02]  /*8ce0*/  F2I.FTZ.TRUNC.NTZ R3, R3 ;  /* 0x0000000300037305 */ /* 0x000e24000021f100 */
[----:B0-----:R0:W-:Y:S01]  /*8cf0*/  STG.E.U16 desc[UR36][R16.64], R3 ;  /* 0x0000000310007986 */ /* 0x0011e2000c101524 */
[----:B------:R-:W-:Y:S05]  /*8d00*/  BRA `(.L_x_4191) ;  /* 0x0000000c003c7947 */ /* 0x000fea0003800000 */
.L_x_4187:
        /* <DEDUP_REMOVED lines=9> */
.L_x_4195:
[----:B0-----:R-:W-:-:S05]  /*8da0*/  IMAD.U32 R0, R3, 0x10000, RZ ;  /* 0x0001000003007824 */ /* 0x001fca00078e00ff */
[----:B------:R-:W-:-:S05]  /*8db0*/  F2FP.F16.F32.PACK_AB R0, RZ, R0 ;  /* 0x00000000ff00723e */ /* 0x000fca00000000ff */
[----:B------:R0:W-:Y:S01]  /*8dc0*/  STG.E.U16 desc[UR36][R16.64], R0 ;  /* 0x0000000010007986 */ /* 0x0001e2000c101524 */
[----:B------:R-:W-:Y:S05]  /*8dd0*/  BRA `(.L_x_4191) ;  /* 0x0000000c00087947 */ /* 0x000fea0003800000 */
.L_x_4194:
        /* <DEDUP_REMOVED lines=10> */
.L_x_4197:
[----:B0-----:R-:W-:-:S05]  /*8e80*/  IMAD.U32 R3, R3, 0x10000, RZ ;  /* 0x0001000003037824 */ /* 0x001fca00078e00ff */
[----:B------:R-:W-:-:S04]  /*8e90*/  F2FP.F16.F32.PACK_AB R3, RZ, R3 ;  /* 0x00000003ff03723e */ /* 0x000fc800000000ff */
[----:B------:R-:W-:-:S05]  /*8ea0*/  PRMT R3, R3, 0x5410, RZ ;  /* 0x0000541003037816 */ /* 0x000fca00000000ff */
[----:B------:R0:W-:Y:S01]  /*8eb0*/  STG.E desc[UR36][R16.64], R3 ;  /* 0x0000000310007986 */ /* 0x0001e2000c101924 */
[----:B------:R-:W-:Y:S05]  /*8ec0*/  BRA `(.L_x_4191) ;  /* 0x0000000800cc7947 */ /* 0x000fea0003800000 */
.L_x_4196:
[----:B0-----:R-:W-:-:S04]  /*8ed0*/  IMAD.U32 R2, R3, 0x10000, RZ ;  /* 0x0001000003027824 */ /* 0x001fc800078e00ff */
[----:B------:R-:W-:-:S06]  /*8ee0*/  FMUL.FTZ R2, R2, 1 ;  /* 0x3f80000002027820 */ /* 0x000fcc0000410000 */
[----:B------:R-:W0:Y:S02]  /*8ef0*/  F2F.F64.F32 R2, R2 ;  /* 0x0000000200027310 */ /* 0x000e240000201800 */
[----:B0-----:R0:W-:Y:S01]  /*8f00*/  STG.E.64 desc[UR36][R16.64], R2 ;  /* 0x0000000210007986 */ /* 0x0011e2000c101b24 */
[----:B------:R-:W-:Y:S05]  /*8f10*/  BRA `(.L_x_4191) ;  /* 0x0000000800b87947 */ /* 0x000fea0003800000 */
.L_x_4186:
        /* <DEDUP_REMOVED lines=13> */
.L_x_4200:
[----:B0-----:R-:W-:Y:S01]  /*8ff0*/  IMAD.U32 R3, R3, 0x10000, RZ ;  /* 0x0001000003037824 */ /* 0x001fe200078e00ff */
[----:B------:R-:W-:-:S03]  /*9000*/  CS2R R6, SRZ ;  /* 0x0000000000067805 */ /* 0x000fc6000001ff00 */
[----:B------:R-:W-:-:S04]  /*9010*/  FMUL.FTZ R3, R3, 1 ;  /* 0x3f80000003037820 */ /* 0x000fc80000410000 */
[----:B------:R-:W0:Y:S02]  /*9020*/  F2F.F64.F32 R4, R3 ;  /* 0x0000000300047310 */ /* 0x000e240000201800 */
[----:B0-----:R0:W-:Y:S01]  /*9030*/  STG.E.128 desc[UR36][R16.64], R4 ;  /* 0x0000000410007986 */ /* 0x0011e2000c101d24 */
[----:B------:R-:W-:Y:S05]  /*9040*/  BRA `(.L_x_4191) ;  /* 0x00000008006c7947 */ /* 0x000fea0003800000 */
.L_x_4199:
        /* <DEDUP_REMOVED lines=21> */
.L_x_4204:
[----:B------:R-:W-:Y:S05]  /*91a0*/  BSYNC B0 ;  /* 0x0000000000007941 */ /* 0x000fea0003800000 */
.L_x_4203:
[----:B------:R-:W-:-:S05]  /*91b0*/  LOP3.LUT R3, R0, R3, RZ, 0xfc, !PT ;  /* 0x0000000300037212 */ /* 0x000fca00078efcff */
[----:B------:R0:W-:Y:S01]  /*91c0*/  STG.E.U8 desc[UR36][R16.64], R3 ;  /* 0x0000000310007986 */ /* 0x0001e2000c101124 */
[----:B------:R-:W-:Y:S05]  /*91d0*/  BRA `(.L_x_4191) ;  /* 0x0000000800087947 */ /* 0x000fea0003800000 */
.L_x_4202:
        /* <DEDUP_REMOVED lines=13> */
.L_x_4206:
[----:B------:R-:W-:Y:S01]  /*92b0*/  IMAD.MOV.U32 R0, RZ, RZ, 0x7f ;  /* 0x0000007fff007424 */ /* 0x000fe200078e00ff */
[----:B------:R-:W-:-:S04]  /*92c0*/  ISETP.GT.U32.AND P0, PT, R2, 0x7f800000, PT ;  /* 0x7f8000000200780c */ /* 0x000fc80003f04070 */
[----:B------:R-:W-:-:S09]  /*92d0*/  SEL R0, R0, 0x7c, P0 ;  /* 0x0000007c00007807 */ /* 0x000fd20000000000 */
.L_x_4207:
[----:B------:R-:W-:Y:S05]  /*92e0*/  BSYNC B0 ;  /* 0x0000000000007941 */ /* 0x000fea0003800000 */
.L_x_4205:
[----:B------:R-:W-:-:S04]  /*92f0*/  LOP3.LUT R2, R3, 0x80000000, RZ, 0xc0, !PT ;  /* 0x8000000003027812 */ /* 0x000fc800078ec0ff */
[----:B------:R-:W-:-:S04]  /*9300*/  SHF.R.U32.HI R3, RZ, 0x18, R2 ;  /* 0x00000018ff037819 */ /* 0x000fc80000011602 */
[----:B------:R-:W-:-:S05]  /*9310*/  LOP3.LUT R3, R0, R3, RZ, 0xfc, !PT ;  /* 0x0000000300037212 */ /* 0x000fca00078efcff */
[----:B------:R0:W-:Y:S01]  /*9320*/  STG.E.U8 desc[UR36][R16.64], R3 ;  /* 0x0000000310007986 */ /* 0x0001e2000c101124 */
[----:B------:R-:W-:Y:S05]  /*9330*/  BRA `(.L_x_4191) ;  /* 0x0000000400b07947 */ /* 0x000fea0003800000 */
.L_x_4201:
[----:B0-----:R0:W-:Y:S01]  /*9340*/  STG.E.U16 desc[UR36][R16.64], R3 ;  /* 0x0000000310007986 */ /* 0x0011e2000c101524 */
[----:B------:R-:W-:Y:S05]  /*9350*/  BRA `(.L_x_4191) ;  /* 0x0000000400a87947 */ /* 0x000fea0003800000 */
.L_x_4198:
        /* <DEDUP_REMOVED lines=12> */
.L_x_4210:
        /* <DEDUP_REMOVED lines=17> */
.L_x_4213:
[----:B------:R-:W-:-:S04]  /*9530*/  LOP3.LUT R2, R3, 0x80000000, RZ, 0xc0, !PT ;  /* 0x8000000003027812 */ /* 0x000fc800078ec0ff */
[----:B------:R-:W-:-:S04]  /*9540*/  SHF.R.U32.HI R3, RZ, 0x18, R2 ;  /* 0x00000018ff037819 */ /* 0x000fc80000011602 */
[----:B------:R-:W-:-:S04]  /*9550*/  LOP3.LUT R0, R0, R3, RZ, 0xfc, !PT ;  /* 0x0000000300007212 */ /* 0x000fc800078efcff */
[----:B------:R-:W-:-:S07]  /*9560*/  PRMT R8, R0, 0x7610, R8 ;  /* 0x0000761000087816 */ /* 0x000fce0000000008 */
.L_x_4212:
[----:B------:R-:W-:Y:S05]  /*9570*/  BSYNC B0 ;  /* 0x0000000000007941 */ /* 0x000fea0003800000 */
.L_x_4211:
[----:B------:R0:W-:Y:S01]  /*9580*/  STG.E.U8 desc[UR36][R16.64], R8 ;  /* 0x0000000810007986 */ /* 0x0001e2000c101124 */
[----:B------:R-:W-:Y:S05]  /*9590*/  BRA `(.L_x_4191) ;  /* 0x0000000400187947 */ /* 0x000fea0003800000 */
.L_x_4209:
        /* <DEDUP_REMOVED lines=17> */
.L_x_4216:
[----:B------:R-:W-:-:S04]  /*96b0*/  LOP3.LUT R2, R3, 0x80000000, RZ, 0xc0, !PT ;  /* 0x8000000003027812 */ /* 0x000fc800078ec0ff */
[----:B------:R-:W-:-:S04]  /*96c0*/  SHF.R.U32.HI R3, RZ, 0x18, R2 ;  /* 0x00000018ff037819 */ /* 0x000fc80000011602 */
[----:B------:R-:W-:-:S04]  /*96d0*/  LOP3.LUT R0, R0, R3, RZ, 0xfc, !PT ;  /* 0x0000000300007212 */ /* 0x000fc800078efcff */
[----:B------:R-:W-:-:S07]  /*96e0*/  PRMT R8, R0, 0x7610, R8 ;  /* 0x0000761000087816 */ /* 0x000fce0000000008 */
.L_x_4215:
[----:B------:R-:W-:Y:S05]  /*96f0*/  BSYNC B0 ;  /* 0x0000000000007941 */ /* 0x000fea0003800000 */
.L_x_4214:
[----:B------:R0:W-:Y:S01]  /*9700*/  STG.E.U8 desc[UR36][R16.64], R8 ;  /* 0x0000000810007986 */ /* 0x0001e2000c101124 */
[----:B------:R-:W-:Y:S05]  /*9710*/  BRA `(.L_x_4191) ;  /* 0x0000000000b87947 */ /* 0x000fea0003800000 */
.L_x_4208:
        /* <DEDUP_REMOVED lines=22> */
.L_x_4190:
        /* <DEDUP_REMOVED lines=16> */
.L_x_4219:
[----:B------:R-:W-:Y:S05]  /*9980*/  BRA `(.L_x_4191) ;  /* 0x00000000001c7947 */ /* 0x000fea0003800000 */
.L_x_4218:
[----:B0-----:R-:W-:-:S06]  /*9990*/  IMAD.U32 R3, R3, 0x10000, RZ ;  /* 0x0001000003037824 */ /* 0x001fcc00078e00ff */
[----:B------:R-:W0:Y:S02]  /*99a0*/  F2I.U64.TRUNC R2, R3 ;  /* 0x0000000300027311 */ /* 0x000e24000020d800 */
[----:B0-----:R0:W-:Y:S01]  /*99b0*/  STG.E.64 desc[UR36][R16.64], R2 ;  /* 0x0000000210007986 */ /* 0x0011e2000c101b24 */
[----:B------:R-:W-:Y:S05]  /*99c0*/  BRA `(.L_x_4191) ;  /* 0x00000000000c7947 */ /* 0x000fea0003800000 */
.L_x_4217:
[----:B0-----:R-:W-:-:S06]  /*99d0*/  IMAD.U32 R3, R3, 0x10000, RZ ;  /* 0x0001000003037824 */ /* 0x001fcc00078e00ff */
[----:B------:R-:W0:Y:S02]  /*99e0*/  F2I.FTZ.U32.TRUNC.NTZ R3, R3 ;  /* 0x0000000300037305 */ /* 0x000e24000021f000 */
[----:B0-----:R0:W-:Y:S02]  /*99f0*/  STG.E desc[UR36][R16.64], R3 ;  /* 0x0000000310007986 */ /* 0x0011e4000c101924 */
.L_x_4191:
[----:B------:R-:W-:-:S07]  /*9a00*/  VIADD R19, R19, 0x80 ;  /* 0x0000008013137836 */ /* 0x000fce0000000000 */
.L_x_4151:
[----:B------:R-:W-:Y:S05]  /*9a10*/  BSYNC B6 ;  /* 0x0000000000067941 */ /* 0x000fea0003800000 */
.L_x_4150:
[----:B------:R-:W-:Y:S02]  /*9a20*/  ULDC UR4, c[0x0][0x210] ;  /* 0x0000840000047ab9 */ /* 0x000fe40000000800 */
[----:B------:R-:W-:-:S13]  /*9a30*/  ISETP.GE.AND P0, PT, R19, UR4, PT ;  /* 0x0000000413007c0c */ /* 0x000fda000bf06270 */
[----:B------:R-:W-:Y:S05]  /*9a40*/  @P0 EXIT ;  /* 0x000000000000094d */ /* 0x000fea0003800000 */
        /* <DEDUP_REMOVED lines=303> */
.L_x_4220:
        /* <DEDUP_REMOVED lines=22> */
.L_x_4224:
[----:B------:R-:W2:Y:S02]  /*aea0*/  LDG.E.U8 R2, desc[UR36][R2.64] ;  /* 0x0000002402027981 */ /* 0x000ea4000c1e1100 */
[----:B--2---:R-:W-:-:S04]  /*aeb0*/  I2FP.F32.U32 R0, R2 ;  /* 0x0000000200007245 */ /* 0x004fc80000201000 */
[----:B------:R-:W-:Y:S01]  /*aec0*/  F2FP.BF16.F32.PACK_AB R0, RZ, R0 ;  /* 0x00000000ff00723e */ /* 0x000fe200000010ff */
[----:B------:R-:W-:Y:S06]  /*aed0*/  BRA `(.L_x_4226) ;  /* 0x0000000c00907947 */ /* 0x000fec0003800000 */
.L_x_4223:
        /* <DEDUP_REMOVED lines=10> */
.L_x_4228:
[----:B------:R-:W2:Y:S02]  /*af80*/  LDG.E R2, desc[UR36][R2.64] ;  /* 0x0000002402027981 */ /* 0x000ea4000c1e1900 */
[----:B--2---:R-:W-:-:S04]  /*af90*/  I2FP.F32.S32 R0, R2 ;  /* 0x0000000200007245 */ /* 0x004fc80000201400 */
[----:B------:R-:W-:Y:S01]  /*afa0*/  F2FP.BF16.F32.PACK_AB R0, RZ, R0 ;  /* 0x00000000ff00723e */ /* 0x000fe200000010ff */
[----:B------:R-:W-:Y:S06]  /*afb0*/  BRA `(.L_x_4226) ;  /* 0x0000000c00587947 */ /* 0x000fec0003800000 */
.L_x_4227:
[----:B------:R-:W2:Y:S02]  /*afc0*/  LDG.E.U16 R2, desc[UR36][R2.64] ;  /* 0x0000002402027981 */ /* 0x000ea4000c1e1500 */
[----:B--2---:R-:W0:Y:S02]  /*afd0*/  I2F.S16 R0, R2 ;  /* 0x0000000200007306 */ /* 0x004e240000101400 */
[----:B0-----:R-:W-:Y:S01]  /*afe0*/  F2FP.BF16.F32.PACK_AB R0, RZ, R0 ;  /* 0x00000000ff00723e */ /* 0x001fe200000010ff */
[----:B------:R-:W-:Y:S06]  /*aff0*/  BRA `(.L_x_4226) ;  /* 0x0000000c00487947 */ /* 0x000fec0003800000 */
.L_x_4222:
        /* <DEDUP_REMOVED lines=9> */
.L_x_4230:
[----:B------:R-:W2:Y:S02]  /*b090*/  LDG.E.U16 R0, desc[UR36][R2.64] ;  /* 0x0000002402007981 */ /* 0x000ea4000c1e1500 */
[----:B--2---:R-:W-:-:S05]  /*b0a0*/  HADD2.F32 R0, -RZ, R0.H0_H0 ;  /* 0x20000000ff007230 */ /* 0x004fca0000004100 */
[----:B------:R-:W-:Y:S01]  /*b0b0*/  F2FP.BF16.F32.PACK_AB R0, RZ, R0 ;  /* 0x00000000ff00723e */ /* 0x000fe200000010ff */
[----:B------:R-:W-:Y:S06]  /*b0c0*/  BRA `(.L_x_4226) ;  /* 0x0000000c00147947 */ /* 0x000fec0003800000 */
.L_x_4229:
        /* <DEDUP_REMOVED lines=9> */
.L_x_4232:
[----:B------:R-:W2:Y:S02]  /*b160*/  LDG.E.U16 R2, desc[UR36][R2.64] ;  /* 0x0000002402027981 */ /* 0x000ea4000c1e1500 */
[----:B--2---:R-:W-:-:S05]  /*b170*/  HADD2.F32 R0, -RZ, R2.H0_H0 ;  /* 0x20000002ff007230 */ /* 0x004fca0000004100 */
[----:B------:R-:W-:Y:S01]  /*b180*/  F2FP.BF16.F32.PACK_AB R0, RZ, R0 ;  /* 0x00000000ff00723e */ /* 0x000fe200000010ff */
[----:B------:R-:W-:Y:S06]  /*b190*/  BRA `(.L_x_4226) ;  /* 0x0000000800e07947 */ /* 0x000fec0003800000 */
.L_x_4231:
        /* <DEDUP_REMOVED lines=8> */
.L_x_4221:
        /* <DEDUP_REMOVED lines=13> */
.L_x_4235:
        /* <DEDUP_REMOVED lines=8> */
.L_x_4234:
        /* <DEDUP_REMOVED lines=28> */
.L_x_4237:
        /* <DEDUP_REMOVED lines=15> */
.L_x_4236:
[----:B------:R0:W5:Y:S01]  /*b620*/  LDG.E.U16 R0, desc[UR36][R2.64] ;  /* 0x0000002402007981 */ /* 0x000162000c1e1500 */
[----:B------:R-:W-:Y:S05]  /*b630*/  BRA `(.L_x_4226) ;  /* 0x0000000400b87947 */ /* 0x000fea0003800000 */
.L_x_4233:
        /* <DEDUP_REMOVED lines=12> */
.L_x_4240:
        /* <DEDUP_REMOVED lines=21> */
.L_x_4244:
[----:B------:R-:W-:Y:S05]  /*b850*/  BSYNC B1 ;  /* 0x0000000000017941 */ /* 0x000fea0003800000 */
.L_x_4243:
[----:B------:R-:W-:Y:S01]  /*b860*/  LEA R3, R0, 0x3b800000, 0x17 ;  /* 0x3b80000000037811 */ /* 0x000fe200078eb8ff */
[----:B------:R-:W-:-:S05]  /*b870*/  IMAD.SHL.U32 R0, R2, 0x100000, RZ ;  /* 0x0010000002007824 */ /* 0x000fca00078e00ff */
[----:B------:R-:W-:-:S07]  /*b880*/  LOP3.LUT R0, R3, R0, R4, 0xfe, !PT ;  /* 0x0000000003007212 */ /* 0x000fce00078efe04 */
.L_x_4242:
[----:B------:R-:W-:Y:S05]  /*b890*/  BSYNC B0 ;  /* 0x0000000000007941 */ /* 0x000fea0003800000 */
.L_x_4241:
[----:B------:R-:W-:Y:S01]  /*b8a0*/  F2FP.BF16.F32.PACK_AB R0, RZ, R0 ;  /* 0x00000000ff00723e */ /* 0x000fe200000010ff */
[----:B------:R-:W-:Y:S06]  /*b8b0*/  BRA `(.L_x_4226) ;  /* 0x0000000400187947 */ /* 0x000fec0003800000 */
.L_x_4239:
        /* <DEDUP_REMOVED lines=21> */
.L_x_4248:
[----:B------:R-:W-:Y:S05]  /*ba10*/  BSYNC B1 ;  /* 0x0000000000017941 */ /* 0x000fea0003800000 */
.L_x_4247:
[----:B------:R-:W-:Y:S01]  /*ba20*/  LEA R3, R0, 0x37800000, 0x17 ;  /* 0x3780000000037811 */ /* 0x000fe200078eb8ff */
[----:B------:R-:W-:-:S05]  /*ba30*/  IMAD.SHL.U32 R0, R2, 0x200000, RZ ;  /* 0x0020000002007824 */ /* 0x000fca00078e00ff */
[----:B------:R-:W-:-:S07]  /*ba40*/  LOP3.LUT R0, R3, R0, R4, 0xfe, !PT ;  /* 0x0000000003007212 */ /* 0x000fce00078efe04 */
.L_x_4246:
[----:B------:R-:W-:Y:S05]  /*ba50*/  BSYNC B0 ;  /* 0x0000000000007941 */ /* 0x000fea0003800000 */
.L_x_4245:
[----:B------:R-:W-:Y:S01]  /*ba60*/  F2FP.BF16.F32.PACK_AB R0, RZ, R0 ;  /* 0x00000000ff00723e */ /* 0x000fe200000010ff */
[----:B------:R-:W-:Y:S06]  /*ba70*/  BRA `(.L_x_4226) ;  /* 0x0000000000a87947 */ /* 0x000fec0003800000 */
.L_x_4238:
        /* <DEDUP_REMOVED lines=14> */
.L_x_4252:
[----:B------:R-:W-:Y:S05]  /*bb60*/  BSYNC B0 ;  /* 0x0000000000007941 */ /* 0x000fea0003800000 */
.L_x_4251:
[----:B------:R-:W-:Y:S01]  /*bb70*/  F2FP.BF16.F32.PACK_AB R0, RZ, R0 ;  /* 0x00000000ff00723e */ /* 0x000fe200000010ff */
[----:B------:R-:W-:Y:S06]  /*bb80*/  BRA `(.L_x_4226) ;  /* 0x0000000000647947 */ /* 0x000fec0003800000 */
.L_x_4225:
        /* <DEDUP_REMOVED lines=16> */
.L_x_4253:
[----:B------:R-:W-:Y:S01]  /*bc90*/  PRMT R0, RZ, 0x7610, R0 ;  /* 0x00007610ff007816 */ /* 0x000fe20000000000 */
[----:B------:R-:W-:Y:S06]  /*bca0*/  BRA `(.L_x_4226) ;  /* 0x00000000001c7947 */ /* 0x000fec0003800000 */
.L_x_4250:
[----:B------:R-:W2:Y:S02]  /*bcb0*/  LDG.E.64 R2, desc[UR36][R2.64] ;  /* 0x0000002402027981 */ /* 0x000ea4000c1e1b00 */
[----:B--2---:R-:W0:Y:S02]  /*bcc0*/  I2F.U64 R0, R2 ;  /* 0x0000000200007312 */ /* 0x004e240000301000 */
[----:B0-----:R-:W-:Y:S01]  /*bcd0*/  F2FP.BF16.F32.PACK_AB R0, RZ, R0 ;  /* 0x00000000ff00723e */ /* 0x001fe200000010ff */
[----:B------:R-:W-:Y:S06]  /*bce0*/  BRA `(.L_x_4226) ;  /* 0x00000000000c7947 */ /* 0x000fec0003800000 */
.L_x_4249:
[----:B------:R-:W2:Y:S02]  /*bcf0*/  LDG.E R2, desc[UR36][R2.64] ;  /* 0x0000002402027981 */ /* 0x000ea4000c1e1900 */
[----:B--2---:R-:W-:-:S04]  /*bd00*/  I2FP.F32.U32 R0, R2 ;  /* 0x0000000200007245 */ /* 0x004fc80000201000 */
[----:B------:R-:W-:-:S07]  /*bd10*/  F2FP.BF16.F32.PACK_AB R0, RZ, R0 ;  /* 0x00000000ff00723e */ /* 0x000fce00000010ff */
.L_x_4226:
        /* <DEDUP_REMOVED lines=25> */
[----:B0-----:R-:W-:Y:S01]  /*beb0*/  STG.E.U8 desc[UR36][R16.64], R3 ;  /* 0x0000000310007986 */ /* 0x001fe2000c101124 */
[----:B------:R-:W-:Y:S05]  /*bec0*/  EXIT ;  /* 0x000000000000794d */ /* 0x000fea0003800000 */
.L_x_4257:
[----:B0-----:R-:W-:-:S06]  /*bed0*/  IMAD.U32 R3, R3, 0x10000, RZ ;  /* 0x0001000003037824 */ /* 0x001fcc00078e00ff */
[----:B------:R-:W0:Y:S02]  /*bee0*/  F2I.S64.TRUNC R2, R3 ;  /* 0x0000000300027311 */ /* 0x000e24000020d900 */
[----:B0-----:R-:W-:Y:S01]  /*bef0*/  STG.E.U8 desc[UR36][R16.64], R2 ;  /* 0x0000000210007986 */ /* 0x001fe2000c101124 */
[----:B------:R-:W-:Y:S05]  /*bf00*/  EXIT ;  /* 0x000000000000794d */ /* 0x000fea0003800000 */
.L_x_4256:
        /* <DEDUP_REMOVED lines=8> */
[----:B0-----:R-:W-:Y:S01]  /*bf90*/  STG.E.64 desc[UR36][R16.64], R2 ;  /* 0x0000000210007986 */ /* 0x001fe2000c101b24 */
[----:B------:R-:W-:Y:S05]  /*bfa0*/  EXIT ;  /* 0x000000000000794d */ /* 0x000fea0003800000 */
.L_x_4260:
[----:B0-----:R-:W-:-:S06]  /*bfb0*/  IMAD.U32 R3, R3, 0x10000, RZ ;  /* 0x0001000003037824 */ /* 0x001fcc00078e00ff */
[----:B------:R-:W0:Y:S02]  /*bfc0*/  F2I.FTZ.TRUNC.NTZ R3, R3 ;  /* 0x0000000300037305 */ /* 0x000e24000021f100 */
[----:B0-----:R-:W-:Y:S01]  /*bfd0*/  STG.E desc[UR36][R16.64], R3 ;  /* 0x0000000310007986 */ /* 0x001fe2000c101924 */
[----:B------:R-:W-:Y:S05]  /*bfe0*/  EXIT ;  /* 0x000000000000794d */ /* 0x000fea0003800000 */
.L_x_4259:
[----:B0-----:R-:W-:-:S06]  /*bff0*/  IMAD.U32 R3, R3, 0x10000, RZ ;  /* 0x0001000003037824 */ /* 0x001fcc00078e00ff */
[----:B------:R-:W0:Y:S02]  /*c000*/  F2I.FTZ.TRUNC.NTZ R3, R3 ;  /* 0x0000000300037305 */ /* 0x000e24000021f100 */
[----:B0-----:R-:W-:Y:S01]  /*c010*/  STG.E.U16 desc[UR36][R16.64], R3 ;  /* 0x0000000310007986 */ /* 0x001fe2000c101524 */
[----:B------:R-:W-:Y:S05]  /*c020*/  EXIT ;  /* 0x000000000000794d */ /* 0x000fea0003800000 */
.L_x_4255:
[----:B------:R-:W-:-:S13]  /*c030*/  ISETP.GT.AND P0, PT, R0, 0x6, PT ;  /* 0x000000060000780c */ /* 0x000fda0003f04270 */
[----:B------:R-:W-:Y:S05]  /*c040*/  @P0 BRA `(.L_x_4261) ;  /* 0x00000000002c0947 */ /* 0x000fea0003800000 */
[----:B------:R-:W-:-:S13]  /*c050*/  ISETP.NE.AND P0, PT, R0, 0x5, PT ;  /* 0x000000050000780c */ /* 0x000fda0003f05270 */
[----:B------:R-:W-:Y:S05]  /*c060*/  @!P0 BRA `(.L_x_4262) ;  /* 0x0000000000148947 */ /* 0x000fea0003800000 */
[----:B------:R-:W-:-:S13]  /*c070*/  ISETP.NE.AND P0, PT, R0, 0x6, PT ;  /* 0x000000060000780c */ /* 0x000fda0003f05270 */
[----:B------:R-:W-:Y:S05]  /*c080*/  @P0 BRA `(.L_x_4258) ;  /* 0x0000000800c40947 */ /* 0x000fea0003800000 */
[----:B0-----:R-:W-:-:S05]  /*c090*/  IMAD.U32 R3, R3, 0x10000, RZ ;  /* 0x0001000003037824 */ /* 0x001fca00078e00ff */
[----:B------:R-:W-:Y:S01]  /*c0a0*/  STG.E desc[UR36][R16.64], R3 ;  /* 0x0000000310007986 */ /* 0x000fe2000c101924 */
[----:B------:R-:W-:Y:S05]  /*c0b0*/  EXIT ;  /* 0x000000000000794d */ /* 0x000fea0003800000 */
.L_x_4262:
[----:B0-----:R-:W-:-:S05]  /*c0c0*/  IMAD.U32 R0, R3, 0x10000, RZ ;  /* 0x0001000003007824 */ /* 0x001fca00078e00ff */
[----:B------:R-:W-:-:S05]  /*c0d0*/  F2FP.F16.F32.PACK_AB R0, RZ, R0 ;  /* 0x00000000ff00723e */ /* 0x000fca00000000ff */
[----:B------:R-:W-:Y:S01]  /*c0e0*/  STG.E.U16 desc[UR36][R16.64], R0 ;  /* 0x0000000010007986 */ /* 0x000fe2000c101524 */
[----:B------:R-:W-:Y:S05]  /*c0f0*/  EXIT ;  /* 0x000000000000794d */ /* 0x000fea0003800000 */
.L_x_4261:
        /* <DEDUP_REMOVED lines=8> */
[----:B------:R-:W-:Y:S01]  /*c180*/  STG.E.64 desc[UR36][R16.64], R2 ;  /* 0x0000000210007986 */ /* 0x000fe2000c101b24 */
[----:B------:R-:W-:Y:S05]  /*c190*/  EXIT ;  /* 0x000000000000794d */ /* 0x000fea0003800000 */
.L_x_4264:
[----:B0-----:R-:W-:-:S05]  /*c1a0*/  IMAD.U32 R3, R3, 0x10000, RZ ;  /* 0x0001000003037824 */ /* 0x001fca00078e00ff */
[----:B------:R-:W-:-:S04]  /*c1b0*/  F2FP.F16.F32.PACK_AB R3, RZ, R3 ;  /* 0x00000003ff03723e */ /* 0x000fc800000000ff */
[----:B------:R-:W-:-:S05]  /*c1c0*/  PRMT R3, R3, 0x5410, RZ ;  /* 0x0000541003037816 */ /* 0x000fca00000000ff */
[----:B------:R-:W-:Y:S01]  /*c1d0*/  STG.E desc[UR36][R16.64], R3 ;  /* 0x0000000310007986 */ /* 0x000fe2000c101924 */
[----:B------:R-:W-:Y:S05]  /*c1e0*/  EXIT ;  /* 0x000000000000794d */ /* 0x000fea0003800000 */
.L_x_4263:
[----:B0-----:R-:W-:-:S04]  /*c1f0*/  IMAD.U32 R2, R3, 0x10000, RZ ;  /* 0x0001000003027824 */ /* 0x001fc800078e00ff */
[----:B------:R-:W-:-:S06]  /*c200*/  FMUL.FTZ R2, R2, 1 ;  /* 0x3f80000002027820 */ /* 0x000fcc0000410000 */
[----:B------:R-:W0:Y:S02]  /*c210*/  F2F.F64.F32 R2, R2 ;  /* 0x0000000200027310 */ /* 0x000e240000201800 */
[----:B0-----:R-:W-:Y:S01]  /*c220*/  STG.E.64 desc[UR36][R16.64], R2 ;  /* 0x0000000210007986 */ /* 0x001fe2000c101b24 */
[----:B------:R-:W-:Y:S05]  /*c230*/  EXIT ;  /* 0x000000000000794d */ /* 0x000fea0003800000 */
.L_x_4254:
        /* <DEDUP_REMOVED lines=11> */
[----:B------:R-:W-:Y:S01]  /*c2f0*/  STG.E.U8 desc[UR36][R16.64], R3 ;  /* 0x0000000310007986 */ /* 0x000fe2000c101124 */
[----:B------:R-:W-:Y:S05]  /*c300*/  EXIT ;  /* 0x000000000000794d */ /* 0x000fea0003800000 */
.L_x_4267:
[----:B0-----:R-:W-:Y:S01]  /*c310*/  IMAD.U32 R3, R3, 0x10000, RZ ;  /* 0x0001000003037824 */ /* 0x001fe200078e00ff */
[----:B------:R-:W-:-:S03]  /*c320*/  CS2R R6, SRZ ;  /* 0x0000000000067805 */ /* 0x000fc6000001ff00 */
[----:B------:R-:W-:-:S04]  /*c330*/  FMUL.FTZ R3, R3, 1 ;  /* 0x3f80000003037820 */ /* 0x000fc80000410000 */
[----:B------:R-:W0:Y:S02]  /*c340*/  F2F.F64.F32 R4, R3 ;  /* 0x0000000300047310 */ /* 0x000e240000201800 */
[----:B0-----:R-:W-:Y:S01]  /*c350*/  STG.E.128 desc[UR36][R16.64], R4 ;  /* 0x0000000410007986 */ /* 0x001fe2000c101d24 */
[----:B------:R-:W-:Y:S05]  /*c360*/  EXIT ;  /* 0x000000000000794d */ /* 0x000fea0003800000 */
.L_x_4266:
        /* <DEDUP_REMOVED lines=21> */
.L_x_4271:
[----:B------:R-:W-:Y:S05]  /*c4c0*/  BSYNC B0 ;  /* 0x0000000000007941 */ /* 0x000fea0003800000 */
.L_x_4270:
[----:B------:R-:W-:-:S05]  /*c4d0*/  LOP3.LUT R3, R0, R3, RZ, 0xfc, !PT ;  /* 0x0000000300037212 */ /* 0x000fca00078efcff */
[----:B------:R-:W-:Y:S01]  /*c4e0*/  STG.E.U8 desc[UR36][R16.64], R3 ;  /* 0x0000000310007986 */ /* 0x000fe2000c101124 */
[----:B------:R-:W-:Y:S05]  /*c4f0*/  EXIT ;  /* 0x000000000000794d */ /* 0x000fea0003800000 */
.L_x_4269:
        /* <DEDUP_REMOVED lines=13> */
.L_x_4273:
[----:B------:R-:W-:Y:S01]  /*c5d0*/  IMAD.MOV.U32 R0, RZ, RZ, 0x7f ;  /* 0x0000007fff007424 */ /* 0x000fe200078e00ff */
[----:B------:R-:W-:-:S04]  /*c5e0*/  ISETP.GT.U32.AND P0, PT, R2, 0x7f800000, PT ;  /* 0x7f8000000200780c */ /* 0x000fc80003f04070 */
[----:B------:R-:W-:-:S09]  /*c5f0*/  SEL R0, R0, 0x7c, P0 ;  /* 0x0000007c00007807 */ /* 0x000fd20000000000 */
.L_x_4274:
[----:B------:R-:W-:Y:S05]  /*c600*/  BSYNC B0 ;  /* 0x0000000000007941 */ /* 0x000fea0003800000 */
.L_x_4272:
[----:B------:R-:W-:-:S04]  /*c610*/  LOP3.LUT R2, R3, 0x80000000, RZ, 0xc0, !PT ;  /* 0x8000000003027812 */ /* 0x000fc800078ec0ff */
[----:B------:R-:W-:-:S04]  /*c620*/  SHF.R.U32.HI R3, RZ, 0x18, R2 ;  /* 0x00000018ff037819 */ /* 0x000fc80000011602 */
[----:B------:R-:W-:-:S05]  /*c630*/  LOP3.LUT R3, R0, R3, RZ, 0xfc, !PT ;  /* 0x0000000300037212 */ /* 0x000fca00078efcff */
[----:B------:R-:W-:Y:S01]  /*c640*/  STG.E.U8 desc[UR36][R16.64], R3 ;  /* 0x0000000310007986 */ /* 0x000fe2000c101124 */
[----:B------:R-:W-:Y:S05]  /*c650*/  EXIT ;  /* 0x000000000000794d */ /* 0x000fea0003800000 */
.L_x_4268:
[----:B0-----:R-:W-:Y:S01]  /*c660*/  STG.E.U16 desc[UR36][R16.64], R3 ;  /* 0x0000000310007986 */ /* 0x001fe2000c101524 */
[----:B------:R-:W-:Y:S05]  /*c670*/  EXIT ;  /* 0x000000000000794d */ /* 0x000fea0003800000 */
.L_x_4265:
        /* <DEDUP_REMOVED lines=10> */
[----:B0-----:R-:W-:Y:S01]  /*c720*/  STG.E.U16 desc[UR36][R16.64], R3 ;  /* 0x0000000310007986 */ /* 0x001fe2000c101524 */
[----:B------:R-:W-:Y:S05]  /*c730*/  EXIT ;  /* 0x000000000000794d */ /* 0x000fea0003800000 */
.L_x_4277:
        /* <DEDUP_REMOVED lines=17> */
.L_x_4280:
[----:B------:R-:W-:-:S04]  /*c850*/  LOP3.LUT R2, R3, 0x80000000, RZ, 0xc0, !PT ;  /* 0x8000000003027812 */ /* 0x000fc800078ec0ff */
[----:B------:R-:W-:-:S04]  /*c860*/  SHF.R.U32.HI R3, RZ, 0x18, R2 ;  /* 0x00000018ff037819 */ /* 0x000fc80000011602 */
[----:B------:R-:W-:-:S04]  /*c870*/  LOP3.LUT R0, R0, R3, RZ, 0xfc, !PT ;  /* 0x0000000300007212 */ /* 0x000fc800078efcff */
[----:B------:R-:W-:-:S07]  /*c880*/  PRMT R8, R0, 0x7610, R8 ;  /* 0x0000761000087816 */ /* 0x000fce0000000008 */
.L_x_4279:
[----:B------:R-:W-:Y:S05]  /*c890*/  BSYNC B0 ;  /* 0x0000000000007941 */ /* 0x000fea0003800000 */
.L_x_4278:
[----:B------:R-:W-:Y:S01]  /*c8a0*/  STG.E.U8 desc[UR36][R16.64], R8 ;  /* 0x0000000810007986 */ /* 0x000fe2000c101124 */
[----:B------:R-:W-:Y:S05]  /*c8b0*/  EXIT ;  /* 0x000000000000794d */ /* 0x000fea0003800000 */
.L_x_4276:
        /* <DEDUP_REMOVED lines=17> */
.L_x_4283:
[----:B------:R-:W-:-:S04]  /*c9d0*/  LOP3.LUT R2, R3, 0x80000000, RZ, 0xc0, !PT ;  /* 0x8000000003027812 */ /* 0x000fc800078ec0ff */
[----:B------:R-:W-:-:S04]  /*c9e0*/  SHF.R.U32.HI R3, RZ, 0x18, R2 ;  /* 0x00000018ff037819 */ /* 0x000fc80000011602 */
[----:B------:R-:W-:-:S04]  /*c9f0*/  LOP3.LUT R0, R0, R3, RZ, 0xfc, !PT ;  /* 0x0000000300007212 */ /* 0x000fc800078efcff */
[----:B------:R-:W-:-:S07]  /*ca00*/  PRMT R8, R0, 0x7610, R8 ;  /* 0x0000761000087816 */ /* 0x000fce0000000008 */
.L_x_4282:
[----:B------:R-:W-:Y:S05]  /*ca10*/  BSYNC B0 ;  /* 0x0000000000007941 */ /* 0x000fea0003800000 */
.L_x_4281:
[----:B------:R-:W-:Y:S01]  /*ca20*/  STG.E.U8 desc[UR36][R16.64], R8 ;  /* 0x0000000810007986 */ /* 0x000fe2000c101124 */
[----:B------:R-:W-:Y:S05]  /*ca30*/  EXIT ;  /* 0x000000000000794d */ /* 0x000fea0003800000 */
.L_x_4275:
        /* <DEDUP_REMOVED lines=22> */
.L_x_4258:
        /* <DEDUP_REMOVED lines=16> */
.L_x_4286:
[----:B------:R-:W-:Y:S05]  /*cca0*/  EXIT ;  /* 0x000000000000794d */ /* 0x000fea0003800000 */
.L_x_4285:
[----:B0-----:R-:W-:-:S06]  /*ccb0*/  IMAD.U32 R3, R3, 0x10000, RZ ;  /* 0x0001000003037824 */ /* 0x001fcc00078e00ff */
[----:B------:R-:W0:Y:S02]  /*ccc0*/  F2I.U64.TRUNC R2, R3 ;  /* 0x0000000300027311 */ /* 0x000e24000020d800 */
[----:B0-----:R-:W-:Y:S01]  /*ccd0*/  STG.E.64 desc[UR36][R16.64], R2 ;  /* 0x0000000210007986 */ /* 0x001fe2000c101b24 */
[----:B------:R-:W-:Y:S05]  /*cce0*/  EXIT ;  /* 0x000000000000794d */ /* 0x000fea0003800000 */
.L_x_4284:
[----:B0-----:R-:W-:-:S06]  /*ccf0*/  IMAD.U32 R3, R3, 0x10000, RZ ;  /* 0x0001000003037824 */ /* 0x001fcc00078e00ff */
[----:B------:R-:W0:Y:S02]  /*cd00*/  F2I.FTZ.U32.TRUNC.NTZ R3, R3 ;  /* 0x0000000300037305 */ /* 0x000e24000021f000 */
[----:B0-----:R-:W-:Y:S01]  /*cd10*/  STG.E desc[UR36][R16.64], R3 ;  /* 0x0000000310007986 */ /* 0x001fe2000c101924 */
[----:B------:R-:W-:Y:S05]  /*cd20*/  EXIT ;  /* 0x000000000000794d */ /* 0x000fea0003800000 */
.L_x_4287:
        /* <DEDUP_REMOVED lines=13> */
.L_x_6632:


//--------------------- .text._ZN2at6native27unrolled_elementwise_kernelIZZZNS0_66_GLOBAL__N__a0cfb035_28_ActivationHardswishKernel_cu_9e10b42f_292516hardswish_kernelERNS_14TensorIteratorEENKUlvE_clEvENKUlvE2_clEvEUlN3c108BFloat16EE_St5arrayIPcLm2EELi4E23TrivialOffsetCalculatorILi1EjESE_NS0_6memory12LoadWithCastILi1EEENSF_13StoreWithCastILi1EEEEEviT_T0_T2_T3_T4_T5_ --------------------------
	.section	.text._ZN2at6native27unrolled_elementwise_kernelIZZZNS0_66_GLOBAL__N__a0cfb035_28_ActivationHardswishKernel_cu_9e10b42f_292516hardswish_kernelERNS_14TensorIteratorEENKUlvE_clEvENKUlvE2_clEvEUlN3c108BFloat16EE_St5arrayIPcLm2EELi4E23TrivialOffsetCalculatorILi1EjESE_NS0_6memory12LoadWithCastILi1EEENSF_13StoreWithCastILi1EEEEEviT_T0_T2_T3_T4_T5_,"ax",@progbits
	.align	128
        .global         _ZN2at6native27unrolled_elementwise_kernelIZZZNS0_66_GLOBAL__N__a0cfb035_28_ActivationHardswishKernel_cu_9e10b42f_292516hardswish_kernelERNS_14TensorIteratorEENKUlvE_clEvENKUlvE2_clEvEUlN3c108BFloat16EE_St5arrayIPcLm2EELi4E23TrivialOffsetCalculatorILi1EjESE_NS0_6memory12LoadWithCastILi1EEENSF_13StoreWithCastILi1EEEEEviT_T0_T2_T3_T4_T5_
        .type           _ZN2at6native27unrolled_elementwise_kernelIZZZNS0_66_GLOBAL__N__a0cfb035_28_ActivationHardswishKernel_cu_9e10b42f_292516hardswish_kernelERNS_14TensorIteratorEENKUlvE_clEvENKUlvE2_clEvEUlN3c108BFloat16EE_St5arrayIPcLm2EELi4E23TrivialOffsetCalculatorILi1EjESE_NS0_6memory12LoadWithCastILi1EEENSF_13StoreWithCastILi1EEEEEviT_T0_T2_T3_T4_T5_,@function
        .size           _ZN2at6native27unrolled_elementwise_kernelIZZZNS0_66_GLOBAL__N__a0cfb035_28_ActivationHardswishKernel_cu_9e10b42f_292516hardswish_kernelERNS_14TensorIteratorEENKUlvE_clEvENKUlvE2_clEvEUlN3c108BFloat16EE_St5arrayIPcLm2EELi4E23TrivialOffsetCalculatorILi1EjESE_NS0_6memory12LoadWithCastILi1EEENSF_13StoreWithCastILi1EEEEEviT_T0_T2_T3_T4_T5_,(.L_x_6633 - _ZN2at6native27unrolled_elementwise_kernelIZZZNS0_66_GLOBAL__N__a0cfb035_28_ActivationHardswishKernel_cu_9e10b42f_292516hardswish_kernelERNS_14TensorIteratorEENKUlvE_clEvENKUlvE2_clEvEUlN3c108BFloat16EE_St5arrayIPcLm2EELi4E23TrivialOffsetCalculatorILi1EjESE_NS0_6memory12LoadWithCastILi1EEENSF_13StoreWithCastILi1EEEEEviT_T0_T2_T3_T4_T5_)
        .other          _ZN2at6native27unrolled_elementwise_kernelIZZZNS0_66_GLOBAL__N__a0cfb035_28_ActivationHardswishKernel_cu_9e10b42f_292516hardswish_kernelERNS_14TensorIteratorEENKUlvE_clEvENKUlvE2_clEvEUlN3c108BFloat16EE_St5arrayIPcLm2EELi4E23TrivialOffsetCalculatorILi1EjESE_NS0_6memory12LoadWithCastILi1EEENSF_13StoreWithCastILi1EEEEEviT_T0_T2_T3_T4_T5_,@"STO_CUDA_ENTRY STV_DEFAULT"
_ZN2at6native27unrolled_elementwise_kernelIZZZNS0_66_GLOBAL__N__a0cfb035_28_ActivationHardswishKernel_cu_9e10b42f_292516hardswish_kernelERNS_14TensorIteratorEENKUlvE_clEvENKUlvE2_clEvEUlN3c108BFloat16EE_St5arrayIPcLm2EELi4E23TrivialOffsetCalculatorILi1EjESE_NS0_6memory12LoadWithCastILi1EEENSF_13StoreWithCastILi1EEEEEviT_T0_T2_T3_T4_T5_:
.text._ZN2at6native27unrolled_elementwise_kernelIZZZNS0_66_GLOBAL__N__a0cfb035_28_ActivationHardswishKernel_cu_9e10b42f_292516hardswish_kernelERNS_14TensorIteratorEENKUlvE_clEvENKUlvE2_clEvEUlN3c108BFloat16EE_St5arrayIPcLm2EELi4E23TrivialOffsetCalculatorILi1EjESE_NS0_6memory12LoadWithCastILi1EEENSF_13StoreWithCastILi1EEEEEviT_T0_T2_T3_T4_T5_:
        /* <DEDUP_REMOVED lines=9> */
[----:B-1----:R-:W-:-:S05]  /*0090*/  IMAD R16, R2, -0x200, R3 ;  /* 0xfffffe0002107824 */ /* 0x002fca00078e0203 */
[----:B--2---:R-:W-:-:S13]  /*00a0*/  ISETP.GE.AND P0, PT, R17, R16, PT ;  /* 0x000000101100720c */ /* 0x004fda0003f06270 */
[----:B0--3--:R-:W-:Y:S05]  /*00b0*/  @P0 BRA `(.L_x_4289) ;  /* 0x0000001000400947 */ /* 0x009fea0003800000 */
        /* <DEDUP_REMOVED lines=22> */
.L_x_4293:
[----:B------:R-:W2:Y:S02]  /*0220*/  LDG.E.U8 R4, desc[UR36][R4.64] ;  /* 0x0000002404047981 */ /* 0x000ea4000c1e1100 */
[----:B--2---:R-:W-:-:S04]  /*0230*/  I2FP.F32.U32 R0, R4 ;  /* 0x0000000400007245 */ /* 0x004fc80000201000 */
[----:B------:R-:W-:-:S04]  /*0240*/  F2FP.BF16.F32.PACK_AB R0, RZ, R0 ;  /* 0x00000000ff00723e */ /* 0x000fc800000010ff */
[----:B------:R-:W-:Y:S01]  /*0250*/  PRMT R22, R0, 0x7610, R22 ;  /* 0x0000761000167816 */ /* 0x000fe20000000016 */
[----:B------:R-:W-:Y:S06]  /*0260*/  BRA `(.L_x_4295) ;  /* 0x0000000c00cc7947 */ /* 0x000fec0003800000 */
.L_x_4292:
        /* <DEDUP_REMOVED lines=11> */
.L_x_4297:
[----:B------:R-:W2:Y:S02]  /*0320*/  LDG.E R4, desc[UR36][R4.64] ;  /* 0x0000002404047981 */ /* 0x000ea4000c1e1900 */
[----:B--2---:R-:W-:-:S04]  /*0330*/  I2FP.F32.S32 R0, R4 ;  /* 0x0000000400007245 */ /* 0x004fc80000201400 */
[----:B------:R-:W-:-:S04]  /*0340*/  F2FP.BF16.F32.PACK_AB R0, RZ, R0 ;  /* 0x00000000ff00723e */ /* 0x000fc800000010ff */
[----:B------:R-:W-:Y:S01]  /*0350*/  PRMT R22, R0, 0x7610, R22 ;  /* 0x0000761000167816 */ /* 0x000fe20000000016 */
[----:B------:R-:W-:Y:S06]  /*0360*/  BRA `(.L_x_4295) ;  /* 0x0000000c008c7947 */ /* 0x000fec0003800000 */
.L_x_4296:
[----:B------:R-:W2:Y:S02]  /*0370*/  LDG.E.U16 R4, desc[UR36][R4.64] ;  /* 0x0000002404047981 */ /* 0x000ea4000c1e1500 */
[----:B--2---:R-:W0:Y:S02]  /*0380*/  I2F.S16 R0, R4 ;  /* 0x0000000400007306 */ /* 0x004e240000101400 */
[----:B0-----:R-:W-:-:S04]  /*0390*/  F2FP.BF16.F32.PACK_AB R0, RZ, R0 ;  /* 0x00000000ff00723e */ /* 0x001fc800000010ff */
[----:B------:R-:W-:Y:S01]  /*03a0*/  PRMT R22, R0, 0x7610, R22 ;  /* 0x0000761000167816 */ /* 0x000fe20000000016 */
[----:B------:R-:W-:Y:S06]  /*03b0*/  BRA `(.L_x_4295) ;  /* 0x0000000c00787947 */ /* 0x000fec0003800000 */
.L_x_4291:
        /* <DEDUP_REMOVED lines=9> */
.L_x_4299:
[----:B------:R-:W2:Y:S02]  /*0450*/  LDG.E.U16 R0, desc[UR36][R4.64] ;  /* 0x0000002404007981 */ /* 0x000ea4000c1e1500 */
[----:B--2---:R-:W-:-:S05]  /*0460*/  HADD2.F32 R0, -RZ, R0.H0_H0 ;  /* 0x20000000ff007230 */ /* 0x004fca0000004100 */
[----:B------:R-:W-:-:S04]  /*0470*/  F2FP.BF16.F32.PACK_AB R0, RZ, R0 ;  /* 0x00000000ff00723e */ /* 0x000fc800000010ff */
[----:B------:R-:W-:Y:S01]  /*0480*/  PRMT R22, R0, 0x7610, R22 ;  /* 0x0000761000167816 */ /* 0x000fe20000000016 */
[----:B------:R-:W-:Y:S06]  /*0490*/  BRA `(.L_x_4295) ;  /* 0x0000000c00407947 */ /* 0x000fec0003800000 */
.L_x_4298:
        /* <DEDUP_REMOVED lines=9> */
.L_x_4301:
[----:B------:R-:W2:Y:S02]  /*0530*/  LDG.E.U16 R4, desc[UR36][R4.64] ;  /* 0x0000002404047981 */ /* 0x000ea4000c1e1500 */
[----:B--2---:R-:W-:-:S05]  /*0540*/  HADD2.F32 R0, -RZ, R4.H0_H0 ;  /* 0x20000004ff007230 */ /* 0x004fca0000004100 */
[----:B------:R-:W-:-:S04]  /*0550*/  F2FP.BF16.F32.PACK_AB R0, RZ, R0 ;  /* 0x00000000ff00723e */ /* 0x000fc800000010ff */
[----:B------:R-:W-:Y:S01]  /*0560*/  PRMT R22, R0, 0x7610, R22 ;  /* 0x0000761000167816 */ /* 0x000fe20000000016 */
[----:B------:R-:W-:Y:S06]  /*0570*/  BRA `(.L_x_4295) ;  /* 0x0000000c00087947 */ /* 0x000fec0003800000 */
.L_x_4300:
        /* <DEDUP_REMOVED lines=9> */
.L_x_4290:
        /* <DEDUP_REMOVED lines=14> */
.L_x_4304:
        /* <DEDUP_REMOVED lines=9> */
.L_x_4303:
        /* <DEDUP_REMOVED lines=28> */
.L_x_4306:
        /* <DEDUP_REMOVED lines=16> */
.L_x_4305:
[----:B------:R0:W5:Y:S01]  /*0a40*/  LDG.E.U16 R22, desc[UR36][R4.64] ;  /* 0x0000002404167981 */ /* 0x000162000c1e1500 */
[----:B------:R-:W-:Y:S05]  /*0a50*/  BRA `(.L_x_4295) ;  /* 0x0000000400d07947 */ /* 0x000fea0003800000 */
.L_x_4302:
        /* <DEDUP_REMOVED lines=13> */
.L_x_4309:
        /* <DEDUP_REMOVED lines=21> */
.L_x_4313:
[----:B------:R-:W-:Y:S05]  /*0c80*/  BSYNC B1 ;  /* 0x0000000000017941 */ /* 0x000fea0003800000 */
.L_x_4312:
[----:B------:R-:W-:Y:S01]  /*0c90*/  LEA R5, R0, 0x3b800000, 0x17 ;  /* 0x3b80000000057811 */ /* 0x000fe200078eb8ff */
[----:B------:R-:W-:-:S05]  /*0ca0*/  IMAD.SHL.U32 R0, R3, 0x100000, RZ ;  /* 0x0010000003007824 */ /* 0x000fca00078e00ff */
[----:B------:R-:W-:-:S07]  /*0cb0*/  LOP3.LUT R0, R5, R0, R6, 0xfe, !PT ;  /* 0x0000000005007212 */ /* 0x000fce00078efe06 */
.L_x_4311:
[----:B------:R-:W-:Y:S05]  /*0cc0*/  BSYNC B0 ;  /* 0x0000000000007941 */ /* 0x000fea0003800000 */
.L_x_4310:
[----:B------:R-:W-:-:S04]  /*0cd0*/  F2FP.BF16.F32.PACK_AB R0, RZ, R0 ;  /* 0x00000000ff00723e */ /* 0x000fc800000010ff */
[----:B------:R-:W-:Y:S01]  /*0ce0*/  PRMT R22, R0, 0x7610, R22 ;  /* 0x0000761000167816 */ /* 0x000fe20000000016 */
[----:B------:R-:W-:Y:S06]  /*0cf0*/  BRA `(.L_x_4295) ;  /* 0x0000000400287947 */ /* 0x000fec0003800000 */
.L_x_4308:
        /* <DEDUP_REMOVED lines=21> */
.L_x_4317:
[----:B------:R-:W-:Y:S05]  /*0e50*/  BSYNC B1 ;  /* 0x0000000000017941 */ /* 0x000fea0003800000 */
.L_x_4316:
[----:B------:R-:W-:Y:S01]  /*0e60*/  LEA R5, R0, 0x37800000, 0x17 ;  /* 0x3780000000057811 */ /* 0x000fe200078eb8ff */
[----:B------:R-:W-:-:S05]  /*0e70*/  IMAD.SHL.U32 R0, R3, 0x200000, RZ ;  /* 0x0020000003007824 */ /* 0x000fca00078e00ff */
[----:B------:R-:W-:-:S07]  /*0e80*/  LOP3.LUT R0, R5, R0, R6, 0xfe, !PT ;  /* 0x0000000005007212 */ /* 0x000fce00078efe06 */
.L_x_4315:
[----:B------:R-:W-:Y:S05]  /*0e90*/  BSYNC B0 ;  /* 0x0000000000007941 */ /* 0x000fea0003800000 */
.L_x_4314:
[----:B------:R-:W-:-:S04]  /*0ea0*/  F2FP.BF16.F32.PACK_AB R0, RZ, R0 ;  /* 0x00000000ff00723e */ /* 0x000fc800000010ff */
[----:B------:R-:W-:Y:S01]  /*0eb0*/  PRMT R22, R0, 0x7610, R22 ;  /* 0x0000761000167816 */ /* 0x000fe20000000016 */
[----:B------:R-:W-:Y:S06]  /*0ec0*/  BRA `(.L_x_4295) ;  /* 0x0000000000b47947 */ /* 0x000fec0003800000 */
.L_x_4307:
        /* <DEDUP_REMOVED lines=14> */
.L_x_4321:
[----:B------:R-:W-:Y:S05]  /*0fb0*/  BSYNC B0 ;  /* 0x0000000000007941 */ /* 0x000fea0003800000 */
.L_x_4320:
[----:B------:R-:W-:-:S04]  /*0fc0*/  F2FP.BF16.F32.PACK_AB R0, RZ, R0 ;  /* 0x00000000ff00723e */ /* 0x000fc800000010ff */
[----:B------:R-:W-:Y:S01]  /*0fd0*/  PRMT R22, R0, 0x7610, R22 ;  /* 0x0000761000167816 */ /* 0x000fe20000000016 */
[----:B------:R-:W-:Y:S06]  /*0fe0*/  BRA `(.L_x_4295) ;  /* 0x00000000006c7947 */ /* 0x000fec0003800000 */
.L_x_4294:
        /* <DEDUP_REMOVED lines=16> */
.L_x_4322:
[----:B------:R-:W-:Y:S01]  /*10f0*/  PRMT R22, RZ, 0x7610, R22 ;  /* 0x00007610ff167816 */ /* 0x000fe20000000016 */
[----:B------:R-:W-:Y:S06]  /*1100*/  BRA `(.L_x_4295) ;  /* 0x0000000000247947 */ /* 0x000fec0003800000 */
.L_x_4319:
[----:B------:R-:W2:Y:S02]  /*1110*/  LDG.E.64 R4, desc[UR36][R4.64] ;  /* 0x0000002404047981 */ /* 0x000ea4000c1e1b00 */
[----:B--2---:R-:W0:Y:S02]  /*1120*/  I2F.U64 R0, R4 ;  /* 0x0000000400007312 */ /* 0x004e240000301000 */
[----:B0-----:R-:W-:-:S04]  /*1130*/  F2FP.BF16.F32.PACK_AB R0, RZ, R0 ;  /* 0x00000000ff00723e */ /* 0x001fc800000010ff */
[----:B------:R-:W-:Y:S01]  /*1140*/  PRMT R22, R0, 0x7610, R22 ;  /* 0x0000761000167816 */ /* 0x000fe20000000016 */
[----:B------:R-:W-:Y:S06]  /*1150*/  BRA `(.L_x_4295) ;  /* 0x0000000000107947 */ /* 0x000fec0003800000 */
.L_x_4318:
[----:B------:R-:W2:Y:S02]  /*1160*/  LDG.E R4, desc[UR36][R4.64] ;  /* 0x0000002404047981 */ /* 0x000ea4000c1e1900 */
[----:B--2---:R-:W-:-:S04]  /*1170*/  I2FP.F32.U32 R0, R4 ;  /* 0x0000000400007245 */ /* 0x004fc80000201000 */
[----:B------:R-:W-:-:S04]  /*1180*/  F2FP.BF16.F32.PACK_AB R0, RZ, R0 ;  /* 0x00000000ff00723e */ /* 0x000fc800000010ff */
[----:B------:R-:W-:-:S07]  /*1190*/  PRMT R22, R0, 0x7610, R22 ;  /* 0x0000761000167816 */ /* 0x000fce0000000016 */
.L_x_4295:
[----:B------:R-:W1:Y:S02]  /*11a0*/  S2R R17, SR_TID.X ;  /* 0x0000000000117919 */ /* 0x000e640000002100 */
[----:B-1----:R-:W-:-:S07]  /*11b0*/  VIADD R17, R17, 0x80 ;  /* 0x0000008011117836 */ /* 0x002fce0000000000 */
.L_x_4289:
[----:B------:R-:W-:Y:S05]  /*11c0*/  BSYNC B6 ;  /* 0x0000000000067941 */ /* 0x000fea0003800000 */
.L_x_4288:
[----:B------:R-:W-:Y:S01]  /*11d0*/  ISETP.GE.AND P0, PT, R17, R16, PT ;  /* 0x000000101100720c */ /* 0x000fe20003f06270 */
[----:B------:R-:W-:-:S12]  /*11e0*/  BSSY B6, `(.L_x_4323) ;  /* 0x0000111000067945 */ /* 0x000fd80003800000 */
[----:B------:R-:W-:Y:S05]  /*11f0*/  @P0 BRA `(.L_x_4324) ;  /* 0x00000010003c0947 */ /* 0x000fea0003800000 */
[----:B0-----:R-:W0:Y:S01]  /*1200*/  LDC.64 R4, c[0x0][0x238] ;  /* 0x00008e00ff047b82 */ /* 0x001e220000000a00 */
        /* <DEDUP_REMOVED lines=22> */
.L_x_4328:
[----:B------:R-:W2:Y:S02]  /*1370*/  LDG.E.U8 R4, desc[UR36][R4.64] ;  /* 0x0000002404047981 */ /* 0x000ea4000c1e1100 */
[----:B--2---:R-:W-:-:S04]  /*1380*/  I2FP.F32.U32 R0, R4 ;  /* 0x0000000400007245 */ /* 0x004fc80000201000 */
[----:B------:R-:W-:-:S04]  /*1390*/  F2FP.BF16.F32.PACK_AB R0, RZ, R0 ;  /* 0x00000000ff00723e */ /* 0x000fc800000010ff */
[----:B------:R-:W-:Y:S01]  /*13a0*/  PRMT R18, R0, 0x7610, R18 ;  /* 0x0000761000127816 */ /* 0x000fe20000000012 */
[----:B------:R-:W-:Y:S06]  /*13b0*/  BRA `(.L_x_4330) ;  /* 0x0000000c00c87947 */ /* 0x000fec0003800000 */
.L_x_4327:
        /* <DEDUP_REMOVED lines=11> */
.L_x_4332:
[----:B------:R-:W2:Y:S02]  /*1470*/  LDG.E R4, desc[UR36][R4.64] ;  /* 0x0000002404047981 */ /* 0x000ea4000c1e1900 */
[----:B--2---:R-:W-:-:S04]  /*1480*/  I2FP.F32.S32 R0, R4 ;  /* 0x0000000400007245 */ /* 0x004fc80000201400 */
[----:B------:R-:W-:-:S04]  /*1490*/  F2FP.BF16.F32.PACK_AB R0, RZ, R0 ;  /* 0x00000000ff00723e */ /* 0x000fc800000010ff */
[----:B------:R-:W-:Y:S01]  /*14a0*/  PRMT R18, R0, 0x7610, R18 ;  /* 0x0000761000127816 */ /* 0x000fe20000000012 */
[----:B------:R-:W-:Y:S06]  /*14b0*/  BRA `(.L_x_4330) ;  /* 0x0000000c00887947 */ /* 0x000fec0003800000 */
.L_x_4331:
[----:B------:R-:W2:Y:S02]  /*14c0*/  LDG.E.U16 R4, desc[UR36][R4.64] ;  /* 0x0000002404047981 */ /* 0x000ea4000c1e1500 */
[----:B--2---:R-:W0:Y:S02]  /*14d0*/  I2F.S16 R0, R4 ;  /* 0x0000000400007306 */ /* 0x004e240000101400 */
[----:B0-----:R-:W-:-:S04]  /*14e0*/  F2FP.BF16.F32.PACK_AB R0, RZ, R0 ;  /* 0x00000000ff00723e */ /* 0x001fc800000010ff */
[----:B------:R-:W-:Y:S01]  /*14f0*/  PRMT R18, R0, 0x7610, R18 ;  /* 0x0000761000127816 */ /* 0x000fe20000000012 */
[----:B------:R-:W-:Y:S06]  /*1500*/  BRA `(.L_x_4330) ;  /* 0x0000000c00747947 */ /* 0x000fec0003800000 */
.L_x_4326:
        /* <DEDUP_REMOVED lines=9> */
.L_x_4334:
[----:B------:R-:W2:Y:S02]  /*15a0*/  LDG.E.U16 R0, desc[UR36][R4.64] ;  /* 0x0000002404007981 */ /* 0x000ea4000c1e1500 */
[----:B--2---:R-:W-:-:S05]  /*15b0*/  HADD2.F32 R0, -RZ, R0.H0_H0 ;  /* 0x20000000ff007230 */ /* 0x004fca0000004100 */
[----:B------:R-:W-:-:S04]  /*15c0*/  F2FP.BF16.F32.PACK_AB R0, RZ, R0 ;  /* 0x00000000ff00723e */ /* 0x000fc800000010ff */
[----:B------:R-:W-:Y:S01]  /*15d0*/  PRMT R18, R0, 0x7610, R18 ;  /* 0x0000761000127816 */ /* 0x000fe20000000012 */
[----:B------:R-:W-:Y:S06]  /*15e0*/  BRA `(.L_x_4330) ;  /* 0x0000000c003c7947 */ /* 0x000fec0003800000 */
.L_x_4333:
        /* <DEDUP_REMOVED lines=9> */
.L_x_4336:
[----:B------:R-:W2:Y:S02]  /*1680*/  LDG.E.U16 R4, desc[UR36][R4.64] ;  /* 0x0000002404047981 */ /* 0x000ea4000c1e1500 */
[----:B--2---:R-:W-:-:S05]  /*1690*/  HADD2.F32 R0, -RZ, R4.H0_H0 ;  /* 0x20000004ff007230 */ /* 0x004fca0000004100 */
[----:B------:R-:W-:-:S04]  /*16a0*/  F2FP.BF16.F32.PACK_AB R0, RZ, R0 ;  /* 0x00000000ff00723e */ /* 0x000fc800000010ff */
[----:B------:R-:W-:Y:S01]  /*16b0*/  PRMT R18, R0, 0x7610, R18 ;  /* 0x0000761000127816 */ /* 0x000fe20000000012 */
[----:B------:R-:W-:Y:S06]  /*16c0*/  BRA `(.L_x_4330) ;  /* 0x0000000c00047947 */ /* 0x000fec0003800000 */
.L_x_4335:
        /* <DEDUP_REMOVED lines=9> */
.L_x_4325:
        /* <DEDUP_REMOVED lines=14> */
.L_x_4339:
        /* <DEDUP_REMOVED lines=9> */
.L_x_4338:
        /* <DEDUP_REMOVED lines=28> */
.L_x_4341:
        /* <DEDUP_REMOVED lines=15> */
.L_x_4340:
[----:B------:R0:W5:Y:S01]  /*1b80*/  LDG.E.U16 R18, desc[UR36][R4.64] ;  /* 0x0000002404127981 */ /* 0x000162000c1e1500 */
[----:B------:R-:W-:Y:S05]  /*1b90*/  BRA `(.L_x_4330) ;  /* 0x0000000400d07947 */ /* 0x000fea0003800000 */
.L_x_4337:
        /* <DEDUP_REMOVED lines=13> */
.L_x_4344:
        /* <DEDUP_REMOVED lines=21> */
.L_x_4348:
[----:B------:R-:W-:Y:S05]  /*1dc0*/  BSYNC B1 ;  /* 0x0000000000017941 */ /* 0x000fea0003800000 */
.L_x_4347:
[----:B------:R-:W-:Y:S01]  /*1dd0*/  LEA R5, R0, 0x3b800000, 0x17 ;  /* 0x3b80000000057811 */ /* 0x000fe200078eb8ff */
[----:B------:R-:W-:-:S05]  /*1de0*/  IMAD.SHL.U32 R0, R3, 0x100000, RZ ;  /* 0x0010000003007824 */ /* 0x000fca00078e00ff */
[----:B------:R-:W-:-:S07]  /*1df0*/  LOP3.LUT R0, R5, R0, R6, 0xfe, !PT ;  /* 0x0000000005007212 */ /* 0x000fce00078efe06 */
.L_x_4346:
[----:B------:R-:W-:Y:S05]  /*1e00*/  BSYNC B0 ;  /* 0x0000000000007941 */ /* 0x000fea0003800000 */
.L_x_4345:
[----:B------:R-:W-:-:S04]  /*1e10*/  F2FP.BF16.F32.PACK_AB R0, RZ, R0 ;  /* 0x00000000ff00723e */ /* 0x000fc800000010ff */
[----:B------:R-:W-:Y:S01]  /*1e20*/  PRMT R18, R0, 0x7610, R18 ;  /* 0x0000761000127816 */ /* 0x000fe20000000012 */
[----:B------:R-:W-:Y:S06]  /*1e30*/  BRA `(.L_x_4330) ;  /* 0x0000000400287947 */ /* 0x000fec0003800000 */
.L_x_4343:
        /* <DEDUP_REMOVED lines=21> */
.L_x_4352:
[----:B------:R-:W-:Y:S05]  /*1f90*/  BSYNC B1 ;  /* 0x0000000000017941 */ /* 0x000fea0003800000 */
.L_x_4351:
[----:B------:R-:W-:Y:S01]  /*1fa0*/  LEA R5, R0, 0x37800000, 0x17 ;  /* 0x3780000000057811 */ /* 0x000fe200078eb8ff */
[----:B------:R-:W-:-:S05]  /*1fb0*/  IMAD.SHL.U32 R0, R3, 0x200000, RZ ;  /* 0x0020000003007824 */ /* 0x000fca00078e00ff */
[----:B------:R-:W-:-:S07]  /*1fc0*/  LOP3.LUT R0, R5, R0, R6, 0xfe, !PT ;  /* 0x0000000005007212 */ /* 0x000fce00078efe06 */
.L_x_4350:
[----:B------:R-:W-:Y:S05]  /*1fd0*/  BSYNC B0 ;  /* 0x0000000000007941 */ /* 0x000fea0003800000 */
.L_x_4349:
[----:B------:R-:W-:-:S04]  /*1fe0*/  F2FP.BF16.F32.PACK_AB R0, RZ, R0 ;  /* 0x00000000ff00723e */ /* 0x000fc800000010ff */
[----:B------:R-:W-:Y:S01]  /*1ff0*/  PRMT R18, R0, 0x7610, R18 ;  /* 0x0000761000127816 */ /* 0x000fe20000000012 */
[----:B------:R-:W-:Y:S06]  /*2000*/  BRA `(.L_x_4330) ;  /* 0x0000000000b47947 */ /* 0x000fec0003800000 */
.L_x_4342:
        /* <DEDUP_REMOVED lines=14> */
.L_x_4356:
[----:B------:R-:W-:Y:S05]  /*20f0*/  BSYNC B0 ;  /* 0x0000000000007941 */ /* 0x000fea0003800000 */
.L_x_4355:
[----:B------:R-:W-:-:S04]  /*2100*/  F2FP.BF16.F32.PACK_AB R0, RZ, R0 ;  /* 0x00000000ff00723e */ /* 0x000fc800000010ff */
[----:B------:R-:W-:Y:S01]  /*2110*/  PRMT R18, R0, 0x7610, R18 ;  /* 0x0000761000127816 */ /* 0x000fe20000000012 */
[----:B------:R-:W-:Y:S06]  /*2120*/  BRA `(.L_x_4330) ;  /* 0x00000000006c7947 */ /* 0x000fec0003800000 */
.L_x_4329:
        /* <DEDUP_REMOVED lines=16> */
.L_x_4357:
[----:B------:R-:W-:Y:S01]  /*2230*/  PRMT R18, RZ, 0x7610, R18 ;  /* 0x00007610ff127816 */ /* 0x000fe20000000012 */
[----:B------:R-:W-:Y:S06]  /*2240*/  BRA `(.L_x_4330) ;  /* 0x0000000000247947 */ /* 0x000fec0003800000 */
.L_x_4354:
[----:B------:R-:W2:Y:S02]  /*2250*/  LDG.E.64 R4, desc[UR36][R4.64] ;  /* 0x0000002404047981 */ /* 0x000ea4000c1e1b00 */
[----:B--2---:R-:W0:Y:S02]  /*2260*/  I2F.U64 R0, R4 ;  /* 0x0000000400007312 */ /* 0x004e240000301000 */
[----:B0-----:R-:W-:-:S04]  /*2270*/  F2FP.BF16.F32.PACK_AB R0, RZ, R0 ;  /* 0x00000000ff00723e */ /* 0x001fc800000010ff */
[----:B------:R-:W-:Y:S01]  /*2280*/  PRMT R18, R0, 0x7610, R18 ;  /* 0x0000761000127816 */ /* 0x000fe20000000012 */
[----:B------:R-:W-:Y:S06]  /*2290*/  BRA `(.L_x_4330) ;  /* 0x0000000000107947 */ /* 0x000fec0003800000 */
.L_x_4353:
[----:B------:R-:W2:Y:S02]  /*22a0*/  LDG.E R4, desc[UR36][R4.64] ;  /* 0x0000002404047981 */ /* 0x000ea4000c1e1900 */
[----:B--2---:R-:W-:-:S04]  /*22b0*/  I2FP.F32.U32 R0, R4 ;  /* 0x0000000400007245 */ /* 0x004fc80000201000 */
[----:B------:R-:W-:-:S04]  /*22c0*/  F2FP.BF16.F32.PACK_AB R0, RZ, R0 ;  /* 0x00000000ff00723e */ /* 0x000fc800000010ff */
[----:B------:R-:W-:-:S07]  /*22d0*/  PRMT R18, R0, 0x7610, R18 ;  /* 0x0000761000127816 */ /* 0x000fce0000000012 */
.L_x_4330:
[----:B------:R-:W-:-:S07]  /*22e0*/  VIADD R17, R17, 0x80 ;  /* 0x0000008011117836 */ /* 0x000fce0000000000 */
.L_x_4324:
[----:B------:R-:W-:Y:S05]  /*22f0*/  BSYNC B6 ;  /* 0x0000000000067941 */ /* 0x000fea0003800000 */
.L_x_4323:
[----:B------:R-:W-:Y:S01]  /*2300*/  ISETP.GE.AND P0, PT, R17, R16, PT ;  /* 0x000000101100720c */ /* 0x000fe20003f06270 */
[----:B------:R-:W-:Y:S01]  /*2310*/  BSSY B6, `(.L_x_4358) ;  /* 0x0000113000067945 */ /* 0x000fe20003800000 */
[----:B------:R-:W-:Y:S02]  /*2320*/  PRMT R19, RZ, 0x7610, R19 ;  /* 0x00007610ff137816 */ /* 0x000fe40000000013 */
[----:B------:R-:W-:-:S09]  /*2330*/  PRMT R24, RZ, 0x7610, R24 ;  /* 0x00007610ff187816 */ /* 0x000fd20000000018 */
        /* <DEDUP_REMOVED lines=24> */
.L_x_4363:
[----:B------:R-:W2:Y:S02]  /*24c0*/  LDG.E.U8 R4, desc[UR36][R4.64] ;  /* 0x0000002404047981 */ /* 0x000ea4000c1e1100 */
[----:B--2---:R-:W-:-:S04]  /*24d0*/  I2FP.F32.U32 R0, R4 ;  /* 0x0000000400007245 */ /* 0x004fc80000201000 */
[----:B------:R-:W-:-:S04]  /*24e0*/  F2FP.BF16.F32.PACK_AB R0, RZ, R0 ;  /* 0x00000000ff00723e */ /* 0x000fc800000010ff */
[----:B------:R-:W-:Y:S01]  /*24f0*/  PRMT R24, R0, 0x7610, R24 ;  /* 0x0000761000187816 */ /* 0x000fe20000000018 */
[----:B------:R-:W-:Y:S06]  /*2500*/  BRA `(.L_x_4365) ;  /* 0x0000000c00c87947 */ /* 0x000fec0003800000 */
.L_x_4362:
        /* <DEDUP_REMOVED lines=11> */
.L_x_4367:
[----:B------:R-:W2:Y:S02]  /*25c0*/  LDG.E R4, desc[UR36][R4.64] ;  /* 0x0000002404047981 */ /* 0x000ea4000c1e1900 */
[----:B--2---:R-:W-:-:S04]  /*25d0*/  I2FP.F32.S32 R0, R4 ;  /* 0x0000000400007245 */ /* 0x004fc80000201400 */
[----:B------:R-:W-:-:S04]  /*25e0*/  F2FP.BF16.F32.PACK_AB R0, RZ, R0 ;  /* 0x00000000ff00723e */ /* 0x000fc800000010ff */
[----:B------:R-:W-:Y:S01]  /*25f0*/  PRMT R24, R0, 0x7610, R24 ;  /* 0x0000761000187816 */ /* 0x000fe20000000018 */
[----:B------:R-:W-:Y:S06]  /*2600*/  BRA `(.L_x_4365) ;  /* 0x0000000c00887947 */ /* 0x000fec0003800000 */
.L_x_4366:
[----:B------:R-:W2:Y:S02]  /*2610*/  LDG.E.U16 R4, desc[UR36][R4.64] ;  /* 0x0000002404047981 */ /* 0x000ea4000c1e1500 */
[----:B--2---:R-:W0:Y:S02]  /*2620*/  I2F.S16 R0, R4 ;  /* 0x0000000400007306 */ /* 0x004e240000101400 */
[----:B0-----:R-:W-:-:S04]  /*2630*/  F2FP.BF16.F32.PACK_AB R0, RZ, R0 ;  /* 0x00000000ff00723e */ /* 0x001fc800000010ff */
[----:B------:R-:W-:Y:S01]  /*2640*/  PRMT R24, R0, 0x7610, R24 ;  /* 0x0000761000187816 */ /* 0x000fe20000000018 */
[----:B------:R-:W-:Y:S06]  /*2650*/  BRA `(.L_x_4365) ;  /* 0x0000000c00747947 */ /* 0x000fec0003800000 */
.L_x_4361:
        /* <DEDUP_REMOVED lines=9> */
.L_x_4369:
[----:B------:R-:W2:Y:S02]  /*26f0*/  LDG.E.U16 R0, desc[UR36][R4.64] ;  /* 0x0000002404007981 */ /* 0x000ea4000c1e1500 */
[----:B--2---:R-:W-:-:S05]  /*2700*/  HADD2.F32 R0, -RZ, R0.H0_H0 ;  /* 0x20000000ff007230 */ /* 0x004fca0000004100 */
[----:B------:R-:W-:-:S04]  /*2710*/  F2FP.BF16.F32.PACK_AB R0, RZ, R0 ;  /* 0x00000000ff00723e */ /* 0x000fc800000010ff */
[----:B------:R-:W-:Y:S01]  /*2720*/  PRMT R24, R0, 0x7610, R24 ;  /* 0x0000761000187816 */ /* 0x000fe20000000018 */
[----:B------:R-:W-:Y:S06]  /*2730*/  BRA `(.L_x_4365) ;  /* 0x0000000c003c7947 */ /* 0x000fec0003800000 */
.L_x_4368:
        /* <DEDUP_REMOVED lines=9> */
.L_x_4371:
[----:B------:R-:W2:Y:S02]  /*27d0*/  LDG.E.U16 R4, desc[UR36][R4.64] ;  /* 0x0000002404047981 */ /* 0x000ea4000c1e1500 */
[----:B--2---:R-:W-:-:S05]  /*27e0*/  HADD2.F32 R0, -RZ, R4.H0_H0 ;  /* 0x20000004ff007230 */ /* 0x004fca0000004100 */
[----:B------:R-:W-:-:S04]  /*27f0*/  F2FP.BF16.F32.PACK_AB R0, RZ, R0 ;  /* 0x00000000ff00723e */ /* 0x000fc800000010ff */
[----:B------:R-:W-:Y:S01]  /*2800*/  PRMT R24, R0, 0x7610, R24 ;  /* 0x0000761000187816 */ /* 0x000fe20000000018 */
[----:B------:R-:W-:Y:S06]  /*2810*/  BRA `(.L_x_4365) ;  /* 0x0000000c00047947 */ /* 0x000fec0003800000 */
.L_x_4370:
        /* <DEDUP_REMOVED lines=9> */
.L_x_4360:
        /* <DEDUP_REMOVED lines=14> */
.L_x_4374:
        /* <DEDUP_REMOVED lines=9> */
.L_x_4373:
        /* <DEDUP_REMOVED lines=28> */
.L_x_4376:
        /* <DEDUP_REMOVED lines=15> */
.L_x_4375:
[----:B------:R0:W5:Y:S01]  /*2cd0*/  LDG.E.U16 R24, desc[UR36][R4.64] ;  /* 0x0000002404187981 */ /* 0x000162000c1e1500 */
[----:B------:R-:W-:Y:S05]  /*2ce0*/  BRA `(.L_x_4365) ;  /* 0x0000000400d07947 */ /* 0x000fea0003800000 */
.L_x_4372:
        /* <DEDUP_REMOVED lines=13> */
.L_x_4379:
        /* <DEDUP_REMOVED lines=21> */
.L_x_4383:
[----:B------:R-:W-:Y:S05]  /*2f10*/  BSYNC B1 ;  /* 0x0000000000017941 */ /* 0x000fea0003800000 */
.L_x_4382:
[----:B------:R-:W-:Y:S01]  /*2f20*/  LEA R5, R0, 0x3b800000, 0x17 ;  /* 0x3b80000000057811 */ /* 0x000fe200078eb8ff */
[----:B------:R-:W-:-:S05]  /*2f30*/  IMAD.SHL.U32 R0, R3, 0x100000, RZ ;  /* 0x0010000003007824 */ /* 0x000fca00078e00ff */
[----:B------:R-:W-:-:S07]  /*2f40*/  LOP3.LUT R0, R5, R0, R6, 0xfe, !PT ;  /* 0x0000000005007212 */ /* 0x000fce00078efe06 */
.L_x_4381:
[----:B------:R-:W-:Y:S05]  /*2f50*/  BSYNC B0 ;  /* 0x0000000000007941 */ /* 0x000fea0003800000 */
.L_x_4380:
[----:B------:R-:W-:-:S04]  /*2f60*/  F2FP.BF16.F32.PACK_AB R0, RZ, R0 ;  /* 0x00000000ff00723e */ /* 0x000fc800000010ff */
[----:B------:R-:W-:Y:S01]  /*2f70*/  PRMT R24, R0, 0x7610, R24 ;  /* 0x0000761000187816 */ /* 0x000fe20000000018 */
[----:B------:R-:W-:Y:S06]  /*2f80*/  BRA `(.L_x_4365) ;  /* 0x0000000400287947 */ /* 0x000fec0003800000 */
.L_x_4378:
        /* <DEDUP_REMOVED lines=21> */
.L_x_4387:
[----:B------:R-:W-:Y:S05]  /*30e0*/  BSYNC B1 ;  /* 0x0000000000017941 */ /* 0x000fea0003800000 */
.L_x_4386:
[----:B------:R-:W-:Y:S01]  /*30f0*/  LEA R5, R0, 0x37800000, 0x17 ;  /* 0x3780000000057811 */ /* 0x000fe200078eb8ff */
[----:B------:R-:W-:-:S05]  /*3100*/  IMAD.SHL.U32 R0, R3, 0x200000, RZ ;  /* 0x0020000003007824 */ /* 0x000fca00078e00ff */
[----:B------:R-:W-:-:S07]  /*3110*/  LOP3.LUT R0, R5, R0, R6, 0xfe, !PT ;  /* 0x0000000005007212 */ /* 0x000fce00078efe06 */
.L_x_4385:
[----:B------:R-:W-:Y:S05]  /*3120*/  BSYNC B0 ;  /* 0x0000000000007941 */ /* 0x000fea0003800000 */
.L_x_4384:
[----:B------:R-:W-:-:S04]  /*3130*/  F2FP.BF16.F32.PACK_AB R0, RZ, R0 ;  /* 0x00000000ff00723e */ /* 0x000fc800000010ff */
[----:B------:R-:W-:Y:S01]  /*3140*/  PRMT R24, R0, 0x7610, R24 ;  /* 0x0000761000187816 */ /* 0x000fe20000000018 */
[----:B------:R-:W-:Y:S06]  /*3150*/  BRA `(.L_x_4365) ;  /* 0x0000000000b47947 */ /* 0x000fec0003800000 */
.L_x_4377:
        /* <DEDUP_REMOVED lines=14> */
.L_x_4391:
[----:B------:R-:W-:Y:S05]  /*3240*/  BSYNC B0 ;  /* 0x0000000000007941 */ /* 0x000fea0003800000 */
.L_x_4390:
[----:B------:R-:W-:-:S04]  /*3250*/  F2FP.BF16.F32.PACK_AB R0, RZ, R0 ;  /* 0x00000000ff00723e */ /* 0x000fc800000010ff */
[----:B------:R-:W-:Y:S01]  /*3260*/  PRMT R24, R0, 0x7610, R24 ;  /* 0x0000761000187816 */ /* 0x000fe20000000018 */
[----:B------:R-:W-:Y:S06]  /*3270*/  BRA `(.L_x_4365) ;  /* 0x00000000006c7947 */ /* 0x000fec0003800000 */
.L_x_4364:
        /* <DEDUP_REMOVED lines=16> */
.L_x_4392:
[----:B------:R-:W-:Y:S01]  /*3380*/  PRMT R24, RZ, 0x7610, R24 ;  /* 0x00007610ff187816 */ /* 0x000fe20000000018 */
[----:B------:R-:W-:Y:S06]  /*3390*/  BRA `(.L_x_4365) ;  /* 0x0000000000247947 */ /* 0x000fec0003800000 */
.L_x_4389:
[----:B------:R-:W2:Y:S02]  /*33a0*/  LDG.E.64 R4, desc[UR36][R4.64] ;  /* 0x0000002404047981 */ /* 0x000ea4000c1e1b00 */
[----:B--2---:R-:W0:Y:S02]  /*33b0*/  I2F.U64 R0, R4 ;  /* 0x0000000400007312 */ /* 0x004e240000301000 */
[----:B0-----:R-:W-:-:S04]  /*33c0*/  F2FP.BF16.F32.PACK_AB R0, RZ, R0 ;  /* 0x00000000ff00723e */ /* 0x001fc800000010ff */
[----:B------:R-:W-:Y:S01]  /*33d0*/  PRMT R24, R0, 0x7610, R24 ;  /* 0x0000761000187816 */ /* 0x000fe20000000018 */
[----:B------:R-:W-:Y:S06]  /*33e0*/  BRA `(.L_x_4365) ;  /* 0x0000000000107947 */ /* 0x000fec0003800000 */
.L_x_4388:
[----:B------:R-:W2:Y:S02]  /*33f0*/  LDG.E R4, desc[UR36][R4.64] ;  /* 0x0000002404047981 */ /* 0x000ea4000c1e1900 */
[----:B--2---:R-:W-:-:S04]  /*3400*/  I2FP.F32.U32 R0, R4 ;  /* 0x0000000400007245 */ /* 0x004fc80000201000 */
[----:B------:R-:W-:-:S04]  /*3410*/  F2FP.BF16.F32.PACK_AB R0, RZ, R0 ;  /* 0x00000000ff00723e */ /* 0x000fc800000010ff */
[----:B------:R-:W-:-:S07]  /*3420*/  PRMT R24, R0, 0x7610, R24 ;  /* 0x0000761000187816 */ /* 0x000fce0000000018 */
.L_x_4365:
[----:B------:R-:W-:-:S07]  /*3430*/  VIADD R17, R17, 0x80 ;  /* 0x0000008011117836 */ /* 0x000fce0000000000 */
.L_x_4359:
[----:B------:R-:W-:Y:S05]  /*3440*/  BSYNC B6 ;  /* 0x0000000000067941 */ /* 0x000fea0003800000 */
.L_x_4358:
[----:B------:R-:W-:Y:S01]  /*3450*/  ISETP.GE.AND P0, PT, R17, R16, PT ;  /* 0x000000101100720c */ /* 0x000fe20003f06270 */
[----:B------:R-:W-:-:S12]  /*3460*/  BSSY B6, `(.L_x_4393) ;  /* 0x000010f000067945 */ /* 0x000fd80003800000 */
        /* <DEDUP_REMOVED lines=23> */
.L_x_4398:
[----:B------:R-:W2:Y:S02]  /*35e0*/  LDG.E.U8 R4, desc[UR36][R4.64] ;  /* 0x0000002404047981 */ /* 0x000ea4000c1e1100 */
[----:B--2---:R-:W-:-:S04]  /*35f0*/  I2FP.F32.U32 R0, R4 ;  /* 0x0000000400007245 */ /* 0x004fc80000201000 */
[----:B------:R-:W-:-:S04]  /*3600*/  F2FP.BF16.F32.PACK_AB R0, RZ, R0 ;  /* 0x00000000ff00723e */ /* 0x000fc800000010ff */
[----:B------:R-:W-:Y:S01]  /*3610*/  PRMT R19, R0, 0x7610, R19 ;  /* 0x0000761000137816 */ /* 0x000fe20000000013 */
[----:B------:R-:W-:Y:S06]  /*3620*/  BRA `(.L_x_4394) ;  /* 0x0000000c00c87947 */ /* 0x000fec0003800000 */
.L_x_4397:
        /* <DEDUP_REMOVED lines=11> */
.L_x_4401:
[----:B------:R-:W2:Y:S02]  /*36e0*/  LDG.E R4, desc[UR36][R4.64] ;  /* 0x0000002404047981 */ /* 0x000ea4000c1e1900 */
[----:B--2---:R-:W-:-:S04]  /*36f0*/  I2FP.F32.S32 R0, R4 ;  /* 0x0000000400007245 */ /* 0x004fc80000201400 */
[----:B------:R-:W-:-:S04]  /*3700*/  F2FP.BF16.F32.PACK_AB R0, RZ, R0 ;  /* 0x00000000ff00723e */ /* 0x000fc800000010ff */
[----:B------:R-:W-:Y:S01]  /*3710*/  PRMT R19, R0, 0x7610, R19 ;  /* 0x0000761000137816 */ /* 0x000fe20000000013 */
[----:B------:R-:W-:Y:S06]  /*3720*/  BRA `(.L_x_4394) ;  /* 0x0000000c00887947 */ /* 0x000fec0003800000 */
.L_x_4400:
[----:B------:R-:W2:Y:S02]  /*3730*/  LDG.E.U16 R4, desc[UR36][R4.64] ;  /* 0x0000002404047981 */ /* 0x000ea4000c1e1500 */
[----:B--2---:R-:W0:Y:S02]  /*3740*/  I2F.S16 R0, R4 ;  /* 0x0000000400007306 */ /* 0x004e240000101400 */
[----:B0-----:R-:W-:-:S04]  /*3750*/  F2FP.BF16.F32.PACK_AB R0, RZ, R0 ;  /* 0x00000000ff00723e */ /* 0x001fc800000010ff */
[----:B------:R-:W-:Y:S01]  /*3760*/  PRMT R19, R0, 0x7610, R19 ;  /* 0x0000761000137816 */ /* 0x000fe20000000013 */
[----:B------:R-:W-:Y:S06]  /*3770*/  BRA `(.L_x_4394) ;  /* 0x0000000c00747947 */ /* 0x000fec0003800000 */
.L_x_4396:
        /* <DEDUP_REMOVED lines=9> */
.L_x_4403:
[----:B------:R-:W2:Y:S02]  /*3810*/  LDG.E.U16 R0, desc[UR36][R4.64] ;  /* 0x0000002404007981 */ /* 0x000ea4000c1e1500 */
[----:B--2---:R-:W-:-:S05]  /*3820*/  HADD2.F32 R0, -RZ, R0.H0_H0 ;  /* 0x20000000ff007230 */ /* 0x004fca0000004100 */
[----:B------:R-:W-:-:S04]  /*3830*/  F2FP.BF16.F32.PACK_AB R0, RZ, R0 ;  /* 0x00000000ff00723e */ /* 0x000fc800000010ff */
[----:B------:R-:W-:Y:S01]  /*3840*/  PRMT R19, R0, 0x7610, R19 ;  /* 0x0000761000137816 */ /* 0x000fe20000000013 */
[----:B------:R-:W-:Y:S06]  /*3850*/  BRA `(.L_x_4394) ;  /* 0x0000000c003c7947 */ /* 0x000fec0003800000 */
.L_x_4402:
        /* <DEDUP_REMOVED lines=9> */
.L_x_4405:
[----:B------:R-:W2:Y:S02]  /*38f0*/  LDG.E.U16 R4, desc[UR36][R4.64] ;  /* 0x0000002404047981 */ /* 0x000ea4000c1e1500 */
[----:B--2---:R-:W-:-:S05]  /*3900*/  HADD2.F32 R0, -RZ, R4.H0_H0 ;  /* 0x20000004ff007230 */ /* 0x004fca0000004100 */
[----:B------:R-:W-:-:S04]  /*3910*/  F2FP.BF16.F32.PACK_AB R0, RZ, R0 ;  /* 0x00000000ff00723e */ /* 0x000fc800000010ff */
[----:B------:R-:W-:Y:S01]  /*3920*/  PRMT R19, R0, 0x7610, R19 ;  /* 0x0000761000137816 */ /* 0x000fe20000000013 */
[----:B------:R-:W-:Y:S06]  /*3930*/  BRA `(.L_x_4394) ;  /* 0x0000000c00047947 */ /* 0x000fec0003800000 */
.L_x_4404:
        /* <DEDUP_REMOVED lines=9> */
.L_x_4395:
        /* <DEDUP_REMOVED lines=14> */
.L_x_4408:
        /* <DEDUP_REMOVED lines=9> */
.L_x_4407:
        /* <DEDUP_REMOVED lines=28> */
.L_x_4410:
        /* <DEDUP_REMOVED lines=15> */
.L_x_4409:
[----:B------:R1:W5:Y:S01]  /*3df0*/  LDG.E.U16 R19, desc[UR36][R4.64] ;  /* 0x0000002404137981 */ /* 0x000362000c1e1500 */
[----:B------:R-:W-:Y:S05]  /*3e00*/  BRA `(.L_x_4394) ;  /* 0x0000000400d07947 */ /* 0x000fea0003800000 */
.L_x_4406:
        /* <DEDUP_REMOVED lines=13> */
.L_x_4413:
        /* <DEDUP_REMOVED lines=21> */
.L_x_4417:
[----:B------:R-:W-:Y:S05]  /*4030*/  BSYNC B1 ;  /* 0x0000000000017941 */ /* 0x000fea0003800000 */
.L_x_4416:
[----:B------:R-:W-:Y:S01]  /*4040*/  LEA R5, R0, 0x3b800000, 0x17 ;  /* 0x3b80000000057811 */ /* 0x000fe200078eb8ff */
[----:B------:R-:W-:-:S05]  /*4050*/  IMAD.SHL.U32 R0, R3, 0x100000, RZ ;  /* 0x0010000003007824 */ /* 0x000fca00078e00ff */
[----:B------:R-:W-:-:S07]  /*4060*/  LOP3.LUT R0, R5, R0, R6, 0xfe, !PT ;  /* 0x0000000005007212 */ /* 0x000fce00078efe06 */
.L_x_4415:
[----:B------:R-:W-:Y:S05]  /*4070*/  BSYNC B0 ;  /* 0x0000000000007941 */ /* 0x000fea0003800000 */
.L_x_4414:
[----:B------:R-:W-:-:S04]  /*4080*/  F2FP.BF16.F32.PACK_AB R0, RZ, R0 ;  /* 0x00000000ff00723e */ /* 0x000fc800000010ff */
[----:B------:R-:W-:Y:S01]  /*4090*/  PRMT R19, R0, 0x7610, R19 ;  /* 0x0000761000137816 */ /* 0x000fe20000000013 */
[----:B------:R-:W-:Y:S06]  /*40a0*/  BRA `(.L_x_4394) ;  /* 0x0000000400287947 */ /* 0x000fec0003800000 */
.L_x_4412:
        /* <DEDUP_REMOVED lines=21> */
.L_x_4421:
[----:B------:R-:W-:Y:S05]  /*4200*/  BSYNC B1 ;  /* 0x0000000000017941 */ /* 0x000fea0003800000 */
.L_x_4420:
[----:B------:R-:W-:Y:S01]  /*4210*/  LEA R5, R0, 0x37800000, 0x17 ;  /* 0x3780000000057811 */ /* 0x000fe200078eb8ff */
[----:B------:R-:W-:-:S05]  /*4220*/  IMAD.SHL.U32 R0, R3, 0x200000, RZ ;  /* 0x0020000003007824 */ /* 0x000fca00078e00ff */
[----:B------:R-:W-:-:S07]  /*4230*/  LOP3.LUT R0, R5, R0, R6, 0xfe, !PT ;  /* 0x0000000005007212 */ /* 0x000fce00078efe06 */
.L_x_4419:
[----:B------:R-:W-:Y:S05]  /*4240*/  BSYNC B0 ;  /* 0x0000000000007941 */ /* 0x000fea0003800000 */
.L_x_4418:
[----:B------:R-:W-:-:S04]  /*4250*/  F2FP.BF16.F32.PACK_AB R0, RZ, R0 ;  /* 0x00000000ff00723e */ /* 0x000fc800000010ff */
[----:B------:R-:W-:Y:S01]  /*4260*/  PRMT R19, R0, 0x7610, R19 ;  /* 0x0000761000137816 */ /* 0x000fe20000000013 */
[----:B------:R-:W-:Y:S06]  /*4270*/  BRA `(.L_x_4394) ;  /* 0x0000000000b47947 */ /* 0x000fec0003800000 */
.L_x_4411:
        /* <DEDUP_REMOVED lines=14> */
.L_x_4425:
[----:B------:R-:W-:Y:S05]  /*4360*/  BSYNC B0 ;  /* 0x0000000000007941 */ /* 0x000fea0003800000 */
.L_x_4424:
[----:B------:R-:W-:-:S04]  /*4370*/  F2FP.BF16.F32.PACK_AB R0, RZ, R0 ;  /* 0x00000000ff00723e */ /* 0x000fc800000010ff */
[----:B------:R-:W-:Y:S01]  /*4380*/  PRMT R19, R0, 0x7610, R19 ;  /* 0x0000761000137816 */ /* 0x000fe20000000013 */
[----:B------:R-:W-:Y:S06]  /*4390*/  BRA `(.L_x_4394) ;  /* 0x00000000006c7947 */ /* 0x000fec0003800000 */
.L_x_4399:
        /* <DEDUP_REMOVED lines=16> */
.L_x_4426:
[----:B------:R-:W-:Y:S01]  /*44a0*/  PRMT R19, RZ, 0x7610, R19 ;  /* 0x00007610ff137816 */ /* 0x000fe20000000013 */
[----:B------:R-:W-:Y:S06]  /*44b0*/  BRA `(.L_x_4394) ;  /* 0x0000000000247947 */ /* 0x000fec0003800000 */
.L_x_4423:
[----:B------:R-:W2:Y:S02]  /*44c0*/  LDG.E.64 R4, desc[UR36][R4.64] ;  /* 0x0000002404047981 */ /* 0x000ea4000c1e1b00 */
[----:B--2---:R-:W0:Y:S02]  /*44d0*/  I2F.U64 R0, R4 ;  /* 0x0000000400007312 */ /* 0x004e240000301000 */
[----:B0-----:R-:W-:-:S04]  /*44e0*/  F2FP.BF16.F32.PACK_AB R0, RZ, R0 ;  /* 0x00000000ff00723e */ /* 0x001fc800000010ff */
[----:B------:R-:W-:Y:S01]  /*44f0*/  PRMT R19, R0, 0x7610, R19 ;  /* 0x0000761000137816 */ /* 0x000fe20000000013 */
[----:B------:R-:W-:Y:S06]  /*4500*/  BRA `(.L_x_4394) ;  /* 0x0000000000107947 */ /* 0x000fec0003800000 */
.L_x_4422:
[----:B------:R-:W2:Y:S02]  /*4510*/  LDG.E R4, desc[UR36][R4.64] ;  /* 0x0000002404047981 */ /* 0x000ea4000c1e1900 */
[----:B--2---:R-:W-:-:S04]  /*4520*/  I2FP.F32.U32 R0, R4 ;  /* 0x0000000400007245 */ /* 0x004fc80000201000 */
[----:B------:R-:W-:-:S04]  /*4530*/  F2FP.BF16.F32.PACK_AB R0, RZ, R0 ;  /* 0x00000000ff00723e */ /* 0x000fc800000010ff */
[----:B------:R-:W-:-:S07]  /*4540*/  PRMT R19, R0, 0x7610, R19 ;  /* 0x0000761000137816 */ /* 0x000fce0000000013 */
.L_x_4394:
[----:B------:R-:W-:Y:S05]  /*4550*/  BSYNC B6 ;  /* 0x0000000000067941 */ /* 0x000fea0003800000 */
.L_x_4393:
        /* <DEDUP_REMOVED lines=11> */
[----:B-----5:R-:W-:Y:S01]  /*4610*/  IMAD.U32 R22, R22, 0x10000, RZ ;  /* 0x0001000016167824 */ /* 0x020fe200078e00ff */
[----:B------:R-:W-:-:S03]  /*4620*/  ULDC UR4, c[0x0][0x218] ;  /* 0x0000860000047ab9 */ /* 0x000fc60000000800 */
[----:B------:R-:W-:-:S05]  /*4630*/  FADD.FTZ R0, R22, 3 ;  /* 0x4040000016007421 */ /* 0x000fca0000010000 */
[----:B------:R-:W-:-:S04]  /*4640*/  FSETP.GEU.FTZ.AND P4, PT, R0, UR4, PT ;  /* 0x0000000400007c0b */ /* 0x000fc8000bf9e000 */
[----:B------:R-:W-:Y:S01]  /*4650*/  FSEL R0, R0, UR4, P4 ;  /* 0x0000000400007c08 */ /* 0x000fe2000a000000 */
[----:B------:R-:W-:-:S03]  /*4660*/  ULDC UR4, c[0x0][0x224] ;  /* 0x0000890000047ab9 */ /* 0x000fc60000000800 */
[----:B------:R-:W-:-:S04]  /*4670*/  FSETP.GT.FTZ.AND P4, PT, R0, UR4, PT ;  /* 0x0000000400007c0b */ /* 0x000fc8000bf94000 */
[----:B------:R-:W-:-:S05]  /*4680*/  FSEL R3, R0, UR4, !P4 ;  /* 0x0000000400037c08 */ /* 0x000fca000e000000 */
[----:B------:R-:W-:-:S04]  /*4690*/  FMUL.FTZ R3, R22, R3 ;  /* 0x0000000316037220 */ /* 0x000fc80000410000 */
[----:B------:R-:W-:-:S06]  /*46a0*/  FMUL.FTZ R3, R3, 0.16666667163372039795 ;  /* 0x3e2aaaab03037820 */ /* 0x000fcc0000410000 */
[----:B------:R-:W0:Y:S02]  /*46b0*/  F2F.BF16.F32 R3, R3 ;  /* 0x0000000300037304 */ /* 0x000e240000202000 */
.L_x_4428:
[----:B------:R-:W-:Y:S05]  /*46c0*/  BSYNC B0 ;  /* 0x0000000000007941 */ /* 0x000fea0003800000 */
.L_x_4427:
[----:B------:R-:W-:Y:S04]  /*46d0*/  BSSY B0, `(.L_x_4429) ;  /* 0x000000d000007945 */ /* 0x000fe80003800000 */
[----:B------:R-:W-:Y:S05]  /*46e0*/  @P3 BRA `(.L_x_4430) ;  /* 0x00000000002c3947 */ /* 0x000fea0003800000 */
        /* <DEDUP_REMOVED lines=9> */
[----:B------:R-:W-:-:S04]  /*4780*/  FMUL.FTZ R5, R5, 0.16666667163372039795 ;  /* 0x3e2aaaab05057820 */ /* 0x000fc80000410000 */
[----:B------:R1:W2:Y:S03]  /*4790*/  F2F.BF16.F32 R22, R5 ;  /* 0x0000000500167304 */ /* 0x0002a60000202000 */
.L_x_4430:
[----:B------:R-:W-:Y:S05]  /*47a0*/  BSYNC B0 ;  /* 0x0000000000007941 */ /* 0x000fea0003800000 */
.L_x_4429:
        /* <DEDUP_REMOVED lines=9> */
[----:B-1----:R-:W-:-:S05]  /*4840*/  FSEL R5, R0, UR4, !P0 ;  /* 0x0000000400057c08 */ /* 0x002fca000c000000 */
[----:B------:R-:W-:-:S04]  /*4850*/  FMUL.FTZ R5, R24, R5 ;  /* 0x0000000518057220 */ /* 0x000fc80000410000 */
[----:B------:R-:W-:-:S04]  /*4860*/  FMUL.FTZ R5, R5, 0.16666667163372039795 ;  /* 0x3e2aaaab05057820 */ /* 0x000fc80000410000 */
[----:B------:R4:W1:Y:S03]  /*4870*/  F2F.BF16.F32 R18, R5 ;  /* 0x0000000500127304 */ /* 0x0008660000202000 */
.L_x_4432:
[----:B------:R-:W-:Y:S05]  /*4880*/  BSYNC B0 ;  /* 0x0000000000007941 */ /* 0x000fea0003800000 */
.L_x_4431:
        /* <DEDUP_REMOVED lines=12> */
[----:B------:R0:W0:Y:S03]  /*4950*/  F2F.BF16.F32 R19, R0 ;  /* 0x0000000000137304 */ /* 0x0000260000202000 */
.L_x_4434:
[----:B------:R-:W-:Y:S05]  /*4960*/  BSYNC B0 ;  /* 0x0000000000007941 */ /* 0x000fea0003800000 */
.L_x_4433:
[----:B------:R-:W-:Y:S04]  /*4970*/  BSSY B6, `(.L_x_4435) ;  /* 0x0000112000067945 */ /* 0x000fe80003800000 */
[----:B------:R-:W-:Y:S05]  /*4980*/  @P2 BRA `(.L_x_4436) ;  /* 0x0000001000402947 */ /* 0x000fea0003800000 */
[----:B------:R-:W1:Y:S01]  /*4990*/  LDC.64 R8, c[0x0][0x230] ;  /* 0x00008c00ff087b82 */ /* 0x000e620000000a00 */
[----:B0--3--:R-:W-:Y:S01]  /*49a0*/  PRMT R0, R17, 0x9910, RZ ;  /* 0x0000991011007816 */ /* 0x009fe200000000ff */
[----:B------:R-:W-:Y:S01]  /*49b0*/  IMAD R25, R2, 0x200, R25 ;  /* 0x0000020002197824 */ /* 0x000fe200078e0219 */
[----:B------:R-:W-:Y:S02]  /*49c0*/  ULDC UR4, c[0x0][0x250] ;  /* 0x0000940000047ab9 */ /* 0x000fe40000000800 */
[----:B------:R-:W-:Y:S01]  /*49d0*/  ISETP.GT.AND P0, PT, R0, 0x9, PT ;  /* 0x000000090000780c */ /* 0x000fe20003f04270 */
[----:B------:R-:W-:-:S05]  /*49e0*/  IMAD R25, R25, UR4, RZ ;  /* 0x0000000419197c24 */ /* 0x000fca000f8e02ff */
[----:B-1----:R-:W-:-:S05]  /*49f0*/  IADD3 R8, P1, R25, R8, RZ ;  /* 0x0000000819087210 */ /* 0x002fca0007f3e0ff */
        /* <DEDUP_REMOVED lines=15> */
.L_x_4440:
[----:B----4-:R-:W-:Y:S02]  /*4af0*/  IMAD.U32 R5, R3, 0x10000, RZ ;  /* 0x0001000003057824 */ /* 0x010fe400078e00ff */
[----:B------:R-:W-:-:S04]  /*4b00*/  IMAD.MOV.U32 R25, RZ, RZ, R23 ;  /* 0x000000ffff197224 */ /* 0x000fc800078e0017 */
[----:B------:R-:W0:Y:S02]  /*4b10*/  F2I.S64.TRUNC R4, R5 ;  /* 0x0000000500047311 */ /* 0x000e24000020d900 */
[----:B0-----:R0:W-:Y:S01]  /*4b20*/  STG.E.U8 desc[UR36][R8.64], R4 ;  /* 0x0000000408007986 */ /* 0x0011e2000c101124 */
[----:B------:R-:W-:Y:S05]  /*4b30*/  BRA `(.L_x_4436) ;  /* 0x0000000c00d47947 */ /* 0x000fea0003800000 */
.L_x_4439:
        /* <DEDUP_REMOVED lines=8> */
[----:B----4-:R-:W0:Y:S02]  /*4bc0*/  F2I.S64.TRUNC R4, R4 ;  /* 0x0000000400047311 */ /* 0x010e24000020d900 */
[----:B0-----:R0:W-:Y:S01]  /*4bd0*/  STG.E.64 desc[UR36][R8.64], R4 ;  /* 0x0000000408007986 */ /* 0x0011e2000c101b24 */
[----:B------:R-:W-:Y:S05]  /*4be0*/  BRA `(.L_x_4436) ;  /* 0x0000000c00a87947 */ /* 0x000fea0003800000 */
.L_x_4443:
[----:B------:R-:W-:Y:S02]  /*4bf0*/  IMAD.U32 R3, R3, 0x10000, RZ ;  /* 0x0001000003037824 */ /* 0x000fe400078e00ff */
[----:B------:R-:W-:-:S04]  /*4c00*/  IMAD.MOV.U32 R25, RZ, RZ, R23 ;  /* 0x000000ffff197224 */ /* 0x000fc800078e0017 */
[----:B------:R-:W0:Y:S02]  /*4c10*/  F2I.FTZ.TRUNC.NTZ R3, R3 ;  /* 0x0000000300037305 */ /* 0x000e24000021f100 */
[----:B0-----:R0:W-:Y:S01]  /*4c20*/  STG.E desc[UR36][R8.64], R3 ;  /* 0x0000000308007986 */ /* 0x0011e2000c101924 */
[----:B------:R-:W-:Y:S05]  /*4c30*/  BRA `(.L_x_4436) ;  /* 0x0000000c00947947 */ /* 0x000fea0003800000 */
.L_x_4442:
[----:B------:R-:W-:Y:S02]  /*4c40*/  IMAD.U32 R3, R3, 0x10000, RZ ;  /* 0x0001000003037824 */ /* 0x000fe400078e00ff */
[----:B------:R-:W-:-:S04]  /*4c50*/  IMAD.MOV.U32 R25, RZ, RZ, R23 ;  /* 0x000000ffff197224 */ /* 0x000fc800078e0017 */
[----:B------:R-:W0:Y:S02]  /*4c60*/  F2I.FTZ.TRUNC.NTZ R3, R3 ;  /* 0x0000000300037305 */ /* 0x000e24000021f100 */
[----:B0-----:R0:W-:Y:S01]  /*4c70*/  STG.E.U16 desc[UR36][R8.64], R3 ;  /* 0x0000000308007986 */ /* 0x0011e2000c101524 */
[----:B------:R-:W-:Y:S05]  /*4c80*/  BRA `(.L_x_4436) ;  /* 0x0000000c00807947 */ /* 0x000fea0003800000 */
.L_x_4438:
        /* <DEDUP_REMOVED lines=10> */
.L_x_4445:
[----:B------:R-:W-:Y:S02]  /*4d30*/  IMAD.U32 R0, R3, 0x10000, RZ ;  /* 0x0001000003007824 */ /* 0x000fe400078e00ff */
[----:B------:R-:W-:-:S03]  /*4d40*/  IMAD.MOV.U32 R25, RZ, RZ, R23 ;  /* 0x000000ffff197224 */ /* 0x000fc600078e0017 */
[----:B------:R-:W-:-:S05]  /*4d50*/  F2FP.F16.F32.PACK_AB R0, RZ, R0 ;  /* 0x00000000ff00723e */ /* 0x000fca00000000ff */
[----:B------:R0:W-:Y:S01]  /*4d60*/  STG.E.U16 desc[UR36][R8.64], R0 ;  /* 0x0000000008007986 */ /* 0x0001e2000c101524 */
[----:B------:R-:W-:Y:S05]  /*4d70*/  BRA `(.L_x_4436) ;  /* 0x0000000c00447947 */ /* 0x000fea0003800000 */
.L_x_4444:
[----:B------:R-:W-:-:S13]  /*4d80*/  ISETP.NE.AND P0, PT, R0, 0x7, PT ;  /* 0x000000070000780c */ /* 0x000fda0003f05270 */
[----:B------:R-:W-:Y:S05]  /*4d90*/  @!P0 BRA `(.L_x_4446) ;  /* 0x00000000003c8947 */ /* 0x000fea0003800000 */
[----:B------:R-:W-:-:S13]  /*4da0*/  ISETP.NE.AND P0, PT, R0, 0x8, PT ;  /* 0x000000080000780c */ /* 0x000fda0003f05270 */
[----:B------:R-:W-:Y:S05]  /*4db0*/  @!P0 BRA `(.L_x_4447) ;  /* 0x00000000001c8947 */ /* 0x000fea0003800000 */
[----:B------:R-:W-:-:S13]  /*4dc0*/  ISETP.NE.AND P0, PT, R0, 0x9, PT ;  /* 0x000000090000780c */ /* 0x000fda0003f05270 */
[----:B------:R-:W-:Y:S05]  /*4dd0*/  @P0 BRA `(.L_x_4441) ;  /* 0x0000000800c00947 */ /* 0x000fea0003800000 */
[----:B------:R-:W-:Y:S02]  /*4de0*/  IMAD.U32 R4, R3, 0x10000, RZ ;  /* 0x0001000003047824 */ /* 0x000fe400078e00ff */
[----:B----4-:R-:W-:Y:S02]  /*4df0*/  IMAD.MOV.U32 R5, RZ, RZ, RZ ;  /* 0x000000ffff057224 */ /* 0x010fe400078e00ff */
[----:B------:R-:W-:-:S03]  /*4e00*/  IMAD.MOV.U32 R25, RZ, RZ, R23 ;  /* 0x000000ffff197224 */ /* 0x000fc600078e0017 */
[----:B------:R0:W-:Y:S01]  /*4e10*/  STG.E.64 desc[UR36][R8.64], R4 ;  /* 0x0000000408007986 */ /* 0x0001e2000c101b24 */
[----:B------:R-:W-:Y:S05]  /*4e20*/  BRA `(.L_x_4436) ;  /* 0x0000000c00187947 */ /* 0x000fea0003800000 */
.L_x_4447:
[----:B------:R-:W-:Y:S02]  /*4e30*/  IMAD.U32 R3, R3, 0x10000, RZ ;  /* 0x0001000003037824 */ /* 0x000fe400078e00ff */
[----:B------:R-:W-:-:S03]  /*4e40*/  IMAD.MOV.U32 R25, RZ, RZ, R23 ;  /* 0x000000ffff197224 */ /* 0x000fc600078e0017 */
[----:B------:R-:W-:-:S04]  /*4e50*/  F2FP.F16.F32.PACK_AB R3, RZ, R3 ;  /* 0x00000003ff03723e */ /* 0x000fc800000000ff */
[----:B------:R-:W-:-:S05]  /*4e60*/  PRMT R3, R3, 0x5410, RZ ;  /* 0x0000541003037816 */ /* 0x000fca00000000ff */
[----:B------:R0:W-:Y:S01]  /*4e70*/  STG.E desc[UR36][R8.64], R3 ;  /* 0x0000000308007986 */ /* 0x0001e2000c101924 */
[----:B------:R-:W-:Y:S05]  /*4e80*/  BRA `(.L_x_4436) ;  /* 0x0000000c00007947 */ /* 0x000fea0003800000 */
.L_x_4446:
[----:B------:R-:W-:Y:S02]  /*4e90*/  IMAD.U32 R4, R3, 0x10000, RZ ;  /* 0x0001000003047824 */ /* 0x000fe400078e00ff */
[----:B------:R-:W-:Y:S02]  /*4ea0*/  IMAD.MOV.U32 R25, RZ, RZ, R23 ;  /* 0x000000ffff197224 */ /* 0x000fe400078e0017 */
[----:B------:R-:W-:-:S06]  /*4eb0*/  FMUL.FTZ R4, R4, 1 ;  /* 0x3f80000004047820 */ /* 0x000fcc0000410000 */
[----:B----4-:R-:W0:Y:S02]  /*4ec0*/  F2F.F64.F32 R4, R4 ;  /* 0x0000000400047310 */ /* 0x010e240000201800 */
[----:B0-----:R0:W-:Y:S01]  /*4ed0*/  STG.E.64 desc[UR36][R8.64], R4 ;  /* 0x0000000408007986 */ /* 0x0011e2000c101b24 */
[----:B------:R-:W-:Y:S05]  /*4ee0*/  BRA `(.L_x_4436) ;  /* 0x0000000800e87947 */ /* 0x000fea0003800000 */
.L_x_4437:
        /* <DEDUP_REMOVED lines=14> */
.L_x_4450:
[----:B------:R-:W-:Y:S01]  /*4fd0*/  IMAD.U32 R3, R3, 0x10000, RZ ;  /* 0x0001000003037824 */ /* 0x000fe200078e00ff */
[----:B------:R-:W-:Y:S01]  /*4fe0*/  CS2R R6, SRZ ;  /* 0x0000000000067805 */ /* 0x000fe2000001ff00 */
[----:B------:R-:W-:Y:S02]  /*4ff0*/  IMAD.MOV.U32 R25, RZ, RZ, R23 ;  /* 0x000000ffff197224 */ /* 0x000fe400078e0017 */
[----:B------:R-:W-:-:S04]  /*5000*/  FMUL.FTZ R3, R3, 1 ;  /* 0x3f80000003037820 */ /* 0x000fc80000410000 */
[----:B----4-:R-:W0:Y:S02]  /*5010*/  F2F.F64.F32 R4, R3 ;  /* 0x0000000300047310 */ /* 0x010e240000201800 */
[----:B0-----:R0:W-:Y:S01]  /*5020*/  STG.E.128 desc[UR36][R8.64], R4 ;  /* 0x0000000408007986 */ /* 0x0011e2000c101d24 */
[----:B------:R-:W-:Y:S05]  /*5030*/  BRA `(.L_x_4436) ;  /* 0x0000000800947947 */ /* 0x000fea0003800000 */
.L_x_4449:
        /* <DEDUP_REMOVED lines=11> */
[----:B----4-:R-:W-:Y:S01]  /*50f0*/  SHF.R.U32.HI R5, RZ, 0x18, R0 ;  /* 0x00000018ff057819 */ /* 0x010fe20000011600 */
        /* <DEDUP_REMOVED lines=9> */
.L_x_4454:
[----:B------:R-:W-:Y:S05]  /*5190*/  BSYNC B0 ;  /* 0x0000000000007941 */ /* 0x000fea0003800000 */
.L_x_4453:
[----:B------:R-:W-:Y:S01]  /*51a0*/  LOP3.LUT R5, R0, R5, RZ, 0xfc, !PT ;  /* 0x0000000500057212 */ /* 0x000fe200078efcff */
[----:B------:R-:W-:-:S04]  /*51b0*/  IMAD.MOV.U32 R25, RZ, RZ, R23 ;  /* 0x000000ffff197224 */ /* 0x000fc800078e0017 */
[----:B------:R0:W-:Y:S01]  /*51c0*/  STG.E.U8 desc[UR36][R8.64], R5 ;  /* 0x0000000508007986 */ /* 0x0001e2000c101124 */
[----:B------:R-:W-:Y:S05]  /*51d0*/  BRA `(.L_x_4436) ;  /* 0x00000008002c7947 */ /* 0x000fea0003800000 */
.L_x_4452:
[----:B----4-:R-:W-:Y:S01]  /*51e0*/  IMAD.U32 R5, R3, 0x10000, RZ ;  /* 0x0001000003057824 */ /* 0x010fe200078e00ff */
        /* <DEDUP_REMOVED lines=12> */
.L_x_4456:
[----:B------:R-:W-:Y:S01]  /*52b0*/  IMAD.MOV.U32 R0, RZ, RZ, 0x7f ;  /* 0x0000007fff007424 */ /* 0x000fe200078e00ff */
[----:B------:R-:W-:-:S04]  /*52c0*/  ISETP.GT.U32.AND P0, PT, R3, 0x7f800000, PT ;  /* 0x7f8000000300780c */ /* 0x000fc80003f04070 */
[----:B------:R-:W-:-:S09]  /*52d0*/  SEL R0, R0, 0x7c, P0 ;  /* 0x0000007c00007807 */ /* 0x000fd20000000000 */
.L_x_4457:
[----:B------:R-:W-:Y:S05]  /*52e0*/  BSYNC B0 ;  /* 0x0000000000007941 */ /* 0x000fea0003800000 */
.L_x_4455:
[----:B------:R-:W-:Y:S01]  /*52f0*/  LOP3.LUT R3, R5, 0x80000000, RZ, 0xc0, !PT ;  /* 0x8000000005037812 */ /* 0x000fe200078ec0ff */
[----:B------:R-:W-:-:S03]  /*5300*/  IMAD.MOV.U32 R25, RZ, RZ, R23 ;  /* 0x000000ffff197224 */ /* 0x000fc600078e0017 */
[----:B------:R-:W-:-:S04]  /*5310*/  SHF.R.U32.HI R3, RZ, 0x18, R3 ;  /* 0x00000018ff037819 */ /* 0x000fc80000011603 */
[----:B------:R-:W-:-:S05]  /*5320*/  LOP3.LUT R3, R0, R3, RZ, 0xfc, !PT ;  /* 0x0000000300037212 */ /* 0x000fca00078efcff */
[----:B------:R0:W-:Y:S01]  /*5330*/  STG.E.U8 desc[UR36][R8.64], R3 ;  /* 0x0000000308007986 */ /* 0x0001e2000c101124 */
[----:B------:R-:W-:Y:S05]  /*5340*/  BRA `(.L_x_4436) ;  /* 0x0000000400d07947 */ /* 0x000fea0003800000 */
.L_x_4451:
[----:B------:R0:W-:Y:S01]  /*5350*/  STG.E.U16 desc[UR36][R8.64], R3 ;  /* 0x0000000308007986 */ /* 0x0001e2000c101524 */
[----:B------:R-:W-:Y:S01]  /*5360*/  IMAD.MOV.U32 R25, RZ, RZ, R23 ;  /* 0x000000ffff197224 */ /* 0x000fe200078e0017 */
[----:B------:R-:W-:Y:S06]  /*5370*/  BRA `(.L_x_4436) ;  /* 0x0000000400c47947 */ /* 0x000fec0003800000 */
.L_x_4448:
        /* <DEDUP_REMOVED lines=13> */
.L_x_4460:
[----:B----4-:R-:W-:Y:S01]  /*5450*/  IMAD.U32 R5, R3, 0x10000, RZ ;  /* 0x0001000003057824 */ /* 0x010fe200078e00ff */
        /* <DEDUP_REMOVED lines=16> */
.L_x_4463:
[----:B------:R-:W-:-:S04]  /*5560*/  LOP3.LUT R3, R5, 0x80000000, RZ, 0xc0, !PT ;  /* 0x8000000005037812 */ /* 0x000fc800078ec0ff */
[----:B------:R-:W-:-:S04]  /*5570*/  SHF.R.U32.HI R3, RZ, 0x18, R3 ;  /* 0x00000018ff037819 */ /* 0x000fc80000011603 */
[----:B------:R-:W-:-:S04]  /*5580*/  LOP3.LUT R0, R0, R3, RZ, 0xfc, !PT ;  /* 0x0000000300007212 */ /* 0x000fc800078efcff */
[----:B------:R-:W-:-:S07]  /*5590*/  PRMT R4, R0, 0x7610, R4 ;  /* 0x0000761000047816 */ /* 0x000fce0000000004 */
.L_x_4462:
[----:B------:R-:W-:Y:S05]  /*55a0*/  BSYNC B0 ;  /* 0x0000000000007941 */ /* 0x000fea0003800000 */
.L_x_4461:
[----:B------:R0:W-:Y:S01]  /*55b0*/  STG.E.U8 desc[UR36][R8.64], R4 ;  /* 0x0000000408007986 */ /* 0x0001e2000c101124 */
[----:B------:R-:W-:Y:S01]  /*55c0*/  IMAD.MOV.U32 R25, RZ, RZ, R23 ;  /* 0x000000ffff197224 */ /* 0x000fe200078e0017 */
[----:B------:R-:W-:Y:S06]  /*55d0*/  BRA `(.L_x_4436) ;  /* 0x00000004002c7947 */ /* 0x000fec0003800000 */
.L_x_4459:
        /* <DEDUP_REMOVED lines=17> */
.L_x_4466:
[----:B------:R-:W-:-:S04]  /*56f0*/  LOP3.LUT R3, R5, 0x80000000, RZ, 0xc0, !PT ;  /* 0x8000000005037812 */ /* 0x000fc800078ec0ff */
[----:B------:R-:W-:-:S04]  /*5700*/  SHF.R.U32.HI R3, RZ, 0x18, R3 ;  /* 0x00000018ff037819 */ /* 0x000fc80000011603 */
[----:B------:R-:W-:-:S04]  /*5710*/  LOP3.LUT R0, R0, R3, RZ, 0xfc, !PT ;  /* 0x0000000300007212 */ /* 0x000fc800078efcff */
[----:B------:R-:W-:-:S07]  /*5720*/  PRMT R4, R0, 0x7610, R4 ;  /* 0x0000761000047816 */ /* 0x000fce0000000004 */
.L_x_4465:
[----:B------:R-:W-:Y:S05]  /*5730*/  BSYNC B0 ;  /* 0x0000000000007941 */ /* 0x000fea0003800000 */
.L_x_4464:
[----:B------:R0:W-:Y:S01]  /*5740*/  STG.E.U8 desc[UR36][R8.64], R4 ;  /* 0x0000000408007986 */ /* 0x0001e2000c101124 */
[----:B------:R-:W-:Y:S01]  /*5750*/  IMAD.MOV.U32 R25, RZ, RZ, R23 ;  /* 0x000000ffff197224 */ /* 0x000fe200078e0017 */
[----:B------:R-:W-:Y:S06]  /*5760*/  BRA `(.L_x_4436) ;  /* 0x0000000000c87947 */ /* 0x000fec0003800000 */
.L_x_4458:
        /* <DEDUP_REMOVED lines=8> */
[----:B----4-:R-:W-:-:S04]  /*57f0*/  SHF.R.U32.HI R5, RZ, 0x17, R4 ;  /* 0x00000017ff057819 */ /* 0x010fc80000011604 */
        /* <DEDUP_REMOVED lines=14> */
.L_x_4441:
[----:B------:R-:W-:Y:S01]  /*58e0*/  MOV R14, 0x0 ;  /* 0x00000000000e7802 */ /* 0x000fe20000000f00 */
[----:B------:R-:W-:Y:S01]  /*58f0*/  ULDC.64 UR4, c[0x4][0x128] ;  /* 0x01004a0000047ab9 */ /* 0x000fe20000000a00 */
[----:B------:R-:W-:Y:S01]  /*5900*/  ULDC.64 UR6, c[0x4][0x130] ;  /* 0x01004c0000067ab9 */ /* 0x000fe20000000a00 */
[----:B------:R-:W-:Y:S02]  /*5910*/  IMAD.U32 R4, RZ, RZ, UR4 ;  /* 0x00000004ff047e24 */ /* 0x000fe4000f8e00ff */
[----:B----4-:R-:W-:Y:S01]  /*5920*/  IMAD.U32 R5, RZ, RZ, UR5 ;  /* 0x00000005ff057e24 */ /* 0x010fe2000f8e00ff */
        /* <DEDUP_REMOVED lines=10> */
[----:B0-2--5:R-:W-:Y:S05]  /*59d0*/  CALL.ABS.NOINC R14 ;  /* 0x000000000e007343 */ /* 0x025fea0003c00000 */
.L_x_4469:
[----:B------:R-:W-:Y:S01]  /*59e0*/  IMAD.MOV.U32 R25, RZ, RZ, R23 ;  /* 0x000000ffff197224 */ /* 0x000fe200078e0017 */
[----:B------:R-:W-:Y:S06]  /*59f0*/  BRA `(.L_x_4436) ;  /* 0x0000000000247947 */ /* 0x000fec0003800000 */
.L_x_4468:
[----:B------:R-:W-:Y:S02]  /*5a00*/  IMAD.U32 R4, R3, 0x10000, RZ ;  /* 0x0001000003047824 */ /* 0x000fe400078e00ff */
[----:B------:R-:W-:-:S04]  /*5a10*/  IMAD.MOV.U32 R25, RZ, RZ, R23 ;  /* 0x000000ffff197224 */ /* 0x000fc800078e0017 */
[----:B----4-:R-:W0:Y:S02]  /*5a20*/  F2I.U64.TRUNC R4, R4 ;  /* 0x0000000400047311 */ /* 0x010e24000020d800 */
[----:B0-----:R0:W-:Y:S01]  /*5a30*/  STG.E.64 desc[UR36][R8.64], R4 ;  /* 0x0000000408007986 */ /* 0x0011e2000c101b24 */
[----:B------:R-:W-:Y:S05]  /*5a40*/  BRA `(.L_x_4436) ;  /* 0x0000000000107947 */ /* 0x000fea0003800000 */
.L_x_4467:
[----:B------:R-:W-:Y:S02]  /*5a50*/  IMAD.U32 R3, R3, 0x10000, RZ ;  /* 0x0001000003037824 */ /* 0x000fe400078e00ff */
[----:B------:R-:W-:-:S04]  /*5a60*/  IMAD.MOV.U32 R25, RZ, RZ, R23 ;  /* 0x000000ffff197224 */ /* 0x000fc800078e0017 */
[----:B------:R-:W0:Y:S02]  /*5a70*/  F2I.FTZ.U32.TRUNC.NTZ R3, R3 ;  /* 0x0000000300037305 */ /* 0x000e24000021f000 */
[----:B0-----:R0:W-:Y:S02]  /*5a80*/  STG.E desc[UR36][R8.64], R3 ;  /* 0x0000000308007986 */ /* 0x0011e4000c101924 */
.L_x_4436:
[----:B------:R-:W-:Y:S05]  /*5a90*/  BSYNC B6 ;  /* 0x0000000000067941 */ /* 0x000fea0003800000 */
.L_x_4435:
[----:B------:R-:W-:Y:S01]  /*5aa0*/  ISETP.GE.AND P0, PT, R25, R16, PT ;  /* 0x000000101900720c */ /* 0x000fe20003f06270 */
[----:B------:R-:W-:-:S12]  /*5ab0*/  BSSY B6, `(.L_x_4470) ;  /* 0x00001fc000067945 */ /* 0x000fd80003800000 */
[----:B------:R-:W-:Y:S05]  /*5ac0*/  @P0 BRA `(.L_x_4471) ;  /* 0x0000001c00e80947 */ /* 0x000fea0003800000 */
[----:B0-----:R-:W0:Y:S01]  /*5ad0*/  LDC.64 R8, c[0x0][0x230] ;  /* 0x00008c00ff087b82 */ /* 0x001e220000000a00 */
[----:B------:R-:W-:Y:S01]  /*5ae0*/  IMAD R0, R2, 0x200, R25 ;  /* 0x0000020002007824 */ /* 0x000fe200078e0219 */
        /* <DEDUP_REMOVED lines=16> */
[----:B--2--5:R-:W-:-:S04]  /*5bf0*/  IMAD.U32 R22, R22, 0x10000, RZ ;  /* 0x0001000016167824 */ /* 0x024fc800078e00ff */
[----:B------:R-:W0:Y:S02]  /*5c00*/  F2I.FTZ.TRUNC.NTZ R3, R22 ;  /* 0x0000001600037305 */ /* 0x000e24000021f100 */
[----:B0-----:R0:W-:Y:S01]  /*5c10*/  STG.E.U8 desc[UR36][R8.64], R3 ;  /* 0x0000000308007986 */ /* 0x0011e2000c101124 */
[----:B------:R-:W-:Y:S05]  /*5c20*/  BRA `(.L_x_4477) ;  /* 0x0000000c00947947 */ /* 0x000fea0003800000 */
.L_x_4475:
[----:B-12-45:R-:W-:-:S06]  /*5c30*/  IMAD.U32 R5, R22, 0x10000, RZ ;  /* 0x0001000016057824 */ /* 0x036fcc00078e00ff */
[----:B------:R-:W0:Y:S02]  /*5c40*/  F2I.S64.TRUNC R4, R5 ;  /* 0x0000000500047311 */ /* 0x000e24000020d900 */
[----:B0-----:R0:W-:Y:S01]  /*5c50*/  STG.E.U8 desc[UR36][R8.64], R4 ;  /* 0x0000000408007986 */ /* 0x0011e2000c101124 */
[----:B------:R-:W-:Y:S05]  /*5c60*/  BRA `(.L_x_4477) ;  /* 0x0000000c00847947 */ /* 0x000fea0003800000 */
.L_x_4474:
[----:B------:R-:W-:-:S13]  /*5c70*/  ISETP.NE.AND P0, PT, R0, 0x2, PT ;  /* 0x000000020000780c */ /* 0x000fda0003f05270 */
[----:B------:R-:W-:Y:S05]  /*5c80*/  @!P0 BRA `(.L_x_4478) ;  /* 0x0000000000308947 */ /* 0x000fea0003800000 */
[----:B------:R-:W-:-:S13]  /*5c90*/  ISETP.NE.AND P0, PT, R0, 0x3, PT ;  /* 0x000000030000780c */ /* 0x000fda0003f05270 */
[----:B------:R-:W-:Y:S05]  /*5ca0*/  @!P0 BRA `(.L_x_4479) ;  /* 0x0000000000188947 */ /* 0x000fea0003800000 */
[----:B------:R-:W-:-:S13]  /*5cb0*/  ISETP.NE.AND P0, PT, R0, 0x4, PT ;  /* 0x000000040000780c */ /* 0x000fda0003f05270 */
[----:B------:R-:W-:Y:S05]  /*5cc0*/  @P0 BRA `(.L_x_4476) ;  /* 0x0000000c000c0947 */ /* 0x000fea0003800000 */
[----:B--2--5:R-:W-:-:S06]  /*5cd0*/  IMAD.U32 R4, R22, 0x10000, RZ ;  /* 0x0001000016047824 */ /* 0x024fcc00078e00ff */
[----:B-1--4-:R-:W0:Y:S02]  /*5ce0*/  F2I.S64.TRUNC R4, R4 ;  /* 0x0000000400047311 */ /* 0x012e24000020d900 */
[----:B0-----:R2:W-:Y:S01]  /*5cf0*/  STG.E.64 desc[UR36][R8.64], R4 ;  /* 0x0000000408007986 */ /* 0x0015e2000c101b24 */
[----:B------:R-:W-:Y:S05]  /*5d00*/  BRA `(.L_x_4477) ;  /* 0x0000000c005c7947 */ /* 0x000fea0003800000 */
.L_x_4479:
[----:B--2--5:R-:W-:-:S04]  /*5d10*/  IMAD.U32 R22, R22, 0x10000, RZ ;  /* 0x0001000016167824 */ /* 0x024fc800078e00ff */
[----:B------:R-:W0:Y:S02]  /*5d20*/  F2I.FTZ.TRUNC.NTZ R3, R22 ;  /* 0x0000001600037305 */ /* 0x000e24000021f100 */
[----:B0-----:R3:W-:Y:S01]  /*5d30*/  STG.E desc[UR36][R8.64], R3 ;  /* 0x0000000308007986 */ /* 0x0017e2000c101924 */
[----:B------:R-:W-:Y:S05]  /*5d40*/  BRA `(.L_x_4477) ;  /* 0x0000000c004c7947 */ /* 0x000fea0003800000 */
.L_x_4478:
[----:B--2--5:R-:W-:-:S04]  /*5d50*/  IMAD.U32 R22, R22, 0x10000, RZ ;  /* 0x0001000016167824 */ /* 0x024fc800078e00ff */
[----:B------:R-:W0:Y:S02]  /*5d60*/  F2I.FTZ.TRUNC.NTZ R3, R22 ;  /* 0x0000001600037305 */ /* 0x000e24000021f100 */
[----:B0-----:R0:W-:Y:S01]  /*5d70*/  STG.E.U16 desc[UR36][R8.64], R3 ;  /* 0x0000000308007986 */ /* 0x0011e2000c101524 */
[----:B------:R-:W-:Y:S05]  /*5d80*/  BRA `(.L_x_4477) ;  /* 0x0000000c003c7947 */ /* 0x000fea0003800000 */
.L_x_4473:
[----:B------:R-:W-:-:S13]  /*5d90*/  ISETP.GT.AND P0, PT, R0, 0x6, PT ;  /* 0x000000060000780c */ /* 0x000fda0003f04270 */
[----:B------:R-:W-:Y:S05]  /*5da0*/  @P0 BRA `(.L_x_4480) ;  /* 0x00000000002c0947 */ /* 0x000fea0003800000 */
[----:B------:R-:W-:-:S13]  /*5db0*/  ISETP.NE.AND P0, PT, R0, 0x5, PT ;  /* 0x000000050000780c */ /* 0x000fda0003f05270 */
[----:B------:R-:W-:Y:S05]  /*5dc0*/  @!P0 BRA `(.L_x_4481) ;  /* 0x0000000000148947 */ /* 0x000fea0003800000 */
[----:B------:R-:W-:-:S13]  /*5dd0*/  ISETP.NE.AND P0, PT, R0, 0x6, PT ;  /* 0x000000060000780c */ /* 0x000fda0003f05270 */
[----:B------:R-:W-:Y:S05]  /*5de0*/  @P0 BRA `(.L_x_4476) ;  /* 0x0000000800c40947 */ /* 0x000fea0003800000 */
[----:B--2--5:R-:W-:-:S05]  /*5df0*/  IMAD.U32 R3, R22, 0x10000, RZ ;  /* 0x0001000016037824 */ /* 0x024fca00078e00ff */
[----:B------:R0:W-:Y:S01]  /*5e00*/  STG.E desc[UR36][R8.64], R3 ;  /* 0x0000000308007986 */ /* 0x0001e2000c101924 */
[----:B------:R-:W-:Y:S05]  /*5e10*/  BRA `(.L_x_4477) ;  /* 0x0000000c00187947 */ /* 0x000fea0003800000 */
.L_x_4481:
[----:B--2--5:R-:W-:-:S05]  /*5e20*/  IMAD.U32 R0, R22, 0x10000, RZ ;  /* 0x0001000016007824 */ /* 0x024fca00078e00ff */
[----:B------:R-:W-:-:S05]  /*5e30*/  F2FP.F16.F32.PACK_AB R0, RZ, R0 ;  /* 0x00000000ff00723e */ /* 0x000fca00000000ff */
[----:B------:R0:W-:Y:S01]  /*5e40*/  STG.E.U16 desc[UR36][R8.64], R0 ;  /* 0x0000000008007986 */ /* 0x0001e2000c101524 */
[----:B------:R-:W-:Y:S05]  /*5e50*/  BRA `(.L_x_4477) ;  /* 0x0000000c00087947 */ /* 0x000fea0003800000 */
.L_x_4480:
[----:B------:R-:W-:-:S13]  /*5e60*/  ISETP.NE.AND P0, PT, R0, 0x7, PT ;  /* 0x000000070000780c */ /* 0x000fda0003f05270 */
[----:B------:R-:W-:Y:S05]  /*5e70*/  @!P0 BRA `(.L_x_4482) ;  /* 0x0000000000348947 */ /* 0x000fea0003800000 */
[----:B------:R-:W-:-:S13]  /*5e80*/  ISETP.NE.AND P0, PT, R0, 0x8, PT ;  /* 0x000000080000780c */ /* 0x000fda0003f05270 */
[----:B------:R-:W-:Y:S05]  /*5e90*/  @!P0 BRA `(.L_x_4483) ;  /* 0x0000000000188947 */ /* 0x000fea0003800000 */
[----:B------:R-:W-:-:S13]  /*5ea0*/  ISETP.NE.AND P0, PT, R0, 0x9, PT ;  /* 0x000000090000780c */ /* 0x000fda0003f05270 */
[----:B------:R-:W-:Y:S05]  /*5eb0*/  @P0 BRA `(.L_x_4476) ;  /* 0x0000000800900947 */ /* 0x000fea0003800000 */
[----:B--2--5:R-:W-:Y:S02]  /*5ec0*/  IMAD.U32 R22, R22, 0x10000, RZ ;  /* 0x0001000016167824 */ /* 0x024fe400078e00ff */
[----:B------:R-:W-:-:S05]  /*5ed0*/  IMAD.MOV.U32 R23, RZ, RZ, RZ ;  /* 0x000000ffff177224 */ /* 0x000fca00078e00ff */
[----:B------:R0:W-:Y:S01]  /*5ee0*/  STG.E.64 desc[UR36][R8.64], R22 ;  /* 0x0000001608007986 */ /* 0x0001e2000c101b24 */
[----:B------:R-:W-:Y:S05]  /*5ef0*/  BRA `(.L_x_4477) ;  /* 0x0000000800e07947 */ /* 0x000fea0003800000 */
.L_x_4483:
[----:B--2--5:R-:W-:-:S05]  /*5f00*/  IMAD.U32 R22, R22, 0x10000, RZ ;  /* 0x0001000016167824 */ /* 0x024fca00078e00ff */
[----:B------:R-:W-:-:S04]  /*5f10*/  F2FP.F16.F32.PACK_AB R3, RZ, R22 ;  /* 0x00000016ff03723e */ /* 0x000fc800000000ff */
[----:B------:R-:W-:-:S05]  /*5f20*/  PRMT R3, R3, 0x5410, RZ ;  /* 0x0000541003037816 */ /* 0x000fca00000000ff */
[----:B------:R0:W-:Y:S01]  /*5f30*/  STG.E desc[UR36][R8.64], R3 ;  /* 0x0000000308007986 */ /* 0x0001e2000c101924 */
[----:B------:R-:W-:Y:S05]  /*5f40*/  BRA `(.L_x_4477) ;  /* 0x0000000800cc7947 */ /* 0x000fea0003800000 */
.L_x_4482:
[----:B--2--5:R-:W-:-:S04]  /*5f50*/  IMAD.U32 R4, R22, 0x10000, RZ ;  /* 0x0001000016047824 */ /* 0x024fc800078e00ff */
[----:B------:R-:W-:-:S06]  /*5f60*/  FMUL.FTZ R4, R4, 1 ;  /* 0x3f80000004047820 */ /* 0x000fcc0000410000 */
[----:B-1--4-:R-:W0:Y:S02]  /*5f70*/  F2F.F64.F32 R4, R4 ;  /* 0x0000000400047310 */ /* 0x012e240000201800 */
[----:B0-----:R0:W-:Y:S01]  /*5f80*/  STG.E.64 desc[UR36][R8.64], R4 ;  /* 0x0000000408007986 */ /* 0x0011e2000c101b24 */
[----:B------:R-:W-:Y:S05]  /*5f90*/  BRA `(.L_x_4477) ;  /* 0x0000000800b87947 */ /* 0x000fea0003800000 */
.L_x_4472:
        /* <DEDUP_REMOVED lines=8> */
[----:B--2--5:R-:W-:-:S05]  /*6020*/  IMAD.U32 R22, R22, 0x10000, RZ ;  /* 0x0001000016167824 */ /* 0x024fca00078e00ff */
[----:B------:R-:W-:-:S04]  /*6030*/  FSETP.NEU.FTZ.AND P0, PT, R22, RZ, PT ;  /* 0x000000ff1600720b */ /* 0x000fc80003f1d000 */
[----:B------:R-:W-:-:S05]  /*6040*/  SEL R3, RZ, 0x1, !P0 ;  /* 0x00000001ff037807 */ /* 0x000fca0004000000 */
[----:B------:R0:W-:Y:S01]  /*6050*/  STG.E.U8 desc[UR36][R8.64], R3 ;  /* 0x0000000308007986 */ /* 0x0001e2000c101124 */
[----:B------:R-:W-:Y:S05]  /*6060*/  BRA `(.L_x_4477) ;  /* 0x0000000800847947 */ /* 0x000fea0003800000 */
.L_x_4486:
[----:B--2--5:R-:W-:Y:S01]  /*6070*/  IMAD.U32 R22, R22, 0x10000, RZ ;  /* 0x0001000016167824 */ /* 0x024fe200078e00ff */
[----:B------:R-:W-:-:S03]  /*6080*/  CS2R R6, SRZ ;  /* 0x0000000000067805 */ /* 0x000fc6000001ff00 */
[----:B------:R-:W-:-:S06]  /*6090*/  FMUL.FTZ R4, R22, 1 ;  /* 0x3f80000016047820 */ /* 0x000fcc0000410000 */
[----:B-1--4-:R-:W0:Y:S02]  /*60a0*/  F2F.F64.F32 R4, R4 ;  /* 0x0000000400047310 */ /* 0x012e240000201800 */
[----:B0-----:R0:W-:Y:S01]  /*60b0*/  STG.E.128 desc[UR36][R8.64], R4 ;  /* 0x0000000408007986 */ /* 0x0011e2000c101d24 */
[----:B------:R-:W-:Y:S05]  /*60c0*/  BRA `(.L_x_4477) ;  /* 0x00000008006c7947 */ /* 0x000fea0003800000 */
.L_x_4485:
[----:B------:R-:W-:-:S13]  /*60d0*/  ISETP.NE.AND P0, PT, R0, 0xf, PT ;  /* 0x0000000f0000780c */ /* 0x000fda0003f05270 */
[----:B------:R-:W-:Y:S05]  /*60e0*/  @!P0 BRA `(.L_x_4487) ;  /* 0x0000000000b48947 */ /* 0x000fea0003800000 */
[----:B------:R-:W-:-:S13]  /*60f0*/  ISETP.NE.AND P0, PT, R0, 0x17, PT ;  /* 0x000000170000780c */ /* 0x000fda0003f05270 */
[----:B------:R-:W-:Y:S05]  /*6100*/  @!P0 BRA `(.L_x_4488) ;  /* 0x0000000000548947 */ /* 0x000fea0003800000 */
[----:B------:R-:W-:-:S13]  /*6110*/  ISETP.NE.AND P0, PT, R0, 0x18, PT ;  /* 0x000000180000780c */ /* 0x000fda0003f05270 */
[----:B------:R-:W-:Y:S05]  /*6120*/  @P0 BRA `(.L_x_4476) ;  /* 0x0000000400f40947 */ /* 0x000fea0003800000 */
[----:B--2--5:R-:W-:Y:S01]  /*6130*/  IMAD.U32 R7, R22, 0x10000, RZ ;  /* 0x0001000016077824 */ /* 0x024fe200078e00ff */
[----:B------:R-:W-:Y:S04]  /*6140*/  BSSY B0, `(.L_x_4489) ;  /* 0x000000e000007945 */ /* 0x000fe80003800000 */
[C---:B------:R-:W-:Y:S02]  /*6150*/  LOP3.LUT R3, R7.reuse, 0x7fffffff, RZ, 0xc0, !PT ;  /* 0x7fffffff07037812 */ /* 0x040fe400078ec0ff */
[----:B------:R-:W-:Y:S02]  /*6160*/  LOP3.LUT R0, R7, 0x80000000, RZ, 0xc0, !PT ;  /* 0x8000000007007812 */ /* 0x000fe400078ec0ff */
[----:B------:R-:W-:Y:S02]  /*6170*/  ISETP.GT.U32.AND P0, PT, R3, 0x43efffff, PT ;  /* 0x43efffff0300780c */ /* 0x000fe40003f04070 */
[----:B-1--4-:R-:W-:Y:S01]  /*6180*/  SHF.R.U32.HI R5, RZ, 0x18, R0 ;  /* 0x00000018ff057819 */ /* 0x012fe20000011600 */
        /* <DEDUP_REMOVED lines=9> */
.L_x_4490:
[----:B------:R-:W-:Y:S05]  /*6220*/  BSYNC B0 ;  /* 0x0000000000007941 */ /* 0x000fea0003800000 */
.L_x_4489:
[----:B------:R-:W-:-:S05]  /*6230*/  LOP3.LUT R5, R0, R5, RZ, 0xfc, !PT ;  /* 0x0000000500057212 */ /* 0x000fca00078efcff */
[----:B------:R0:W-:Y:S01]  /*6240*/  STG.E.U8 desc[UR36][R8.64], R5 ;  /* 0x0000000508007986 */ /* 0x0001e2000c101124 */
[----:B------:R-:W-:Y:S05]  /*6250*/  BRA `(.L_x_4477) ;  /* 0x0000000800087947 */ /* 0x000fea0003800000 */
.L_x_4488:
[----:B-12-45:R-:W-:Y:S01]  /*6260*/  IMAD.U32 R5, R22, 0x10000, RZ ;  /* 0x0001000016057824 */ /* 0x036fe200078e00ff */
        /* <DEDUP_REMOVED lines=12> */
.L_x_4492:
[----:B------:R-:W-:Y:S01]  /*6330*/  IMAD.MOV.U32 R0, RZ, RZ, 0x7f ;  /* 0x0000007fff007424 */ /* 0x000fe200078e00ff */
[----:B------:R-:W-:-:S04]  /*6340*/  ISETP.GT.U32.AND P0, PT, R3, 0x7f800000, PT ;  /* 0x7f8000000300780c */ /* 0x000fc80003f04070 */
[----:B------:R-:W-:-:S09]  /*6350*/  SEL R0, R0, 0x7c, P0 ;  /* 0x0000007c00007807 */ /* 0x000fd20000000000 */
.L_x_4493:
[----:B------:R-:W-:Y:S05]  /*6360*/  BSYNC B0 ;  /* 0x0000000000007941 */ /* 0x000fea0003800000 */
.L_x_4491:
[----:B------:R-:W-:-:S04]  /*6370*/  LOP3.LUT R3, R5, 0x80000000, RZ, 0xc0, !PT ;  /* 0x8000000005037812 */ /* 0x000fc800078ec0ff */
[----:B------:R-:W-:-:S04]  /*6380*/  SHF.R.U32.HI R3, RZ, 0x18, R3 ;  /* 0x00000018ff037819 */ /* 0x000fc80000011603 */
[----:B------:R-:W-:-:S05]  /*6390*/  LOP3.LUT R3, R0, R3, RZ, 0xfc, !PT ;  /* 0x0000000300037212 */ /* 0x000fca00078efcff */
[----:B------:R0:W-:Y:S01]  /*63a0*/  STG.E.U8 desc[UR36][R8.64], R3 ;  /* 0x0000000308007986 */ /* 0x0001e2000c101124 */
[----:B------:R-:W-:Y:S05]  /*63b0*/  BRA `(.L_x_4477) ;  /* 0x0000000400b07947 */ /* 0x000fea0003800000 */
.L_x_4487:
[----:B--2--5:R0:W-:Y:S01]  /*63c0*/  STG.E.U16 desc[UR36][R8.64], R22 ;  /* 0x0000001608007986 */ /* 0x0241e2000c101524 */
[----:B------:R-:W-:Y:S05]  /*63d0*/  BRA `(.L_x_4477) ;  /* 0x0000000400a87947 */ /* 0x000fea0003800000 */
.L_x_4484:
        /* <DEDUP_REMOVED lines=8> */
[----:B--2--5:R-:W-:-:S06]  /*6460*/  IMAD.U32 R3, R22, 0x10000, RZ ;  /* 0x0001000016037824 */ /* 0x024fcc00078e00ff */
[----:B------:R-:W0:Y:S02]  /*6470*/  F2I.FTZ.U32.TRUNC.NTZ R3, R3 ;  /* 0x0000000300037305 */ /* 0x000e24000021f000 */
[----:B0-----:R0:W-:Y:S01]  /*6480*/  STG.E.U16 desc[UR36][R8.64], R3 ;  /* 0x0000000308007986 */ /* 0x0011e2000c101524 */
[----:B------:R-:W-:Y:S05]  /*6490*/  BRA `(.L_x_4477) ;  /* 0x0000000400787947 */ /* 0x000fea0003800000 */
.L_x_4496:
[----:B-12-45:R-:W-:Y:S01]  /*64a0*/  IMAD.U32 R5, R22, 0x10000, RZ ;  /* 0x0001000016057824 */ /* 0x036fe200078e00ff */
        /* <DEDUP_REMOVED lines=16> */
.L_x_4499:
[----:B------:R-:W-:-:S04]  /*65b0*/  LOP3.LUT R3, R5, 0x80000000, RZ, 0xc0, !PT ;  /* 0x8000000005037812 */ /* 0x000fc800078ec0ff */
[----:B------:R-:W-:-:S04]  /*65c0*/  SHF.R.U32.HI R3, RZ, 0x18, R3 ;  /* 0x00000018ff037819 */ /* 0x000fc80000011603 */
[----:B------:R-:W-:-:S04]  /*65d0*/  LOP3.LUT R0, R0, R3, RZ, 0xfc, !PT ;  /* 0x0000000300007212 */ /* 0x000fc800078efcff */
[----:B------:R-:W-:-:S07]  /*65e0*/  PRMT R4, R0, 0x7610, R4 ;  /* 0x0000761000047816 */ /* 0x000fce0000000004 */
.L_x_4498:
[----:B------:R-:W-:Y:S05]  /*65f0*/  BSYNC B0 ;  /* 0x0000000000007941 */ /* 0x000fea0003800000 */
.L_x_4497:
[----:B------:R0:W-:Y:S01]  /*6600*/  STG.E.U8 desc[UR36][R8.64], R4 ;  /* 0x0000000408007986 */ /* 0x0001e2000c101124 */
[----:B------:R-:W-:Y:S05]  /*6610*/  BRA `(.L_x_4477) ;  /* 0x0000000400187947 */ /* 0x000fea0003800000 */
.L_x_4495:
        /* <DEDUP_REMOVED lines=17> */
.L_x_4502:
[----:B------:R-:W-:-:S04]  /*6730*/  LOP3.LUT R3, R5, 0x80000000, RZ, 0xc0, !PT ;  /* 0x8000000005037812 */ /* 0x000fc800078ec0ff */
[----:B------:R-:W-:-:S04]  /*6740*/  SHF.R.U32.HI R3, RZ, 0x18, R3 ;  /* 0x00000018ff037819 */ /* 0x000fc80000011603 */
[----:B------:R-:W-:-:S04]  /*6750*/  LOP3.LUT R0, R0, R3, RZ, 0xfc, !PT ;  /* 0x0000000300007212 */ /* 0x000fc800078efcff */
[----:B------:R-:W-:-:S07]  /*6760*/  PRMT R4, R0, 0x7610, R4 ;  /* 0x0000761000047816 */ /* 0x000fce0000000004 */
.L_x_4501:
[----:B------:R-:W-:Y:S05]  /*6770*/  BSYNC B0 ;  /* 0x0000000000007941 */ /* 0x000fea0003800000 */
.L_x_4500:
[----:B------:R0:W-:Y:S01]  /*6780*/  STG.E.U8 desc[UR36][R8.64], R4 ;  /* 0x0000000408007986 */ /* 0x0001e2000c101124 */
[----:B------:R-:W-:Y:S05]  /*6790*/  BRA `(.L_x_4477) ;  /* 0x0000000000b87947 */ /* 0x000fea0003800000 */
.L_x_4494:
[----:B------:R-:W-:-:S13]  /*67a0*/  ISETP.NE.AND P0, PT, R0, 0x1c, PT ;  /* 0x0000001c0000780c */ /* 0x000fda0003f05270 */
[----:B------:R-:W-:Y:S05]  /*67b0*/  @!P0 BRA `(.L_x_4503) ;  /* 0x0000000000a48947 */ /* 0x000fea0003800000 */
[----:B------:R-:W-:-:S13]  /*67c0*/  ISETP.NE.AND P0, PT, R0, 0x1d, PT ;  /* 0x0000001d0000780c */ /* 0x000fda0003f05270 */
[----:B------:R-:W-:Y:S05]  /*67d0*/  @!P0 BRA `(.L_x_4504) ;  /* 0x00000000008c8947 */ /* 0x000fea0003800000 */
[----:B------:R-:W-:-:S13]  /*67e0*/  ISETP.NE.AND P0, PT, R0, 0x2c, PT ;  /* 0x0000002c0000780c */ /* 0x000fda0003f05270 */
[----:B------:R-:W-:Y:S05]  /*67f0*/  @P0 BRA `(.L_x_4476) ;  /* 0x0000000000400947 */ /* 0x000fea0003800000 */
[----:B--2--5:R-:W-:-:S05]  /*6800*/  IMAD.U32 R22, R22, 0x10000, RZ ;  /* 0x0001000016167824 */ /* 0x024fca00078e00ff */
        /* <DEDUP_REMOVED lines=15> */
.L_x_4476:
[----:B------:R-:W-:Y:S01]  /*6900*/  MOV R14, 0x0 ;  /* 0x00000000000e7802 */ /* 0x000fe20000000f00 */
[----:B------:R-:W-:Y:S01]  /*6910*/  ULDC.64 UR4, c[0x4][0x128] ;  /* 0x01004a0000047ab9 */ /* 0x000fe20000000a00 */
[----:B------:R-:W-:Y:S01]  /*6920*/  ULDC.64 UR6, c[0x4][0x40] ;  /* 0x0100100000067ab9 */ /* 0x000fe20000000a00 */
[----:B------:R-:W-:Y:S02]  /*6930*/  IMAD.U32 R4, RZ, RZ, UR4 ;  /* 0x00000004ff047e24 */ /* 0x000fe4000f8e00ff */
[----:B-1--4-:R-:W-:Y:S01]  /*6940*/  IMAD.U32 R5, RZ, RZ, UR5 ;  /* 0x00000005ff057e24 */ /* 0x012fe2000f8e00ff */
        /* <DEDUP_REMOVED lines=11> */
.L_x_4505:
[----:B------:R-:W-:Y:S05]  /*6a00*/  BRA `(.L_x_4477) ;  /* 0x00000000001c7947 */ /* 0x000fea0003800000 */
.L_x_4504:
[----:B--2--5:R-:W-:-:S06]  /*6a10*/  IMAD.U32 R4, R22, 0x10000, RZ ;  /* 0x0001000016047824 */ /* 0x024fcc00078e00ff */
[----:B-1--4-:R-:W0:Y:S02]  /*6a20*/  F2I.U64.TRUNC R4, R4 ;  /* 0x0000000400047311 */ /* 0x012e24000020d800 */
[----:B0-----:R0:W-:Y:S01]  /*6a30*/  STG.E.64 desc[UR36][R8.64], R4 ;  /* 0x0000000408007986 */ /* 0x0011e2000c101b24 */
[----:B------:R-:W-:Y:S05]  /*6a40*/  BRA `(.L_x_4477) ;  /* 0x00000000000c7947 */ /* 0x000fea0003800000 */
.L_x_4503:
[----:B--2--5:R-:W-:-:S04]  /*6a50*/  IMAD.U32 R22, R22, 0x10000, RZ ;  /* 0x0001000016167824 */ /* 0x024fc800078e00ff */
[----:B------:R-:W0:Y:S02]  /*6a60*/  F2I.FTZ.U32.TRUNC.NTZ R3, R22 ;  /* 0x0000001600037305 */ /* 0x000e24000021f000 */
[----:B0-----:R0:W-:Y:S02]  /*6a70*/  STG.E desc[UR36][R8.64], R3 ;  /* 0x0000000308007986 */ /* 0x0011e4000c101924 */
.L_x_4477:
        /* <DEDUP_REMOVED lines=21> */
[----:B-1----:R-:W-:-:S04]  /*6bd0*/  IMAD.U32 R18, R18, 0x10000, RZ ;  /* 0x0001000012127824 */ /* 0x002fc800078e00ff */
[----:B------:R-:W0:Y:S02]  /*6be0*/  F2I.FTZ.TRUNC.NTZ R3, R18 ;  /* 0x0000001200037305 */ /* 0x000e24000021f100 */
[----:B0-----:R0:W-:Y:S01]  /*6bf0*/  STG.E.U8 desc[UR36][R8.64], R3 ;  /* 0x0000000308007986 */ /* 0x0011e2000c101124 */
[----:B------:R-:W-:Y:S05]  /*6c00*/  BRA `(.L_x_4511) ;  /* 0x0000000c00947947 */ /* 0x000fea0003800000 */
.L_x_4509:
[----:B-1--4-:R-:W-:-:S06]  /*6c10*/  IMAD.U32 R5, R18, 0x10000, RZ ;  /* 0x0001000012057824 */ /* 0x012fcc00078e00ff */
[----:B------:R-:W0:Y:S02]  /*6c20*/  F2I.S64.TRUNC R4, R5 ;  /* 0x0000000500047311 */ /* 0x000e24000020d900 */
[----:B0-----:R0:W-:Y:S01]  /*6c30*/  STG.E.U8 desc[UR36][R8.64], R4 ;  /* 0x0000000408007986 */ /* 0x0011e2000c101124 */
[----:B------:R-:W-:Y:S05]  /*6c40*/  BRA `(.L_x_4511) ;  /* 0x0000000c00847947 */ /* 0x000fea0003800000 */
.L_x_4508:
[----:B------:R-:W-:-:S13]  /*6c50*/  ISETP.NE.AND P0, PT, R0, 0x2, PT ;  /* 0x000000020000780c */ /* 0x000fda0003f05270 */
[----:B------:R-:W-:Y:S05]  /*6c60*/  @!P0 BRA `(.L_x_4512) ;  /* 0x0000000000308947 */ /* 0x000fea0003800000 */
[----:B------:R-:W-:-:S13]  /*6c70*/  ISETP.NE.AND P0, PT, R0, 0x3, PT ;  /* 0x000000030000780c */ /* 0x000fda0003f05270 */
[----:B------:R-:W-:Y:S05]  /*6c80*/  @!P0 BRA `(.L_x_4513) ;  /* 0x0000000000188947 */ /* 0x000fea0003800000 */
[----:B------:R-:W-:-:S13]  /*6c90*/  ISETP.NE.AND P0, PT, R0, 0x4, PT ;  /* 0x000000040000780c */ /* 0x000fda0003f05270 */
[----:B------:R-:W-:Y:S05]  /*6ca0*/  @P0 BRA `(.L_x_4510) ;  /* 0x0000000c000c0947 */ /* 0x000fea0003800000 */
[----:B-1----:R-:W-:-:S06]  /*6cb0*/  IMAD.U32 R4, R18, 0x10000, RZ ;  /* 0x0001000012047824 */ /* 0x002fcc00078e00ff */
[----:B----4-:R-:W0:Y:S02]  /*6cc0*/  F2I.S64.TRUNC R4, R4 ;  /* 0x0000000400047311 */ /* 0x010e24000020d900 */
[----:B0-----:R0:W-:Y:S01]  /*6cd0*/  STG.E.64 desc[UR36][R8.64], R4 ;  /* 0x0000000408007986 */ /* 0x0011e2000c101b24 */
[----:B------:R-:W-:Y:S05]  /*6ce0*/  BRA `(.L_x_4511) ;  /* 0x0000000c005c7947 */ /* 0x000fea0003800000 */
.L_x_4513:
[----:B-1----:R-:W-:-:S04]  /*6cf0*/  IMAD.U32 R18, R18, 0x10000, RZ ;  /* 0x0001000012127824 */ /* 0x002fc800078e00ff */
[----:B------:R-:W0:Y:S02]  /*6d00*/  F2I.FTZ.TRUNC.NTZ R3, R18 ;  /* 0x0000001200037305 */ /* 0x000e24000021f100 */
[----:B0-----:R0:W-:Y:S01]  /*6d10*/  STG.E desc[UR36][R8.64], R3 ;  /* 0x0000000308007986 */ /* 0x0011e2000c101924 */
[----:B------:R-:W-:Y:S05]  /*6d20*/  BRA `(.L_x_4511) ;  /* 0x0000000c004c7947 */ /* 0x000fea0003800000 */
.L_x_4512:
[----:B-1----:R-:W-:-:S04]  /*6d30*/  IMAD.U32 R18, R18, 0x10000, RZ ;  /* 0x0001000012127824 */ /* 0x002fc800078e00ff */
[----:B------:R-:W0:Y:S02]  /*6d40*/  F2I.FTZ.TRUNC.NTZ R3, R18 ;  /* 0x0000001200037305 */ /* 0x000e24000021f100 */
[----:B0-----:R0:W-:Y:S01]  /*6d50*/  STG.E.U16 desc[UR36][R8.64], R3 ;  /* 0x0000000308007986 */ /* 0x0011e2000c101524 */
[----:B------:R-:W-:Y:S05]  /*6d60*/  BRA `(.L_x_4511) ;  /* 0x0000000c003c7947 */ /* 0x000fea0003800000 */
.L_x_4507:
[----:B------:R-:W-:-:S13]  /*6d70*/  ISETP.GT.AND P0, PT, R0, 0x6, PT ;  /* 0x000000060000780c */ /* 0x000fda0003f04270 */
[----:B------:R-:W-:Y:S05]  /*6d80*/  @P0 BRA `(.L_x_4514) ;  /* 0x00000000002c0947 */ /* 0x000fea0003800000 */
[----:B------:R-:W-:-:S13]  /*6d90*/  ISETP.NE.AND P0, PT, R0, 0x5, PT ;  /* 0x000000050000780c */ /* 0x000fda0003f05270 */
[----:B------:R-:W-:Y:S05]  /*6da0*/  @!P0 BRA `(.L_x_4515) ;  /* 0x0000000000148947 */ /* 0x000fea0003800000 */
[----:B------:R-:W-:-:S13]  /*6db0*/  ISETP.NE.AND P0, PT, R0, 0x6, PT ;  /* 0x000000060000780c */ /* 0x000fda0003f05270 */
[----:B------:R-:W-:Y:S05]  /*6dc0*/  @P0 BRA `(.L_x_4510) ;  /* 0x0000000800c40947 */ /* 0x000fea0003800000 */
[----:B-1----:R-:W-:-:S05]  /*6dd0*/  IMAD.U32 R3, R18, 0x10000, RZ ;  /* 0x0001000012037824 */ /* 0x002fca00078e00ff */
[----:B------:R0:W-:Y:S01]  /*6de0*/  STG.E desc[UR36][R8.64], R3 ;  /* 0x0000000308007986 */ /* 0x0001e2000c101924 */
[----:B------:R-:W-:Y:S05]  /*6df0*/  BRA `(.L_x_4511) ;  /* 0x0000000c00187947 */ /* 0x000fea0003800000 */
.L_x_4515:
[----:B-1----:R-:W-:-:S05]  /*6e00*/  IMAD.U32 R0, R18, 0x10000, RZ ;  /* 0x0001000012007824 */ /* 0x002fca00078e00ff */
[----:B------:R-:W-:-:S05]  /*6e10*/  F2FP.F16.F32.PACK_AB R0, RZ, R0 ;  /* 0x00000000ff00723e */ /* 0x000fca00000000ff */
[----:B------:R0:W-:Y:S01]  /*6e20*/  STG.E.U16 desc[UR36][R8.64], R0 ;  /* 0x0000000008007986 */ /* 0x0001e2000c101524 */
[----:B------:R-:W-:Y:S05]  /*6e30*/  BRA `(.L_x_4511) ;  /* 0x0000000c00087947 */ /* 0x000fea0003800000 */
.L_x_4514:
[----:B------:R-:W-:-:S13]  /*6e40*/  ISETP.NE.AND P0, PT, R0, 0x7, PT ;  /* 0x000000070000780c */ /* 0x000fda0003f05270 */
[----:B------:R-:W-:Y:S05]  /*6e50*/  @!P0 BRA `(.L_x_4516) ;  /* 0x0000000000348947 */ /* 0x000fea0003800000 */
[----:B------:R-:W-:-:S13]  /*6e60*/  ISETP.NE.AND P0, PT, R0, 0x8, PT ;  /* 0x000000080000780c */ /* 0x000fda0003f05270 */
[----:B------:R-:W-:Y:S05]  /*6e70*/  @!P0 BRA `(.L_x_4517) ;  /* 0x0000000000188947 */ /* 0x000fea0003800000 */
[----:B------:R-:W-:-:S13]  /*6e80*/  ISETP.NE.AND P0, PT, R0, 0x9, PT ;  /* 0x000000090000780c */ /* 0x000fda0003f05270 */
[----:B------:R-:W-:Y:S05]  /*6e90*/  @P0 BRA `(.L_x_4510) ;  /* 0x0000000800900947 */ /* 0x000fea0003800000 */
[----:B-1----:R-:W-:Y:S02]  /*6ea0*/  IMAD.U32 R4, R18, 0x10000, RZ ;  /* 0x0001000012047824 */ /* 0x002fe400078e00ff */
[----:B----4-:R-:W-:-:S05]  /*6eb0*/  IMAD.MOV.U32 R5, RZ, RZ, RZ ;  /* 0x000000ffff057224 */ /* 0x010fca00078e00ff */
[----:B------:R0:W-:Y:S01]  /*6ec0*/  STG.E.64 desc[UR36][R8.64], R4 ;  /* 0x0000000408007986 */ /* 0x0001e2000c101b24 */
[----:B------:R-:W-:Y:S05]  /*6ed0*/  BRA `(.L_x_4511) ;  /* 0x0000000800e07947 */ /* 0x000fea0003800000 */
.L_x_4517:
[----:B-1----:R-:W-:-:S05]  /*6ee0*/  IMAD.U32 R18, R18, 0x10000, RZ ;  /* 0x0001000012127824 */ /* 0x002fca00078e00ff */
[----:B------:R-:W-:-:S04]  /*6ef0*/  F2FP.F16.F32.PACK_AB R3, RZ, R18 ;  /* 0x00000012ff03723e */ /* 0x000fc800000000ff */
[----:B------:R-:W-:-:S05]  /*6f00*/  PRMT R3, R3, 0x5410, RZ ;  /* 0x0000541003037816 */ /* 0x000fca00000000ff */
[----:B------:R0:W-:Y:S01]  /*6f10*/  STG.E desc[UR36][R8.64], R3 ;  /* 0x0000000308007986 */ /* 0x0001e2000c101924 */
[----:B------:R-:W-:Y:S05]  /*6f20*/  BRA `(.L_x_4511) ;  /* 0x0000000800cc7947 */ /* 0x000fea0003800000 */
.L_x_4516:
[----:B-1----:R-:W-:-:S04]  /*6f30*/  IMAD.U32 R4, R18, 0x10000, RZ ;  /* 0x0001000012047824 */ /* 0x002fc800078e00ff */
[----:B------:R-:W-:-:S06]  /*6f40*/  FMUL.FTZ R4, R4, 1 ;  /* 0x3f80000004047820 */ /* 0x000fcc0000410000 */
[----:B----4-:R-:W0:Y:S02]  /*6f50*/  F2F.F64.F32 R4, R4 ;  /* 0x0000000400047310 */ /* 0x010e240000201800 */
[----:B0-----:R0:W-:Y:S01]  /*6f60*/  STG.E.64 desc[UR36][R8.64], R4 ;  /* 0x0000000408007986 */ /* 0x0011e2000c101b24 */
[----:B------:R-:W-:Y:S05]  /*6f70*/  BRA `(.L_x_4511) ;  /* 0x0000000800b87947 */ /* 0x000fea0003800000 */
.L_x_4506:
        /* <DEDUP_REMOVED lines=8> */
[----:B-1----:R-:W-:-:S05]  /*7000*/  IMAD.U32 R18, R18, 0x10000, RZ ;  /* 0x0001000012127824 */ /* 0x002fca00078e00ff */
[----:B------:R-:W-:-:S04]  /*7010*/  FSETP.NEU.FTZ.AND P0, PT, R18, RZ, PT ;  /* 0x000000ff1200720b */ /* 0x000fc80003f1d000 */
[----:B------:R-:W-:-:S05]  /*7020*/  SEL R3, RZ, 0x1, !P0 ;  /* 0x00000001ff037807 */ /* 0x000fca0004000000 */
[----:B------:R0:W-:Y:S01]  /*7030*/  STG.E.U8 desc[UR36][R8.64], R3 ;  /* 0x0000000308007986 */ /* 0x0001e2000c101124 */
[----:B------:R-:W-:Y:S05]  /*7040*/  BRA `(.L_x_4511) ;  /* 0x0000000800847947 */ /* 0x000fea0003800000 */
.L_x_4520:
[----:B-1----:R-:W-:Y:S01]  /*7050*/  IMAD.U32 R18, R18, 0x10000, RZ ;  /* 0x0001000012127824 */ /* 0x002fe200078e00ff */
[----:B------:R-:W-:-:S03]  /*7060*/  CS2R R6, SRZ ;  /* 0x0000000000067805 */ /* 0x000fc6000001ff00 */
[----:B------:R-:W-:-:S06]  /*7070*/  FMUL.FTZ R4, R18, 1 ;  /* 0x3f80000012047820 */ /* 0x000fcc0000410000 */
[----:B----4-:R-:W0:Y:S02]  /*7080*/  F2F.F64.F32 R4, R4 ;  /* 0x0000000400047310 */ /* 0x010e240000201800 */
[----:B0-----:R0:W-:Y:S01]  /*7090*/  STG.E.128 desc[UR36][R8.64], R4 ;  /* 0x0000000408007986 */ /* 0x0011e2000c101d24 */
[----:B------:R-:W-:Y:S05]  /*70a0*/  BRA `(.L_x_4511) ;  /* 0x00000008006c7947 */ /* 0x000fea0003800000 */
.L_x_4519:
[----:B------:R-:W-:-:S13]  /*70b0*/  ISETP.NE.AND P0, PT, R0, 0xf, PT ;  /* 0x0000000f0000780c */ /* 0x000fda0003f05270 */
[----:B------:R-:W-:Y:S05]  /*70c0*/  @!P0 BRA `(.L_x_4521) ;  /* 0x0000000000b48947 */ /* 0x000fea0003800000 */
[----:B------:R-:W-:-:S13]  /*70d0*/  ISETP.NE.AND P0, PT, R0, 0x17, PT ;  /* 0x000000170000780c */ /* 0x000fda0003f05270 */
[----:B------:R-:W-:Y:S05]  /*70e0*/  @!P0 BRA `(.L_x_4522) ;  /* 0x0000000000548947 */ /* 0x000fea0003800000 */
[----:B------:R-:W-:-:S13]  /*70f0*/  ISETP.NE.AND P0, PT, R0, 0x18, PT ;  /* 0x000000180000780c */ /* 0x000fda0003f05270 */
[----:B------:R-:W-:Y:S05]  /*7100*/  @P0 BRA `(.L_x_4510) ;  /* 0x0000000400f40947 */ /* 0x000fea0003800000 */
[----:B-1----:R-:W-:Y:S01]  /*7110*/  IMAD.U32 R7, R18, 0x10000, RZ ;  /* 0x0001000012077824 */ /* 0x002fe200078e00ff */
        /* <DEDUP_REMOVED lines=14> */
.L_x_4524:
[----:B------:R-:W-:Y:S05]  /*7200*/  BSYNC B0 ;  /* 0x0000000000007941 */ /* 0x000fea0003800000 */
.L_x_4523:
[----:B------:R-:W-:-:S05]  /*7210*/  LOP3.LUT R5, R0, R5, RZ, 0xfc, !PT ;  /* 0x0000000500057212 */ /* 0x000fca00078efcff */
[----:B------:R0:W-:Y:S01]  /*7220*/  STG.E.U8 desc[UR36][R8.64], R5 ;  /* 0x0000000508007986 */ /* 0x0001e2000c101124 */
[----:B------:R-:W-:Y:S05]  /*7230*/  BRA `(.L_x_4511) ;  /* 0x0000000800087947 */ /* 0x000fea0003800000 */
.L_x_4522:
[----:B-1--4-:R-:W-:Y:S01]  /*7240*/  IMAD.U32 R5, R18, 0x10000, RZ ;  /* 0x0001000012057824 */ /* 0x012fe200078e00ff */
        /* <DEDUP_REMOVED lines=12> */
.L_x_4526:
[----:B------:R-:W-:Y:S01]  /*7310*/  IMAD.MOV.U32 R0, RZ, RZ, 0x7f ;  /* 0x0000007fff007424 */ /* 0x000fe200078e00ff */
[----:B------:R-:W-:-:S04]  /*7320*/  ISETP.GT.U32.AND P0, PT, R3, 0x7f800000, PT ;  /* 0x7f8000000300780c */ /* 0x000fc80003f04070 */
[----:B------:R-:W-:-:S09]  /*7330*/  SEL R0, R0, 0x7c, P0 ;  /* 0x0000007c00007807 */ /* 0x000fd20000000000 */
.L_x_4527:
[----:B------:R-:W-:Y:S05]  /*7340*/  BSYNC B0 ;  /* 0x0000000000007941 */ /* 0x000fea0003800000 */
.L_x_4525:
[----:B------:R-:W-:-:S04]  /*7350*/  LOP3.LUT R3, R5, 0x80000000, RZ, 0xc0, !PT ;  /* 0x8000000005037812 */ /* 0x000fc800078ec0ff */
[----:B------:R-:W-:-:S04]  /*7360*/  SHF.R.U32.HI R3, RZ, 0x18, R3 ;  /* 0x00000018ff037819 */ /* 0x000fc80000011603 */
[----:B------:R-:W-:-:S05]  /*7370*/  LOP3.LUT R3, R0, R3, RZ, 0xfc, !PT ;  /* 0x0000000300037212 */ /* 0x000fca00078efcff */
[----:B------:R0:W-:Y:S01]  /*7380*/  STG.E.U8 desc[UR36][R8.64], R3 ;  /* 0x0000000308007986 */ /* 0x0001e2000c101124 */
[----:B------:R-:W-:Y:S05]  /*7390*/  BRA `(.L_x_4511) ;  /* 0x0000000400b07947 */ /* 0x000fea0003800000 */
.L_x_4521:
[----:B-1----:R0:W-:Y:S01]  /*73a0*/  STG.E.U16 desc[UR36][R8.64], R18 ;  /* 0x0000001208007986 */ /* 0x0021e2000c101524 */
[----:B------:R-:W-:Y:S05]  /*73b0*/  BRA `(.L_x_4511) ;  /* 0x0000000400a87947 */ /* 0x000fea0003800000 */
.L_x_4518:
        /* <DEDUP_REMOVED lines=8> */
[----:B-1----:R-:W-:-:S06]  /*7440*/  IMAD.U32 R3, R18, 0x10000, RZ ;  /* 0x0001000012037824 */ /* 0x002fcc00078e00ff */
[----:B------:R-:W0:Y:S02]  /*7450*/  F2I.FTZ.U32.TRUNC.NTZ R3, R3 ;  /* 0x0000000300037305 */ /* 0x000e24000021f000 */
[----:B0-----:R0:W-:Y:S01]  /*7460*/  STG.E.U16 desc[UR36][R8.64], R3 ;  /* 0x0000000308007986 */ /* 0x0011e2000c101524 */
[----:B------:R-:W-:Y:S05]  /*7470*/  BRA `(.L_x_4511) ;  /* 0x0000000400787947 */ /* 0x000fea0003800000 */
.L_x_4530:
[----:B-1--4-:R-:W-:Y:S01]  /*7480*/  IMAD.U32 R5, R18, 0x10000, RZ ;  /* 0x0001000012057824 */ /* 0x012fe200078e00ff */
        /* <DEDUP_REMOVED lines=16> */
.L_x_4533:
[----:B------:R-:W-:-:S04]  /*7590*/  LOP3.LUT R3, R5, 0x80000000, RZ, 0xc0, !PT ;  /* 0x8000000005037812 */ /* 0x000fc800078ec0ff */
[----:B------:R-:W-:-:S04]  /*75a0*/  SHF.R.U32.HI R3, RZ, 0x18, R3 ;  /* 0x00000018ff037819 */ /* 0x000fc80000011603 */
[----:B------:R-:W-:-:S04]  /*75b0*/  LOP3.LUT R0, R0, R3, RZ, 0xfc, !PT ;  /* 0x0000000300007212 */ /* 0x000fc800078efcff */
[----:B------:R-:W-:-:S07]  /*75c0*/  PRMT R4, R0, 0x7610, R4 ;  /* 0x0000761000047816 */ /* 0x000fce0000000004 */
.L_x_4532:
[----:B------:R-:W-:Y:S05]  /*75d0*/  BSYNC B0 ;  /* 0x0000000000007941 */ /* 0x000fea0003800000 */
.L_x_4531:
[----:B------:R3:W-:Y:S01]  /*75e0*/  STG.E.U8 desc[UR36][R8.64], R4 ;  /* 0x0000000408007986 */ /* 0x0007e2000c101124 */
[----:B------:R-:W-:Y:S05]  /*75f0*/  BRA `(.L_x_4511) ;  /* 0x0000000400187947 */ /* 0x000fea0003800000 */
.L_x_4529:
        /* <DEDUP_REMOVED lines=17> */
.L_x_4536:
[----:B------:R-:W-:-:S04]  /*7710*/  LOP3.LUT R3, R5, 0x80000000, RZ, 0xc0, !PT ;  /* 0x8000000005037812 */ /* 0x000fc800078ec0ff */
[----:B------:R-:W-:-:S04]  /*7720*/  SHF.R.U32.HI R3, RZ, 0x18, R3 ;  /* 0x00000018ff037819 */ /* 0x000fc80000011603 */
[----:B------:R-:W-:-:S04]  /*7730*/  LOP3.LUT R0, R0, R3, RZ, 0xfc, !PT ;  /* 0x0000000300007212 */ /* 0x000fc800078efcff */
[----:B------:R-:W-:-:S07]  /*7740*/  PRMT R4, R0, 0x7610, R4 ;  /* 0x0000761000047816 */ /* 0x000fce0000000004 */
.L_x_4535:
[----:B------:R-:W-:Y:S05]  /*7750*/  BSYNC B0 ;  /* 0x0000000000007941 */ /* 0x000fea0003800000 */
.L_x_4534:
[----:B------:R0:W-:Y:S01]  /*7760*/  STG.E.U8 desc[UR36][R8.64], R4 ;  /* 0x0000000408007986 */ /* 0x0001e2000c101124 */
[----:B------:R-:W-:Y:S05]  /*7770*/  BRA `(.L_x_4511) ;  /* 0x0000000000b87947 */ /* 0x000fea0003800000 */
.L_x_4528:
[----:B------:R-:W-:-:S13]  /*7780*/  ISETP.NE.AND P0, PT, R0, 0x1c, PT ;  /* 0x0000001c0000780c */ /* 0x000fda0003f05270 */
[----:B------:R-:W-:Y:S05]  /*7790*/  @!P0 BRA `(.L_x_4537) ;  /* 0x0000000000a48947 */ /* 0x000fea0003800000 */
[----:B------:R-:W-:-:S13]  /*77a0*/  ISETP.NE.AND P0, PT, R0, 0x1d, PT ;  /* 0x0000001d0000780c */ /* 0x000fda0003f05270 */
[----:B------:R-:W-:Y:S05]  /*77b0*/  @!P0 BRA `(.L_x_4538) ;  /* 0x00000000008c8947 */ /* 0x000fea0003800000 */
[----:B------:R-:W-:-:S13]  /*77c0*/  ISETP.NE.AND P0, PT, R0, 0x2c, PT ;  /* 0x0000002c0000780c */ /* 0x000fda0003f05270 */
[----:B------:R-:W-:Y:S05]  /*77d0*/  @P0 BRA `(.L_x_4510) ;  /* 0x0000000000400947 */ /* 0x000fea0003800000 */
[----:B-1----:R-:W-:-:S05]  /*77e0*/  IMAD.U32 R18, R18, 0x10000, RZ ;  /* 0x0001000012127824 */ /* 0x002fca00078e00ff */
        /* <DEDUP_REMOVED lines=15> */
.L_x_4510:
        /* <DEDUP_REMOVED lines=16> */
.L_x_4539:
[----:B------:R-:W-:Y:S05]  /*79e0*/  BRA `(.L_x_4511) ;  /* 0x00000000001c7947 */ /* 0x000fea0003800000 */
.L_x_4538:
[----:B-1----:R-:W-:-:S06]  /*79f0*/  IMAD.U32 R4, R18, 0x10000, RZ ;  /* 0x0001000012047824 */ /* 0x002fcc00078e00ff */
[----:B----4-:R-:W0:Y:S02]  /*7a00*/  F2I.U64.TRUNC R4, R4 ;  /* 0x0000000400047311 */ /* 0x010e24000020d800 */
[----:B0-----:R1:W-:Y:S01]  /*7a10*/  STG.E.64 desc[UR36][R8.64], R4 ;  /* 0x0000000408007986 */ /* 0x0013e2000c101b24 */
[----:B------:R-:W-:Y:S05]  /*7a20*/  BRA `(.L_x_4511) ;  /* 0x00000000000c7947 */ /* 0x000fea0003800000 */
.L_x_4537:
[----:B-1----:R-:W-:-:S04]  /*7a30*/  IMAD.U32 R18, R18, 0x10000, RZ ;  /* 0x0001000012127824 */ /* 0x002fc800078e00ff */
[----:B------:R-:W0:Y:S02]  /*7a40*/  F2I.FTZ.U32.TRUNC.NTZ R3, R18 ;  /* 0x0000001200037305 */ /* 0x000e24000021f000 */
[----:B0-----:R2:W-:Y:S02]  /*7a50*/  STG.E desc[UR36][R8.64], R3 ;  /* 0x0000000308007986 */ /* 0x0015e4000c101924 */
.L_x_4511:
[----:B------:R-:W-:-:S07]  /*7a60*/  VIADD R25, R25, 0x80 ;  /* 0x0000008019197836 */ /* 0x000fce0000000000 */
.L_x_4471:
[----:B------:R-:W-:Y:S05]  /*7a70*/  BSYNC B6 ;  /* 0x0000000000067941 */ /* 0x000fea0003800000 */
.L_x_4470:
[----:B------:R-:W-:-:S13]  /*7a80*/  ISETP.GE.AND P0, PT, R25, R16, PT ;  /* 0x000000101900720c */ /* 0x000fda0003f06270 */
[----:B------:R-:W-:Y:S05]  /*7a90*/  @P0 EXIT ;  /* 0x000000000000094d */ /* 0x000fea0003800000 */
[----:B01234-:R-:W0:Y:S01]  /*7aa0*/  LDC.64 R4, c[0x0][0x230] ;  /* 0x00008c00ff047b82 */ /* 0x01fe220000000a00 */
        /* <DEDUP_REMOVED lines=16> */
[----:B-----5:R-:W-:-:S06]  /*7bb0*/  IMAD.U32 R19, R19, 0x10000, RZ ;  /* 0x0001000013137824 */ /* 0x020fcc00078e00ff */
[----:B------:R-:W0:Y:S02]  /*7bc0*/  F2I.FTZ.TRUNC.NTZ R19, R19 ;  /* 0x0000001300137305 */ /* 0x000e24000021f100 */
[----:B0-----:R-:W-:Y:S01]  /*7bd0*/  STG.E.U8 desc[UR36][R2.64], R19 ;  /* 0x0000001302007986 */ /* 0x001fe2000c101124 */
[----:B------:R-:W-:Y:S05]  /*7be0*/  EXIT ;  /* 0x000000000000794d */ /* 0x000fea0003800000 */
.L_x_4543:
[----:B-----5:R-:W-:-:S06]  /*7bf0*/  IMAD.U32 R5, R19, 0x10000, RZ ;  /* 0x0001000013057824 */ /* 0x020fcc00078e00ff */
[----:B------:R-:W0:Y:S02]  /*7c00*/  F2I.S64.TRUNC R4, R5 ;  /* 0x0000000500047311 */ /* 0x000e24000020d900 */
[----:B0-----:R-:W-:Y:S01]  /*7c10*/  STG.E.U8 desc[UR36][R2.64], R4 ;  /* 0x0000000402007986 */ /* 0x001fe2000c101124 */
[----:B------:R-:W-:Y:S05]  /*7c20*/  EXIT ;  /* 0x000000000000794d */ /* 0x000fea0003800000 */
.L_x_4542:
[----:B------:R-:W-:-:S13]  /*7c30*/  ISETP.NE.AND P0, PT, R0, 0x2, PT ;  /* 0x000000020000780c */ /* 0x000fda0003f05270 */
[----:B------:R-:W-:Y:S05]  /*7c40*/  @!P0 BRA `(.L_x_4545) ;  /* 0x0000000000308947 */ /* 0x000fea0003800000 */
[----:B------:R-:W-:-:S13]  /*7c50*/  ISETP.NE.AND P0, PT, R0, 0x3, PT ;  /* 0x000000030000780c */ /* 0x000fda0003f05270 */
[----:B------:R-:W-:Y:S05]  /*7c60*/  @!P0 BRA `(.L_x_4546) ;  /* 0x0000000000188947 */ /* 0x000fea0003800000 */
[----:B------:R-:W-:-:S13]  /*7c70*/  ISETP.NE.AND P0, PT, R0, 0x4, PT ;  /* 0x000000040000780c */ /* 0x000fda0003f05270 */
[----:B------:R-:W-:Y:S05]  /*7c80*/  @P0 BRA `(.L_x_4544) ;  /* 0x0000000c000c0947 */ /* 0x000fea0003800000 */
[----:B-----5:R-:W-:-:S06]  /*7c90*/  IMAD.U32 R4, R19, 0x10000, RZ ;  /* 0x0001000013047824 */ /* 0x020fcc00078e00ff */
[----:B------:R-:W0:Y:S02]  /*7ca0*/  F2I.S64.TRUNC R4, R4 ;  /* 0x0000000400047311 */ /* 0x000e24000020d900 */
[----:B0-----:R-:W-:Y:S01]  /*7cb0*/  STG.E.64 desc[UR36][R2.64], R4 ;  /* 0x0000000402007986 */ /* 0x001fe2000c101b24 */
[----:B------:R-:W-:Y:S05]  /*7cc0*/  EXIT ;  /* 0x000000000000794d */ /* 0x000fea0003800000 */
.L_x_4546:
[----:B-----5:R-:W-:-:S06]  /*7cd0*/  IMAD.U32 R19, R19, 0x10000, RZ ;  /* 0x0001000013137824 */ /* 0x020fcc00078e00ff */
[----:B------:R-:W0:Y:S02]  /*7ce0*/  F2I.FTZ.TRUNC.NTZ R19, R19 ;  /* 0x0000001300137305 */ /* 0x000e24000021f100 */
[----:B0-----:R-:W-:Y:S01]  /*7cf0*/  STG.E desc[UR36][R2.64], R19 ;  /* 0x0000001302007986 */ /* 0x001fe2000c101924 */
[----:B------:R-:W-:Y:S05]  /*7d00*/  EXIT ;  /* 0x000000000000794d */ /* 0x000fea0003800000 */
.L_x_4545:
[----:B-----5:R-:W-:-:S06]  /*7d10*/  IMAD.U32 R19, R19, 0x10000, RZ ;  /* 0x0001000013137824 */ /* 0x020fcc00078e00ff */
[----:B------:R-:W0:Y:S02]  /*7d20*/  F2I.FTZ.TRUNC.NTZ R19, R19 ;  /* 0x0000001300137305 */ /* 0x000e24000021f100 */
[----:B0-----:R-:W-:Y:S01]  /*7d30*/  STG.E.U16 desc[UR36][R2.64], R19 ;  /* 0x0000001302007986 */ /* 0x001fe2000c101524 */
[----:B------:R-:W-:Y:S05]  /*7d40*/  EXIT ;  /* 0x000000000000794d */ /* 0x000fea0003800000 */
.L_x_4541:
[----:B------:R-:W-:-:S13]  /*7d50*/  ISETP.GT.AND P0, PT, R0, 0x6, PT ;  /* 0x000000060000780c */ /* 0x000fda0003f04270 */
[----:B------:R-:W-:Y:S05]  /*7d60*/  @P0 BRA `(.L_x_4547) ;  /* 0x00000000002c0947 */ /* 0x000fea0003800000 */
[----:B------:R-:W-:-:S13]  /*7d70*/  ISETP.NE.AND P0, PT, R0, 0x5, PT ;  /* 0x000000050000780c */ /* 0x000fda0003f05270 */
[----:B------:R-:W-:Y:S05]  /*7d80*/  @!P0 BRA `(.L_x_4548) ;  /* 0x0000000000148947 */ /* 0x000fea0003800000 */
[----:B------:R-:W-:-:S13]  /*7d90*/  ISETP.NE.AND P0, PT, R0, 0x6, PT ;  /* 0x000000060000780c */ /* 0x000fda0003f05270 */
[----:B------:R-:W-:Y:S05]  /*7da0*/  @P0 BRA `(.L_x_4544) ;  /* 0x0000000800c40947 */ /* 0x000fea0003800000 */
[----:B-----5:R-:W-:-:S05]  /*7db0*/  IMAD.U32 R19, R19, 0x10000, RZ ;  /* 0x0001000013137824 */ /* 0x020fca00078e00ff */
[----:B------:R-:W-:Y:S01]  /*7dc0*/  STG.E desc[UR36][R2.64], R19 ;  /* 0x0000001302007986 */ /* 0x000fe2000c101924 */
[----:B------:R-:W-:Y:S05]  /*7dd0*/  EXIT ;  /* 0x000000000000794d */ /* 0x000fea0003800000 */
.L_x_4548:
[----:B-----5:R-:W-:-:S05]  /*7de0*/  IMAD.U32 R0, R19, 0x10000, RZ ;  /* 0x0001000013007824 */ /* 0x020fca00078e00ff */
[----:B------:R-:W-:-:S05]  /*7df0*/  F2FP.F16.F32.PACK_AB R0, RZ, R0 ;  /* 0x00000000ff00723e */ /* 0x000fca00000000ff */
[----:B------:R-:W-:Y:S01]  /*7e00*/  STG.E.U16 desc[UR36][R2.64], R0 ;  /* 0x0000000002007986 */ /* 0x000fe2000c101524 */
[----:B------:R-:W-:Y:S05]  /*7e10*/  EXIT ;  /* 0x000000000000794d */ /* 0x000fea0003800000 */
.L_x_4547:
[----:B------:R-:W-:-:S13]  /*7e20*/  ISETP.NE.AND P0, PT, R0, 0x7, PT ;  /* 0x000000070000780c */ /* 0x000fda0003f05270 */
[----:B------:R-:W-:Y:S05]  /*7e30*/  @!P0 BRA `(.L_x_4549) ;  /* 0x0000000000348947 */ /* 0x000fea0003800000 */
[----:B------:R-:W-:-:S13]  /*7e40*/  ISETP.NE.AND P0, PT, R0, 0x8, PT ;  /* 0x000000080000780c */ /* 0x000fda0003f05270 */
[----:B------:R-:W-:Y:S05]  /*7e50*/  @!P0 BRA `(.L_x_4550) ;  /* 0x0000000000188947 */ /* 0x000fea0003800000 */
[----:B------:R-:W-:-:S13]  /*7e60*/  ISETP.NE.AND P0, PT, R0, 0x9, PT ;  /* 0x000000090000780c */ /* 0x000fda0003f05270 */
[----:B------:R-:W-:Y:S05]  /*7e70*/  @P0 BRA `(.L_x_4544) ;  /* 0x0000000800900947 */ /* 0x000fea0003800000 */
[----:B-----5:R-:W-:Y:S02]  /*7e80*/  IMAD.U32 R4, R19, 0x10000, RZ ;  /* 0x0001000013047824 */ /* 0x020fe400078e00ff */
[----:B------:R-:W-:-:S05]  /*7e90*/  IMAD.MOV.U32 R5, RZ, RZ, RZ ;  /* 0x000000ffff057224 */ /* 0x000fca00078e00ff */
[----:B------:R-:W-:Y:S01]  /*7ea0*/  STG.E.64 desc[UR36][R2.64], R4 ;  /* 0x0000000402007986 */ /* 0x000fe2000c101b24 */
[----:B------:R-:W-:Y:S05]  /*7eb0*/  EXIT ;  /* 0x000000000000794d */ /* 0x000fea0003800000 */
.L_x_4550:
[----:B-----5:R-:W-:-:S05]  /*7ec0*/  IMAD.U32 R19, R19, 0x10000, RZ ;  /* 0x0001000013137824 */ /* 0x020fca00078e00ff */
[----:B------:R-:W-:-:S04]  /*7ed0*/  F2FP.F16.F32.PACK_AB R5, RZ, R19 ;  /* 0x00000013ff05723e */ /* 0x000fc800000000ff */
[----:B------:R-:W-:-:S05]  /*7ee0*/  PRMT R5, R5, 0x5410, RZ ;  /* 0x0000541005057816 */ /* 0x000fca00000000ff */
[----:B------:R-:W-:Y:S01]  /*7ef0*/  STG.E desc[UR36][R2.64], R5 ;  /* 0x0000000502007986 */ /* 0x000fe2000c101924 */
[----:B------:R-:W-:Y:S05]  /*7f00*/  EXIT ;  /* 0x000000000000794d */ /* 0x000fea0003800000 */
.L_x_4549:
[----:B-----5:R-:W-:-:S04]  /*7f10*/  IMAD.U32 R4, R19, 0x10000, RZ ;  /* 0x0001000013047824 */ /* 0x020fc800078e00ff */
[----:B------:R-:W-:-:S06]  /*7f20*/  FMUL.FTZ R4, R4, 1 ;  /* 0x3f80000004047820 */ /* 0x000fcc0000410000 */
[----:B------:R-:W0:Y:S02]  /*7f30*/  F2F.F64.F32 R4, R4 ;  /* 0x0000000400047310 */ /* 0x000e240000201800 */
[----:B0-----:R-:W-:Y:S01]  /*7f40*/  STG.E.64 desc[UR36][R2.64], R4 ;  /* 0x0000000402007986 */ /* 0x001fe2000c101b24 */
[----:B------:R-:W-:Y:S05]  /*7f50*/  EXIT ;  /* 0x000000000000794d */ /* 0x000fea0003800000 */
.L_x_4540:
        /* <DEDUP_REMOVED lines=8> */
[----:B-----5:R-:W-:-:S05]  /*7fe0*/  IMAD.U32 R19, R19, 0x10000, RZ ;  /* 0x0001000013137824 */ /* 0x020fca00078e00ff */
[----:B------:R-:W-:-:S04]  /*7ff0*/  FSETP.NEU.FTZ.AND P0, PT, R19, RZ, PT ;  /* 0x000000ff1300720b */ /* 0x000fc80003f1d000 */
[----:B------:R-:W-:-:S05]  /*8000*/  SEL R5, RZ, 0x1, !P0 ;  /* 0x00000001ff057807 */ /* 0x000fca0004000000 */
[----:B------:R-:W-:Y:S01]  /*8010*/  STG.E.U8 desc[UR36][R2.64], R5 ;  /* 0x0000000502007986 */ /* 0x000fe2000c101124 */
[----:B------:R-:W-:Y:S05]  /*8020*/  EXIT ;  /* 0x000000000000794d */ /* 0x000fea0003800000 */
.L_x_4553:
[----:B-----5:R-:W-:Y:S01]  /*8030*/  IMAD.U32 R19, R19, 0x10000, RZ ;  /* 0x0001000013137824 */ /* 0x020fe200078e00ff */
[----:B------:R-:W-:-:S03]  /*8040*/  CS2R R6, SRZ ;  /* 0x0000000000067805 */ /* 0x000fc6000001ff00 */
[----:B------:R-:W-:-:S06]  /*8050*/  FMUL.FTZ R4, R19, 1 ;  /* 0x3f80000013047820 */ /* 0x000fcc0000410000 */
[----:B------:R-:W0:Y:S02]  /*8060*/  F2F.F64.F32 R4, R4 ;  /* 0x0000000400047310 */ /* 0x000e240000201800 */
[----:B0-----:R-:W-:Y:S01]  /*8070*/  STG.E.128 desc[UR36][R2.64], R4 ;  /* 0x0000000402007986 */ /* 0x001fe2000c101d24 */
[----:B------:R-:W-:Y:S05]  /*8080*/  EXIT ;  /* 0x000000000000794d */ /* 0x000fea0003800000 */
.L_x_4552:
[----:B------:R-:W-:-:S13]  /*8090*/  ISETP.NE.AND P0, PT, R0, 0xf, PT ;  /* 0x0000000f0000780c */ /* 0x000fda0003f05270 */
[----:B------:R-:W-:Y:S05]  /*80a0*/  @!P0 BRA `(.L_x_4554) ;  /* 0x0000000000b48947 */ /* 0x000fea0003800000 */
[----:B------:R-:W-:-:S13]  /*80b0*/  ISETP.NE.AND P0, PT, R0, 0x17, PT ;  /* 0x000000170000780c */ /* 0x000fda0003f05270 */
[----:B------:R-:W-:Y:S05]  /*80c0*/  @!P0 BRA `(.L_x_4555) ;  /* 0x0000000000548947 */ /* 0x000fea0003800000 */
[----:B------:R-:W-:-:S13]  /*80d0*/  ISETP.NE.AND P0, PT, R0, 0x18, PT ;  /* 0x000000180000780c */ /* 0x000fda0003f05270 */
[----:B------:R-:W-:Y:S05]  /*80e0*/  @P0 BRA `(.L_x_4544) ;  /* 0x0000000400f40947 */ /* 0x000fea0003800000 */
[----:B-----5:R-:W-:Y:S01]  /*80f0*/  IMAD.U32 R19, R19, 0x10000, RZ ;  /* 0x0001000013137824 */ /* 0x020fe200078e00ff */
        /* <DEDUP_REMOVED lines=14> */
.L_x_4557:
[----:B------:R-:W-:Y:S05]  /*81e0*/  BSYNC B0 ;  /* 0x0000000000007941 */ /* 0x000fea0003800000 */
.L_x_4556:
[----:B------:R-:W-:-:S05]  /*81f0*/  LOP3.LUT R5, R0, R5, RZ, 0xfc, !PT ;  /* 0x0000000500057212 */ /* 0x000fca00078efcff */
[----:B------:R-:W-:Y:S01]  /*8200*/  STG.E.U8 desc[UR36][R2.64], R5 ;  /* 0x0000000502007986 */ /* 0x000fe2000c101124 */
[----:B------:R-:W-:Y:S05]  /*8210*/  EXIT ;  /* 0x000000000000794d */ /* 0x000fea0003800000 */
.L_x_4555:
[----:B-----5:R-:W-:Y:S01]  /*8220*/  IMAD.U32 R19, R19, 0x10000, RZ ;  /* 0x0001000013137824 */ /* 0x020fe200078e00ff */
        /* <DEDUP_REMOVED lines=12> */
.L_x_4559:
[----:B------:R-:W-:Y:S01]  /*82f0*/  IMAD.MOV.U32 R0, RZ, RZ, 0x7f ;  /* 0x0000007fff007424 */ /* 0x000fe200078e00ff */
[----:B------:R-:W-:-:S04]  /*8300*/  ISETP.GT.U32.AND P0, PT, R4, 0x7f800000, PT ;  /* 0x7f8000000400780c */ /* 0x000fc80003f04070 */
[----:B------:R-:W-:-:S09]  /*8310*/  SEL R0, R0, 0x7c, P0 ;  /* 0x0000007c00007807 */ /* 0x000fd20000000000 */
.L_x_4560:
[----:B------:R-:W-:Y:S05]  /*8320*/  BSYNC B0 ;  /* 0x0000000000007941 */ /* 0x000fea0003800000 */
.L_x_4558:
[----:B------:R-:W-:-:S04]  /*8330*/  LOP3.LUT R4, R19, 0x80000000, RZ, 0xc0, !PT ;  /* 0x8000000013047812 */ /* 0x000fc800078ec0ff */
[----:B------:R-:W-:-:S04]  /*8340*/  SHF.R.U32.HI R5, RZ, 0x18, R4 ;  /* 0x00000018ff057819 */ /* 0x000fc80000011604 */
[----:B------:R-:W-:-:S05]  /*8350*/  LOP3.LUT R5, R0, R5, RZ, 0xfc, !PT ;  /* 0x0000000500057212 */ /* 0x000fca00078efcff */
[----:B------:R-:W-:Y:S01]  /*8360*/  STG.E.U8 desc[UR36][R2.64], R5 ;  /* 0x0000000502007986 */ /* 0x000fe2000c101124 */
[----:B------:R-:W-:Y:S05]  /*8370*/  EXIT ;  /* 0x000000000000794d */ /* 0x000fea0003800000 */
.L_x_4554:
[----:B-----5:R-:W-:Y:S01]  /*8380*/  STG.E.U16 desc[UR36][R2.64], R19 ;  /* 0x0000001302007986 */ /* 0x020fe2000c101524 */
[----:B------:R-:W-:Y:S05]  /*8390*/  EXIT ;  /* 0x000000000000794d */ /* 0x000fea0003800000 */
.L_x_4551:
        /* <DEDUP_REMOVED lines=8> */
[----:B-----5:R-:W-:-:S06]  /*8420*/  IMAD.U32 R5, R19, 0x10000, RZ ;  /* 0x0001000013057824 */ /* 0x020fcc00078e00ff */
[----:B------:R-:W0:Y:S02]  /*8430*/  F2I.FTZ.U32.TRUNC.NTZ R5, R5 ;  /* 0x0000000500057305 */ /* 0x000e24000021f000 */
[----:B0-----:R-:W-:Y:S01]  /*8440*/  STG.E.U16 desc[UR36][R2.64], R5 ;  /* 0x0000000502007986 */ /* 0x001fe2000c101524 */
[----:B------:R-:W-:Y:S05]  /*8450*/  EXIT ;  /* 0x000000000000794d */ /* 0x000fea0003800000 */
.L_x_4563:
[----:B-----5:R-:W-:Y:S01]  /*8460*/  IMAD.U32 R19, R19, 0x10000, RZ ;  /* 0x0001000013137824 */ /* 0x020fe200078e00ff */
        /* <DEDUP_REMOVED lines=16> */
.L_x_4566:
[----:B------:R-:W-:-:S04]  /*8570*/  LOP3.LUT R0, R19, 0x80000000, RZ, 0xc0, !PT ;  /* 0x8000000013007812 */ /* 0x000fc800078ec0ff */
[----:B------:R-:W-:-:S04]  /*8580*/  SHF.R.U32.HI R5, RZ, 0x18, R0 ;  /* 0x00000018ff057819 */ /* 0x000fc80000011600 */
[----:B------:R-:W-:-:S04]  /*8590*/  LOP3.LUT R4, R4, R5, RZ, 0xfc, !PT ;  /* 0x0000000504047212 */ /* 0x000fc800078efcff */
[----:B------:R-:W-:-:S07]  /*85a0*/  PRMT R0, R4, 0x7610, R0 ;  /* 0x0000761004007816 */ /* 0x000fce0000000000 */
.L_x_4565:
[----:B------:R-:W-:Y:S05]  /*85b0*/  BSYNC B0 ;  /* 0x0000000000007941 */ /* 0x000fea0003800000 */
.L_x_4564:
[----:B------:R-:W-:Y:S01]  /*85c0*/  STG.E.U8 desc[UR36][R2.64], R0 ;  /* 0x0000000002007986 */ /* 0x000fe2000c101124 */
[----:B------:R-:W-:Y:S05]  /*85d0*/  EXIT ;  /* 0x000000000000794d */ /* 0x000fea0003800000 */
.L_x_4562:
        /* <DEDUP_REMOVED lines=17> */
.L_x_4569:
[----:B------:R-:W-:-:S04]  /*86f0*/  LOP3.LUT R0, R19, 0x80000000, RZ, 0xc0, !PT ;  /* 0x8000000013007812 */ /* 0x000fc800078ec0ff */
[----:B------:R-:W-:-:S04]  /*8700*/  SHF.R.U32.HI R5, RZ, 0x18, R0 ;  /* 0x00000018ff057819 */ /* 0x000fc80000011600 */
[----:B------:R-:W-:-:S04]  /*8710*/  LOP3.LUT R4, R4, R5, RZ, 0xfc, !PT ;  /* 0x0000000504047212 */ /* 0x000fc800078efcff */
[----:B------:R-:W-:-:S07]  /*8720*/  PRMT R0, R4, 0x7610, R0 ;  /* 0x0000761004007816 */ /* 0x000fce0000000000 */
.L_x_4568:
[----:B------:R-:W-:Y:S05]  /*8730*/  BSYNC B0 ;  /* 0x0000000000007941 */ /* 0x000fea0003800000 */
.L_x_4567:
[----:B------:R-:W-:Y:S01]  /*8740*/  STG.E.U8 desc[UR36][R2.64], R0 ;  /* 0x0000000002007986 */ /* 0x000fe2000c101124 */
[----:B------:R-:W-:Y:S05]  /*8750*/  EXIT ;  /* 0x000000000000794d */ /* 0x000fea0003800000 */
.L_x_4561:
[----:B------:R-:W-:-:S13]  /*8760*/  ISETP.NE.AND P0, PT, R0, 0x1c, PT ;  /* 0x0000001c0000780c */ /* 0x000fda0003f05270 */
[----:B------:R-:W-:Y:S05]  /*8770*/  @!P0 BRA `(.L_x_4570) ;  /* 0x0000000000a48947 */ /* 0x000fea0003800000 */
[----:B------:R-:W-:-:S13]  /*8780*/  ISETP.NE.AND P0, PT, R0, 0x1d, PT ;  /* 0x0000001d0000780c */ /* 0x000fda0003f05270 */
[----:B------:R-:W-:Y:S05]  /*8790*/  @!P0 BRA `(.L_x_4571) ;  /* 0x00000000008c8947 */ /* 0x000fea0003800000 */
[----:B------:R-:W-:-:S13]  /*87a0*/  ISETP.NE.AND P0, PT, R0, 0x2c, PT ;  /* 0x0000002c0000780c */ /* 0x000fda0003f05270 */
[----:B------:R-:W-:Y:S05]  /*87b0*/  @P0 BRA `(.L_x_4544) ;  /* 0x0000000000400947 */ /* 0x000fea0003800000 */
[----:B-----5:R-:W-:Y:S02]  /*87c0*/  IMAD.U32 R19, R19, 0x10000, RZ ;  /* 0x0001000013137824 */ /* 0x020fe400078e00ff */
        /* <DEDUP_REMOVED lines=15> */
.L_x_4544:
        /* <DEDUP_REMOVED lines=15> */
[----:B-1---5:R-:W-:Y:S05]  /*89b0*/  CALL.ABS.NOINC R2 ;  /* 0x0000000002007343 */ /* 0x022fea0003c00000 */
.L_x_4572:
[----:B------:R-:W-:Y:S05]  /*89c0*/  EXIT ;  /* 0x000000000000794d */ /* 0x000fea0003800000 */
.L_x_4571:
[----:B-----5:R-:W-:-:S06]  /*89d0*/  IMAD.U32 R4, R19, 0x10000, RZ ;  /* 0x0001000013047824 */ /* 0x020fcc00078e00ff */
[----:B------:R-:W0:Y:S02]  /*89e0*/  F2I.U64.TRUNC R4, R4 ;  /* 0x0000000400047311 */ /* 0x000e24000020d800 */
[----:B0-----:R-:W-:Y:S01]  /*89f0*/  STG.E.64 desc[UR36][R2.64], R4 ;  /* 0x0000000402007986 */ /* 0x001fe2000c101b24 */
[----:B------:R-:W-:Y:S05]  /*8a00*/  EXIT ;  /* 0x000000000000794d */ /* 0x000fea0003800000 */
.L_x_4570:
[----:B-----5:R-:W-:-:S06]  /*8a10*/  IMAD.U32 R19, R19, 0x10000, RZ ;  /* 0x0001000013137824 */ /* 0x020fcc00078e00ff */
[----:B------:R-:W0:Y:S02]  /*8a20*/  F2I.FTZ.U32.TRUNC.NTZ R19, R19 ;  /* 0x0000001300137305 */ /* 0x000e24000021f000 */
[----:B0-----:R-:W-:Y:S01]  /*8a30*/  STG.E desc[UR36][R2.64], R19 ;  /* 0x0000001302007986 */ /* 0x001fe2000c101924 */
[----:B------:R-:W-:Y:S05]  /*8a40*/  EXIT ;  /* 0x000000000000794d */ /* 0x000fea0003800000 */
.L_x_4573:
        /* <DEDUP_REMOVED lines=11> */
.L_x_6633:


//--------------------- .text._ZN2at6native18elementwise_kernelILi128ELi4EZNS0_22gpu_kernel_impl_nocastIZZZNS0_66_GLOBAL__N__a0cfb035_28_ActivationHardswishKernel_cu_9e10b42f_292516hardswish_kernelERNS_14TensorIteratorEENKUlvE_clEvENKUlvE2_clEvEUlN3c108BFloat16EE_EEvRNS_18TensorIteratorBaseERKT_EUliE_EEviT1_ --------------------------
	.section	.text._ZN2at6native18elementwise_kernelILi128ELi4EZNS0_22gpu_kernel_impl_nocastIZZZNS0_66_GLOBAL__N__a0cfb035_28_ActivationHardswishKernel_cu_9e10b42f_292516hardswish_kernelERNS_14TensorIteratorEENKUlvE_clEvENKUlvE2_clEvEUlN3c108BFloat16EE_EEvRNS_18TensorIteratorBaseERKT_EUliE_EEviT1_,"ax",@progbits
	.align	128
        .global         _ZN2at6native18elementwise_kernelILi128ELi4EZNS0_22gpu_kernel_impl_nocastIZZZNS0_66_GLOBAL__N__a0cfb035_28_ActivationHardswishKernel_cu_9e10b42f_292516hardswish_kernelERNS_14TensorIteratorEENKUlvE_clEvENKUlvE2_clEvEUlN3c108BFloat16EE_EEvRNS_18TensorIteratorBaseERKT_EUliE_EEviT1_
        .type           _ZN2at6native18elementwise_kernelILi128ELi4EZNS0_22gpu_kernel_impl_nocastIZZZNS0_66_GLOBAL__N__a0cfb035_28_ActivationHardswishKernel_cu_9e10b42f_292516hardswish_kernelERNS_14TensorIteratorEENKUlvE_clEvENKUlvE2_clEvEUlN3c108BFloat16EE_EEvRNS_18TensorIteratorBaseERKT_EUliE_EEviT1_,@function
        .size           _ZN2at6native18elementwise_kernelILi128ELi4EZNS0_22gpu_kernel_impl_nocastIZZZNS0_66_GLOBAL__N__a0cfb035_28_ActivationHardswishKernel_cu_9e10b42f_292516hardswish_kernelERNS_14TensorIteratorEENKUlvE_clEvENKUlvE2_clEvEUlN3c108BFloat16EE_EEvRNS_18TensorIteratorBaseERKT_EUliE_EEviT1_,(.L_x_6634 - _ZN2at6native18elementwise_kernelILi128ELi4EZNS0_22gpu_kernel_impl_nocastIZZZNS0_66_GLOBAL__N__a0cfb035_28_ActivationHardswishKernel_cu_9e10b42f_292516hardswish_kernelERNS_14TensorIteratorEENKUlvE_clEvENKUlvE2_clEvEUlN3c108BFloat16EE_EEvRNS_18TensorIteratorBaseERKT_EUliE_EEviT1_)
        .other          _ZN2at6native18elementwise_kernelILi128ELi4EZNS0_22gpu_kernel_impl_nocastIZZZNS0_66_GLOBAL__N__a0cfb035_28_ActivationHardswishKernel_cu_9e10b42f_292516hardswish_kernelERNS_14TensorIteratorEENKUlvE_clEvENKUlvE2_clEvEUlN3c108BFloat16EE_EEvRNS_18TensorIteratorBaseERKT_EUliE_EEviT1_,@"STO_CUDA_ENTRY STV_DEFAULT"
_ZN2at6native18elementwise_kernelILi128ELi4EZNS0_22gpu_kernel_impl_nocastIZZZNS0_66_GLOBAL__N__a0cfb035_28_ActivationHardswishKernel_cu_9e10b42f_292516hardswish_kernelERNS_14TensorIteratorEENKUlvE_clEvENKUlvE2_clEvEUlN3c108BFloat16EE_EEvRNS_18TensorIteratorBaseERKT_EUliE_EEviT1_:
.text._ZN2at6native18elementwise_kernelILi128ELi4EZNS0_22gpu_kernel_impl_nocastIZZZNS0_66_GLOBAL__N__a0cfb035_28_ActivationHardswishKernel_cu_9e10b42f_292516hardswish_kernelERNS_14TensorIteratorEENKUlvE_clEvENKUlvE2_clEvEUlN3c108BFloat16EE_EEvRNS_18TensorIteratorBaseERKT_EUliE_EEviT1_:
        /* <DEDUP_REMOVED lines=11> */
[----:B------:R-:W-:Y:S02]  /*00b0*/  MOV R5, RZ ;  /* 0x000000ff00057202 */ /* 0x000fe40000000f00 */
        /* <DEDUP_REMOVED lines=10> */
[----:B------:R-:W-:-:S04]  /*0160*/  IMAD R0, R0, UR7, R3 ;  /* 0x0000000700007c24 */ /* 0x000fc8000f8e0203 */
[C---:B------:R-:W-:Y:S02]  /*0170*/  IMAD R5, R0.reuse, UR8, RZ ;  /* 0x0000000800057c24 */ /* 0x040fe4000f8e02ff */
[----:B------:R-:W-:Y:S01]  /*0180*/  IMAD R0, R0, UR9, RZ ;  /* 0x0000000900007c24 */ /* 0x000fe2000f8e02ff */
[----:B------:R-:W-:Y:S06]  /*0190*/  @!P0 BRA `(.L_x_4576) ;  /* 0x0000001000748947 */ /* 0x000fec0003800000 */
[----:B------:R-:W-:Y:S01]  /*01a0*/  HFMA2.MMA R6, -RZ, RZ, 0, 0 ;  /* 0x00000000ff067435 */ /* 0x000fe200000001ff */
[----:B------:R-:W-:Y:S01]  /*01b0*/  ULDC.64 UR8, c[0x0][0x228] ;  /* 0x00008a0000087ab9 */ /* 0x000fe20000000a00 */
[----:B------:R-:W-:Y:S01]  /*01c0*/  ULDC UR7, c[0x0][0x230] ;  /* 0x00008c0000077ab9 */ /* 0x000fe20000000800 */
[----:B------:R-:W-:-:S07]  /*01d0*/  ISETP.NE.AND P0, PT, R4, 0x2, PT ;  /* 0x000000020400780c */ /* 0x000fce0003f05270 */
[----:B------:R-:W-:-:S05]  /*01e0*/  IMAD.HI.U32 R8, R7, UR9, R6 ;  /* 0x0000000907087c27 */ /* 0x000fca000f8e0006 */
[----:B------:R-:W-:-:S04]  /*01f0*/  SHF.R.U32.HI R9, RZ, UR7, R8 ;  /* 0x00000007ff097c19 */ /* 0x000fc80008011608 */
[----:B------:R-:W-:-:S05]  /*0200*/  IADD3 R6, -R9, RZ, RZ ;  /* 0x000000ff09067210 */ /* 0x000fca0007ffe1ff */
[----:B------:R-:W-:Y:S01]  /*0210*/  IMAD R6, R6, UR8, R7 ;  /* 0x0000000806067c24 */ /* 0x000fe2000f8e0207 */
[----:B------:R-:W-:-:S03]  /*0220*/  ULDC.64 UR8, c[0x0][0x350] ;  /* 0x0000d40000087ab9 */ /* 0x000fc60000000a00 */
        /* <DEDUP_REMOVED lines=68> */
[----:B------:R-:W-:-:S05]  /*0670*/  SHF.R.U32.HI R9, RZ, UR7, R8 ;  /* 0x00000007ff097c19 */ /* 0x000fca0008011608 */
[----:B------:R-:W-:-:S04]  /*0680*/  IMAD.MOV R6, RZ, RZ, -R9 ;  /* 0x000000ffff067224 */ /* 0x000fc800078e0a09 */
[----:B------:R-:W-:Y:S01]  /*0690*/  IMAD R6, R6, UR8, R7 ;  /* 0x0000000806067c24 */ /* 0x000fe2000f8e0207 */
[----:B------:R-:W-:-:S03]  /*06a0*/  ULDC.64 UR8, c[0x0][0x380] ;  /* 0x0000e00000087ab9 */ /* 0x000fc60000000a00 */
        /* <DEDUP_REMOVED lines=189> */
[----:B------:R-:W-:Y:S02]  /*1280*/  SHF.R.U32.HI R11, RZ, UR7, R10 ;  /* 0x00000007ff0b7c19 */ /* 0x000fe4000801160a */
[----:B------:R-:W-:Y:S02]  /*1290*/  @P0 MOV R10, RZ ;  /* 0x000000ff000a0202 */ /* 0x000fe40000000f00 */
[----:B------:R-:W-:Y:S01]  /*12a0*/  IADD3 R6, -R11, RZ, RZ ;  /* 0x000000ff0b067210 */ /* 0x000fe20007ffe1ff */
[----:B------:R-:W1:Y:S04]  /*12b0*/  @P0 LDC R15, c[0x0][0x33c] ;  /* 0x0000cf00ff0f0b82 */ /* 0x000e680000000800 */
[----:B------:R-:W-:Y:S01]  /*12c0*/  IMAD R6, R6, UR8, R7 ;  /* 0x0000000806067c24 */ /* 0x000fe2000f8e0207 */
[----:B------:R-:W-:-:S03]  /*12d0*/  ULDC.64 UR8, c[0x0][0x400] ;  /* 0x0001000000087ab9 */ /* 0x000fc60000000a00 */
[----:B------:R-:W2:Y:S01]  /*12e0*/  @P0 LDC.64 R8, c[0x0][0x408] ;  /* 0x00010200ff080b82 */ /* 0x000ea20000000a00 */
[C---:B------:R-:W-:Y:S02]  /*12f0*/  IMAD R5, R6.reuse, UR8, R5 ;  /* 0x0000000806057c24 */ /* 0x040fe4000f8e0205 */
[----:B------:R-:W-:Y:S02]  /*1300*/  IMAD R0, R6, UR9, R0 ;  /* 0x0000000906007c24 */ /* 0x000fe4000f8e0200 */
[----:B0-----:R-:W-:-:S05]  /*1310*/  @P0 IMAD.HI.U32 R2, R11, R12, R10 ;  /* 0x0000000c0b020227 */ /* 0x001fca00078e000a */
[----:B------:R-:W-:-:S04]  /*1320*/  @P0 SHF.R.U32.HI R2, RZ, R13, R2 ;  /* 0x0000000dff020219 */ /* 0x000fc80000011602 */
[----:B------:R-:W-:-:S05]  /*1330*/  @P0 IADD3 R10, -R2, RZ, RZ ;  /* 0x000000ff020a0210 */ /* 0x000fca0007ffe1ff */
[----:B-1----:R-:W-:-:S04]  /*1340*/  @P0 IMAD R10, R10, R15, R11 ;  /* 0x0000000f0a0a0224 */ /* 0x002fc800078e020b */
[C---:B--2---:R-:W-:Y:S02]  /*1350*/  @P0 IMAD R5, R10.reuse, R8, R5 ;  /* 0x000000080a050224 */ /* 0x044fe400078e0205 */
[----:B------:R-:W-:-:S07]  /*1360*/  @P0 IMAD R0, R10, R9, R0 ;  /* 0x000000090a000224 */ /* 0x000fce00078e0200 */
.L_x_4576:
[----:B------:R-:W-:Y:S01]  /*1370*/  ULDC.64 UR8, c[0x0][0x418] ;  /* 0x0001060000087ab9 */ /* 0x000fe20000000a00 */
[----:B------:R-:W-:Y:S01]  /*1380*/  ULDC UR7, c[0x0][0x420] ;  /* 0x0001080000077ab9 */ /* 0x000fe20000000800 */
[----:B------:R-:W-:-:S04]  /*1390*/  IADD3 R6, P0, R0, UR8, RZ ;  /* 0x0000000800067c10 */ /* 0x000fc8000ff1e0ff */
[----:B------:R-:W-:Y:S01]  /*13a0*/  IADD3.X R7, RZ, UR9, RZ, P0, !PT ;  /* 0x00000009ff077c10 */ /* 0x000fe200087fe4ff */
[----:B------:R-:W-:-:S04]  /*13b0*/  ULDC.64 UR8, c[0x0][0x410] ;  /* 0x0001040000087ab9 */ /* 0x000fc80000000a00 */
[----:B------:R-:W2:Y:S01]  /*13c0*/  LDG.E.U16 R6, desc[UR4][R6.64] ;  /* 0x0000000406067981 */ /* 0x000ea2000c1e1500 */
[----:B------:R-:W-:Y:S01]  /*13d0*/  IADD3 R3, R3, 0x80, RZ ;  /* 0x0000008003037810 */ /* 0x000fe20007ffe0ff */
[----:B--2---:R-:W-:-:S04]  /*13e0*/  IMAD.U32 R0, R6, 0x10000, RZ ;  /* 0x0001000006007824 */ /* 0x004fc800078e00ff */
[----:B------:R-:W-:-:S05]  /*13f0*/  FADD.FTZ R2, R0, 3 ;  /* 0x4040000000027421 */ /* 0x000fca0000010000 */
[----:B------:R-:W-:-:S04]  /*1400*/  FSETP.GEU.FTZ.AND P0, PT, R2, UR7, PT ;  /* 0x0000000702007c0b */ /* 0x000fc8000bf1e000 */
[----:B------:R-:W-:Y:S01]  /*1410*/  FSEL R2, R2, UR7, P0 ;  /* 0x0000000702027c08 */ /* 0x000fe20008000000 */
[----:B------:R-:W-:-:S03]  /*1420*/  ULDC UR7, c[0x0][0x42c] ;  /* 0x00010b0000077ab9 */ /* 0x000fc60000000800 */
[----:B------:R-:W-:-:S04]  /*1430*/  FSETP.GT.FTZ.AND P0, PT, R2, UR7, PT ;  /* 0x0000000702007c0b */ /* 0x000fc8000bf14000 */
[----:B------:R-:W-:Y:S02]  /*1440*/  FSEL R9, R2, UR7, !P0 ;  /* 0x0000000702097c08 */ /* 0x000fe4000c000000 */
[----:B------:R-:W-:-:S03]  /*1450*/  IADD3 R4, P0, R5, UR8, RZ ;  /* 0x0000000805047c10 */ /* 0x000fc6000ff1e0ff */
[----:B------:R-:W-:Y:S01]  /*1460*/  FMUL.FTZ R9, R0, R9 ;  /* 0x0000000900097220 */ /* 0x000fe20000410000 */
[----:B------:R-:W-:-:S03]  /*1470*/  IADD3.X R5, RZ, UR9, RZ, P0, !PT ;  /* 0x00000009ff057c10 */ /* 0x000fc600087fe4ff */
[----:B------:R-:W-:-:S05]  /*1480*/  FMUL.FTZ R9, R9, 0.16666667163372039795 ;  /* 0x3e2aaaab09097820 */ /* 0x000fca0000410000 */
[----:B------:R-:W-:-:S05]  /*1490*/  F2FP.BF16.F32.PACK_AB R9, RZ, R9 ;  /* 0x00000009ff09723e */ /* 0x000fca00000010ff */
[----:B------:R0:W-:Y:S02]  /*14a0*/  STG.E.U16 desc[UR4][R4.64], R9 ;  /* 0x0000000904007986 */ /* 0x0001e4000c101504 */
.L_x_4575:
[----:B------:R-:W-:Y:S05]  /*14b0*/  BSYNC B0 ;  /* 0x0000000000007941 */ /* 0x000fea0003800000 */
.L_x_4574:
[----:B------:R-:W-:Y:S01]  /*14c0*/  ISETP.GE.AND P0, PT, R3, UR6, PT ;  /* 0x0000000603007c0c */ /* 0x000fe2000bf06270 */
[----:B------:R-:W-:-:S12]  /*14d0*/  BSSY B0, `(.L_x_4577) ;  /* 0x0000288000007945 */ /* 0x000fd80003800000 */
[----:B------:R-:W-:Y:S05]  /*14e0*/  @P0 BRA `(.L_x_4578) ;  /* 0x0000002800180947 */ /* 0x000fea0003800000 */
[----:B0-----:R-:W0:Y:S01]  /*14f0*/  LDC R4, c[0x0][0x218] ;  /* 0x00008600ff047b82 */ /* 0x001e220000000800 */
        /* <DEDUP_REMOVED lines=280> */
[----:B------:R-:W-:Y:S01]  /*2680*/  ISETP.NE.AND P0, PT, R4, 0x18, PT ;  /* 0x000000180400780c */ /* 0x000fe20003f05270 */
[----:B------:R-:W-:Y:S01]  /*2690*/  ULDC.64 UR8, c[0x0][0x330] ;  /* 0x0000cc0000087ab9 */ /* 0x000fe20000000a00 */
[----:B------:R-:W-:Y:S01]  /*26a0*/  MOV R6, RZ ;  /* 0x000000ff00067202 */ /* 0x000fe20000000f00 */
[----:B------:R-:W-:-:S04]  /*26b0*/  ULDC UR7, c[0x0][0x338] ;  /* 0x0000ce0000077ab9 */ /* 0x000fc80000000800 */
[----:B------:R-:W-:-:S05]  /*26c0*/  IMAD.HI.U32 R10, R7, UR9, R6 ;  /* 0x00000009070a7c27 */ /* 0x000fca000f8e0006 */
[----:B------:R-:W-:Y:S01]  /*26d0*/  SHF.R.U32.HI R11, RZ, UR7, R10 ;  /* 0x00000007ff0b7c19 */ /* 0x000fe2000801160a */
[----:B------:R-:W0:Y:S01]  /*26e0*/  @P0 LDC.64 R12, c[0x0][0x340] ;  /* 0x0000d000ff0c0b82 */ /* 0x000e220000000a00 */
[----:B------:R-:W-:Y:S02]  /*26f0*/  @P0 MOV R10, RZ ;  /* 0x000000ff000a0202 */ /* 0x000fe40000000f00 */
[----:B------:R-:W-:-:S05]  /*2700*/  IADD3 R6, -R11, RZ, RZ ;  /* 0x000000ff0b067210 */ /* 0x000fca0007ffe1ff */
[----:B------:R-:W1:Y:S01]  /*2710*/  @P0 LDC R15, c[0x0][0x33c] ;  /* 0x0000cf00ff0f0b82 */ /* 0x000e620000000800 */
[----:B------:R-:W-:Y:S01]  /*2720*/  IMAD R6, R6, UR8, R7 ;  /* 0x0000000806067c24 */ /* 0x000fe2000f8e0207 */
[----:B------:R-:W-:-:S03]  /*2730*/  ULDC.64 UR8, c[0x0][0x400] ;  /* 0x0001000000087ab9 */ /* 0x000fc60000000a00 */
[C---:B------:R-:W-:Y:S02]  /*2740*/  IMAD R5, R6.reuse, UR8, R5 ;  /* 0x0000000806057c24 */ /* 0x040fe4000f8e0205 */
[----:B------:R-:W-:Y:S01]  /*2750*/  IMAD R0, R6, UR9, R0 ;  /* 0x0000000906007c24 */ /* 0x000fe2000f8e0200 */
[----:B------:R-:W2:Y:S01]  /*2760*/  @P0 LDC.64 R8, c[0x0][0x408] ;  /* 0x00010200ff080b82 */ /* 0x000ea20000000a00 */
[----:B0-----:R-:W-:-:S05]  /*2770*/  @P0 IMAD.HI.U32 R2, R11, R12, R10 ;  /* 0x0000000c0b020227 */ /* 0x001fca00078e000a */
[----:B------:R-:W-:-:S04]  /*2780*/  @P0 SHF.R.U32.HI R2, RZ, R13, R2 ;  /* 0x0000000dff020219 */ /* 0x000fc80000011602 */
[----:B------:R-:W-:-:S05]  /*2790*/  @P0 IADD3 R10, -R2, RZ, RZ ;  /* 0x000000ff020a0210 */ /* 0x000fca0007ffe1ff */
[----:B-1----:R-:W-:-:S04]  /*27a0*/  @P0 IMAD R10, R15, R10, R11 ;  /* 0x0000000a0f0a0224 */ /* 0x002fc800078e020b */
[C---:B--2---:R-:W-:Y:S02]  /*27b0*/  @P0 IMAD R5, R10.reuse, R8, R5 ;  /* 0x000000080a050224 */ /* 0x044fe400078e0205 */
[----:B------:R-:W-:-:S07]  /*27c0*/  @P0 IMAD R0, R10, R9, R0 ;  /* 0x000000090a000224 */ /* 0x000fce00078e0200 */
.L_x_4579:
[----:B------:R-:W-:Y:S01]  /*27d0*/  ULDC.64 UR8, c[0x0][0x418] ;  /* 0x0001060000087ab9 */ /* 0x000fe20000000a00 */
[----:B------:R-:W-:Y:S01]  /*27e0*/  ULDC UR7, c[0x0][0x420] ;  /* 0x0001080000077ab9 */ /* 0x000fe20000000800 */
[----:B------:R-:W-:-:S04]  /*27f0*/  IADD3 R6, P0, R0, UR8, RZ ;  /* 0x0000000800067c10 */ /* 0x000fc8000ff1e0ff */
[----:B------:R-:W-:Y:S01]  /*2800*/  IADD3.X R7, RZ, UR9, RZ, P0, !PT ;  /* 0x00000009ff077c10 */ /* 0x000fe200087fe4ff */
[----:B------:R-:W-:-:S04]  /*2810*/  ULDC.64 UR8, c[0x0][0x410] ;  /* 0x0001040000087ab9 */ /* 0x000fc80000000a00 */
[----:B------:R-:W2:Y:S01]  /*2820*/  LDG.E.U16 R6, desc[UR4][R6.64] ;  /* 0x0000000406067981 */ /* 0x000ea2000c1e1500 */
[----:B------:R-:W-:Y:S02]  /*2830*/  IADD3 R3, R3, 0x80, RZ ;  /* 0x0000008003037810 */ /* 0x000fe40007ffe0ff */
[----:B--2---:R-:W-:-:S05]  /*2840*/  SHF.L.U32 R0, R6, 0x10, RZ ;  /* 0x0000001006007819 */ /* 0x004fca00000006ff */
        /* <DEDUP_REMOVED lines=8> */
[----:B------:R-:W-:Y:S02]  /*28d0*/  IADD3.X R5, RZ, UR9, RZ, P0, !PT ;  /* 0x00000009ff057c10 */ /* 0x000fe400087fe4ff */
[----:B------:R-:W-:Y:S01]  /*28e0*/  ISETP.GE.AND P0, PT, R3, UR6, PT ;  /* 0x0000000603007c0c */ /* 0x000fe2000bf06270 */
[----:B------:R-:W-:-:S05]  /*28f0*/  FMUL.FTZ R9, R9, 0.16666667163372039795 ;  /* 0x3e2aaaab09097820 */ /* 0x000fca0000410000 */
[----:B------:R-:W-:-:S05]  /*2900*/  F2FP.BF16.F32.PACK_AB R9, RZ, R9 ;  /* 0x00000009ff09723e */ /* 0x000fca00000010ff */
[----:B------:R1:W-:Y:S02]  /*2910*/  STG.E.U16 desc[UR4][R4.64], R9 ;  /* 0x0000000904007986 */ /* 0x0003e4000c101504 */
[----:B------:R-:W-:Y:S05]  /*2920*/  @P0 BRA `(.L_x_4578) ;  /* 0x0000001400080947 */ /* 0x000fea0003800000 */
[----:B-1----:R-:W0:Y:S01]  /*2930*/  LDC R4, c[0x0][0x218] ;  /* 0x00008600ff047b82 */ /* 0x002e220000000800 */
[----:B------:R-:W-:Y:S01]  /*2940*/  MOV R0, RZ ;  /* 0x000000ff00007202 */ /* 0x000fe20000000f00 */
[----:B------:R-:W-:Y:S01]  /*2950*/  IMAD.MOV.U32 R5, RZ, RZ, RZ ;  /* 0x000000ffff057224 */ /* 0x000fe200078e00ff */
[----:B0-----:R-:W-:-:S13]  /*2960*/  ISETP.NE.AND P0, PT, R4, RZ, PT ;  /* 0x000000ff0400720c */ /* 0x001fda0003f05270 */
[----:B------:R-:W-:Y:S05]  /*2970*/  @!P0 BRA `(.L_x_4580) ;  /* 0x0000001000a48947 */ /* 0x000fea0003800000 */
        /* <DEDUP_REMOVED lines=292> */
[----:B------:R-:W-:-:S05]  /*3bc0*/  @P0 SHF.R.U32.HI R2, RZ, R13, R2 ;  /* 0x0000000dff020219 */ /* 0x000fca0000011602 */
[----:B------:R-:W-:-:S04]  /*3bd0*/  @P0 IMAD.MOV R10, RZ, RZ, -R2 ;  /* 0x000000ffff0a0224 */ /* 0x000fc800078e0a02 */
[----:B-1----:R-:W-:-:S04]  /*3be0*/  @P0 IMAD R10, R15, R10, R11 ;  /* 0x0000000a0f0a0224 */ /* 0x002fc800078e020b */
[C---:B--2---:R-:W-:Y:S02]  /*3bf0*/  @P0 IMAD R5, R10.reuse, R8, R5 ;  /* 0x000000080a050224 */ /* 0x044fe400078e0205 */
[----:B------:R-:W-:-:S07]  /*3c00*/  @P0 IMAD R0, R10, R9, R0 ;  /* 0x000000090a000224 */ /* 0x000fce00078e0200 */
.L_x_4580:
        /* <DEDUP_REMOVED lines=20> */
.L_x_4578:
[----:B------:R-:W-:Y:S05]  /*3d50*/  BSYNC B0 ;  /* 0x0000000000007941 */ /* 0x000fea0003800000 */
.L_x_4577:
[----:B------:R-:W-:-:S13]  /*3d60*/  ISETP.GE.AND P0, PT, R3, UR6, PT ;  /* 0x0000000603007c0c */ /* 0x000fda000bf06270 */
[----:B------:R-:W-:Y:S05]  /*3d70*/  @P0 EXIT ;  /* 0x000000000000094d */ /* 0x000fea0003800000 */
[----:B012---:R-:W0:Y:S01]  /*3d80*/  LDC R4, c[0x0][0x218] ;  /* 0x00008600ff047b82 */ /* 0x007e220000000800 */
[----:B------:R-:W-:Y:S01]  /*3d90*/  HFMA2.MMA R0, -RZ, RZ, 0, 0 ;  /* 0x00000000ff007435 */ /* 0x000fe200000001ff */
[----:B------:R-:W-:Y:S02]  /*3da0*/  MOV R5, RZ ;  /* 0x000000ff00057202 */ /* 0x000fe40000000f00 */
[----:B0-----:R-:W-:-:S13]  /*3db0*/  ISETP.NE.AND P0, PT, R4, RZ, PT ;  /* 0x000000ff0400720c */ /* 0x001fda0003f05270 */
[----:B------:R-:W-:Y:S05]  /*3dc0*/  @!P0 BRA `(.L_x_4581) ;  /* 0x0000001000a48947 */ /* 0x000fea0003800000 */
[----:B------:R-:W-:Y:S01]  /*3dd0*/  MOV R2, RZ ;  /* 0x000000ff00027202 */ /* 0x000fe20000000f00 */
[----:B------:R-:W-:Y:S01]  /*3de0*/  ULDC.64 UR6, c[0x0][0x220] ;  /* 0x0000880000067ab9 */ /* 0x000fe20000000a00 */
[----:B------:R-:W-:-:S03]  /*3df0*/  ISETP.NE.AND P0, PT, R4, 0x1, PT ;  /* 0x000000010400780c */ /* 0x000fc60003f05270 */
[----:B------:R-:W-:Y:S01]  /*3e00*/  IMAD.HI.U32 R6, R3, UR6, R2 ;  /* 0x0000000603067c27 */ /* 0x000fe2000f8e0002 */
[----:B------:R-:W-:-:S04]  /*3e10*/  ULDC UR6, c[0x0][0x21c] ;  /* 0x0000870000067ab9 */ /* 0x000fc80000000800 */
[----:B------:R-:W-:-:S04]  /*3e20*/  SHF.R.U32.HI R7, RZ, UR7, R6 ;  /* 0x00000007ff077c19 */ /* 0x000fc80008011606 */
[----:B------:R-:W-:-:S05]  /*3e30*/  IADD3 R0, -R7, RZ, RZ ;  /* 0x000000ff07007210 */ /* 0x000fca0007ffe1ff */
[----:B------:R-:W-:Y:S01]  /*3e40*/  IMAD R0, R0, UR6, R3 ;  /* 0x0000000600007c24 */ /* 0x000fe2000f8e0203 */
[----:B------:R-:W-:-:S03]  /*3e50*/  ULDC.64 UR6, c[0x0][0x348] ;  /* 0x0000d20000067ab9 */ /* 0x000fc60000000a00 */
        /* <DEDUP_REMOVED lines=41> */
[----:B------:R-:W-:-:S08]  /*40f0*/  ISETP.NE.AND P0, PT, R4, 0x5, PT ;  /* 0x000000050400780c */ /* 0x000fd00003f05270 */
        /* <DEDUP_REMOVED lines=232> */
[----:B------:R-:W-:Y:S01]  /*4f80*/  @P0 MOV R6, RZ ;  /* 0x000000ff00060202 */ /* 0x000fe20000000f00 */
[----:B------:R-:W-:Y:S01]  /*4f90*/  ULDC.64 UR6, c[0x0][0x400] ;  /* 0x0001000000067ab9 */ /* 0x000fe20000000a00 */
[----:B------:R-:W-:-:S05]  /*4fa0*/  IADD3 R9, -R7, RZ, RZ ;  /* 0x000000ff07097210 */ /* 0x000fca0007ffe1ff */
[----:B------:R-:W1:Y:S08]  /*4fb0*/  @P0 LDC R13, c[0x0][0x33c] ;  /* 0x0000cf00ff0d0b82 */ /* 0x000e700000000800 */
[----:B------:R-:W2:Y:S01]  /*4fc0*/  @P0 LDC.64 R14, c[0x0][0x408] ;  /* 0x00010200ff0e0b82 */ /* 0x000ea20000000a00 */
[----:B0-----:R-:W-:-:S05]  /*4fd0*/  @P0 IMAD.HI.U32 R2, R7, R10, R6 ;  /* 0x0000000a07020227 */ /* 0x001fca00078e0006 */
[----:B------:R-:W-:Y:S01]  /*4fe0*/  @P0 SHF.R.U32.HI R4, RZ, R11, R2 ;  /* 0x0000000bff040219 */ /* 0x000fe20000011602 */
[----:B------:R-:W-:-:S03]  /*4ff0*/  IMAD R2, R9, UR8, R3 ;  /* 0x0000000809027c24 */ /* 0x000fc6000f8e0203 */
[----:B------:R-:W-:Y:S01]  /*5000*/  @P0 IADD3 R6, -R4, RZ, RZ ;  /* 0x000000ff04060210 */ /* 0x000fe20007ffe1ff */
[C---:B------:R-:W-:Y:S02]  /*5010*/  IMAD R5, R2.reuse, UR6, R5 ;  /* 0x0000000602057c24 */ /* 0x040fe4000f8e0205 */
[----:B------:R-:W-:Y:S02]  /*5020*/  IMAD R0, R2, UR7, R0 ;  /* 0x0000000702007c24 */ /* 0x000fe4000f8e0200 */
[----:B-1----:R-:W-:-:S04]  /*5030*/  @P0 IMAD R6, R13, R6, R7 ;  /* 0x000000060d060224 */ /* 0x002fc800078e0207 */
[C---:B--2---:R-:W-:Y:S02]  /*5040*/  @P0 IMAD R5, R6.reuse, R14, R5 ;  /* 0x0000000e06050224 */ /* 0x044fe400078e0205 */
[----:B------:R-:W-:-:S07]  /*5050*/  @P0 IMAD R0, R6, R15, R0 ;  /* 0x0000000f06000224 */ /* 0x000fce00078e0200 */
.L_x_4581:
[----:B------:R-:W-:Y:S02]  /*5060*/  ULDC.64 UR6, c[0x0][0x418] ;  /* 0x0001060000067ab9 */ /* 0x000fe40000000a00 */
[----:B------:R-:W-:Y:S01]  /*5070*/  IADD3 R2, P0, R0, UR6, RZ ;  /* 0x0000000600027c10 */ /* 0x000fe2000ff1e0ff */
[----:B------:R-:W-:-:S03]  /*5080*/  ULDC UR6, c[0x0][0x420] ;  /* 0x0001080000067ab9 */ /* 0x000fc60000000800 */
[----:B------:R-:W-:-:S05]  /*5090*/  IADD3.X R3, RZ, UR7, RZ, P0, !PT ;  /* 0x00000007ff037c10 */ /* 0x000fca00087fe4ff */
[----:B------:R-:W2:Y:S02]  /*50a0*/  LDG.E.U16 R2, desc[UR4][R2.64] ;  /* 0x0000000402027981 */ /* 0x000ea4000c1e1500 */
[----:B--2---:R-:W-:-:S05]  /*50b0*/  SHF.L.U32 R0, R2, 0x10, RZ ;  /* 0x0000001002007819 */ /* 0x004fca00000006ff */
[----:B------:R-:W-:-:S05]  /*50c0*/  FADD.FTZ R4, R0, 3 ;  /* 0x4040000000047421 */ /* 0x000fca0000010000 */
[----:B------:R-:W-:-:S04]  /*50d0*/  FSETP.GEU.FTZ.AND P0, PT, R4, UR6, PT ;  /* 0x0000000604007c0b */ /* 0x000fc8000bf1e000 */
[----:B------:R-:W-:Y:S01]  /*50e0*/  FSEL R4, R4, UR6, P0 ;  /* 0x0000000604047c08 */ /* 0x000fe20008000000 */
[----:B------:R-:W-:-:S03]  /*50f0*/  ULDC UR6, c[0x0][0x42c] ;  /* 0x00010b0000067ab9 */ /* 0x000fc60000000800 */
[----:B------:R-:W-:-:S04]  /*5100*/  FSETP.GT.FTZ.AND P0, PT, R4, UR6, PT ;  /* 0x0000000604007c0b */ /* 0x000fc8000bf14000 */
[----:B------:R-:W-:Y:S01]  /*5110*/  FSEL R7, R4, UR6, !P0 ;  /* 0x0000000604077c08 */ /* 0x000fe2000c000000 */
[----:B------:R-:W-:Y:S02]  /*5120*/  ULDC.64 UR6, c[0x0][0x410] ;  /* 0x0001040000067ab9 */ /* 0x000fe40000000a00 */
[----:B------:R-:W-:Y:S02]  /*5130*/  IADD3 R2, P0, R5, UR6, RZ ;  /* 0x0000000605027c10 */ /* 0x000fe4000ff1e0ff */
[----:B------:R-:W-:Y:S02]  /*5140*/  FMUL.FTZ R7, R0, R7 ;  /* 0x0000000700077220 */ /* 0x000fe40000410000 */
[----:B------:R-:W-:Y:S02]  /*5150*/  IADD3.X R3, RZ, UR7, RZ, P0, !PT ;  /* 0x00000007ff037c10 */ /* 0x000fe400087fe4ff */
[----:B------:R-:W-:-:S05]  /*5160*/  FMUL.FTZ R7, R7, 0.16666667163372039795 ;  /* 0x3e2aaaab07077820 */ /* 0x000fca0000410000 */
[----:B------:R-:W-:-:S05]  /*5170*/  F2FP.BF16.F32.PACK_AB R7, RZ, R7 ;  /* 0x00000007ff07723e */ /* 0x000fca00000010ff */
[----:B------:R-:W-:Y:S01]  /*5180*/  STG.E.U16 desc[UR4][R2.64], R7 ;  /* 0x0000000702007986 */ /* 0x000fe2000c101504 */
[----:B------:R-:W-:Y:S05]  /*5190*/  EXIT ;  /* 0x000000000000794d */ /* 0x000fea0003800000 */
.L_x_4582:
        /* <DEDUP_REMOVED lines=14> */
.L_x_6634:


//--------------------- .text._ZN2at6native27unrolled_elementwise_kernelIZZZNS0_66_GLOBAL__N__a0cfb035_28_ActivationHardswishKernel_cu_9e10b42f_292516hardswish_kernelERNS_14TensorIteratorEENKUlvE_clEvENKUlvE2_clEvEUlN3c108BFloat16EE_St5arrayIPcLm2EELi4E23TrivialOffsetCalculatorILi1EjESE_NS0_6memory15LoadWithoutCastENSF_16StoreWithoutCastEEEviT_T0_T2_T3_T4_T5_ --------------------------
	.section	.text._ZN2at6native27unrolled_elementwise_kernelIZZZNS0_66_GLOBAL__N__a0cfb035_28_ActivationHardswishKernel_cu_9e10b42f_292516hardswish_kernelERNS_14TensorIteratorEENKUlvE_clEvENKUlvE2_clEvEUlN3c108BFloat16EE_St5arrayIPcLm2EELi4E23TrivialOffsetCalculatorILi1EjESE_NS0_6memory15LoadWithoutCastENSF_16StoreWithoutCastEEEviT_T0_T2_T3_T4_T5_,"ax",@progbits
	.align	128
        .global         _ZN2at6native27unrolled_elementwise_kernelIZZZNS0_66_GLOBAL__N__a0cfb035_28_ActivationHardswishKernel_cu_9e10b42f_292516hardswish_kernelERNS_14TensorIteratorEENKUlvE_clEvENKUlvE2_clEvEUlN3c108BFloat16EE_St5arrayIPcLm2EELi4E23TrivialOffsetCalculatorILi1EjESE_NS0_6memory15LoadWithoutCastENSF_16StoreWithoutCastEEEviT_T0_T2_T3_T4_T5_
        .type           _ZN2at6native27unrolled_elementwise_kernelIZZZNS0_66_GLOBAL__N__a0cfb035_28_ActivationHardswishKernel_cu_9e10b42f_292516hardswish_kernelERNS_14TensorIteratorEENKUlvE_clEvENKUlvE2_clEvEUlN3c108BFloat16EE_St5arrayIPcLm2EELi4E23TrivialOffsetCalculatorILi1EjESE_NS0_6memory15LoadWithoutCastENSF_16StoreWithoutCastEEEviT_T0_T2_T3_T4_T5_,@function
        .size           _ZN2at6native27unrolled_elementwise_kernelIZZZNS0_66_GLOBAL__N__a0cfb035_28_ActivationHardswishKernel_cu_9e10b42f_292516hardswish_kernelERNS_14TensorIteratorEENKUlvE_clEvENKUlvE2_clEvEUlN3c108BFloat16EE_St5arrayIPcLm2EELi4E23TrivialOffsetCalculatorILi1EjESE_NS0_6memory15LoadWithoutCastENSF_16StoreWithoutCastEEEviT_T0_T2_T3_T4_T5_,(.L_x_6635 - _ZN2at6native27unrolled_elementwise_kernelIZZZNS0_66_GLOBAL__N__a0cfb035_28_ActivationHardswishKernel_cu_9e10b42f_292516hardswish_kernelERNS_14TensorIteratorEENKUlvE_clEvENKUlvE2_clEvEUlN3c108BFloat16EE_St5arrayIPcLm2EELi4E23TrivialOffsetCalculatorILi1EjESE_NS0_6memory15LoadWithoutCastENSF_16StoreWithoutCastEEEviT_T0_T2_T3_T4_T5_)
        .other          _ZN2at6native27unrolled_elementwise_kernelIZZZNS0_66_GLOBAL__N__a0cfb035_28_ActivationHardswishKernel_cu_9e10b42f_292516hardswish_kernelERNS_14TensorIteratorEENKUlvE_clEvENKUlvE2_clEvEUlN3c108BFloat16EE_St5arrayIPcLm2EELi4E23TrivialOffsetCalculatorILi1EjESE_NS0_6memory15LoadWithoutCastENSF_16StoreWithoutCastEEEviT_T0_T2_T3_T4_T5_,@"STO_CUDA_ENTRY STV_DEFAULT"
_ZN2at6native27unrolled_elementwise_kernelIZZZNS0_66_GLOBAL__N__a0cfb035_28_ActivationHardswishKernel_cu_9e10b42f_292516hardswish_kernelERNS_14TensorIteratorEENKUlvE_clEvENKUlvE2_clEvEUlN3c108BFloat16EE_St5arrayIPcLm2EELi4E23TrivialOffsetCalculatorILi1EjESE_NS0_6memory15LoadWithoutCastENSF_16StoreWithoutCastEEEviT_T0_T2_T3_T4_T5_:
.text._ZN2at6native27unrolled_elementwise_kernelIZZZNS0_66_GLOBAL__N__a0cfb035_28_ActivationHardswishKernel_cu_9e10b42f_292516hardswish_kernelERNS_14TensorIteratorEENKUlvE_clEvENKUlvE2_clEvEUlN3c108BFloat16EE_St5arrayIPcLm2EELi4E23TrivialOffsetCalculatorILi1EjESE_NS0_6memory15LoadWithoutCastENSF_16StoreWithoutCastEEEviT_T0_T2_T3_T4_T5_:
        /* <DEDUP_REMOVED lines=8> */
[----:B------:R-:W-:Y:S01]  /*0080*/  ISETP.GE.AND P0, PT, R5, R2, PT ;  /* 0x000000020500720c */ /* 0x000fe20003f06270 */
[----:B------:R-:W-:-:S12]  /*0090*/  IMAD.MOV.U32 R9, RZ, RZ, R5 ;  /* 0x000000ffff097224 */ /* 0x000fd800078e0005 */
[----:B------:R-:W-:-:S05]  /*00a0*/  @!P0 VIADD R9, R3, 0x80 ;  /* 0x0000008003098836 */ /* 0x000fca0000000000 */
[----:B------:R-:W-:-:S13]  /*00b0*/  ISETP.GE.AND P1, PT, R9, R2, PT ;  /* 0x000000020900720c */ /* 0x000fda0003f26270 */
[----:B------:R-:W-:Y:S01]  /*00c0*/  @!P1 LEA R15, R0, R9, 0x9 ;  /* 0x00000009000f9211 */ /* 0x000fe200078e48ff */
[----:B------:R-:W-:Y:S01]  /*00d0*/  @!P1 VIADD R9, R9, 0x80 ;  /* 0x0000008009099836 */ /* 0x000fe20000000000 */
[----:B------:R-:W0:Y:S04]  /*00e0*/  @!P1 LDC.64 R10, c[0x0][0x238] ;  /* 0x00008e00ff0a9b82 */ /* 0x000e280000000a00 */
[----:B------:R-:W-:-:S13]  /*00f0*/  ISETP.GE.AND P3, PT, R9, R2, PT ;  /* 0x000000020900720c */ /* 0x000fda0003f66270 */
[----:B------:R-:W-:Y:S01]  /*0100*/  @!P3 IMAD R17, R0, 0x200, R9 ;  /* 0x000002000011b824 */ /* 0x000fe200078e0209 */
[----:B------:R-:W1:Y:S01]  /*0110*/  @!P3 LDC.64 R6, c[0x0][0x238] ;  /* 0x00008e00ff06bb82 */ /* 0x000e620000000a00 */
[----:B------:R-:W-:-:S05]  /*0120*/  @!P3 VIADD R9, R9, 0x80 ;  /* 0x000000800909b836 */ /* 0x000fca0000000000 */
[----:B------:R-:W-:Y:S01]  /*0130*/  ISETP.GE.AND P2, PT, R9, R2, PT ;  /* 0x000000020900720c */ /* 0x000fe20003f46270 */
[----:B0-----:R-:W-:-:S12]  /*0140*/  @!P1 IMAD.WIDE.U32 R10, R15, 0x2, R10 ;  /* 0x000000020f0a9825 */ /* 0x001fd800078e000a */
[----:B------:R-:W0:Y:S01]  /*0150*/  @!P2 LDC.64 R12, c[0x0][0x238] ;  /* 0x00008e00ff0cab82 */ /* 0x000e220000000a00 */
[C---:B------:R-:W-:Y:S01]  /*0160*/  @!P2 LEA R9, R0.reuse, R9, 0x9 ;  /* 0x000000090009a211 */ /* 0x040fe200078e48ff */
[----:B------:R-:W-:Y:S01]  /*0170*/  @!P0 IMAD R15, R0, 0x200, R3 ;  /* 0x00000200000f8824 */ /* 0x000fe200078e0203 */
[----:B------:R2:W5:Y:S01]  /*0180*/  @!P1 LDG.E.U16 R4, desc[UR4][R10.64] ;  /* 0x000000040a049981 */ /* 0x000562000c1e1500 */
[----:B------:R-:W-:Y:S01]  /*0190*/  PRMT R18, RZ, 0x7610, R18 ;  /* 0x00007610ff127816 */ /* 0x000fe20000000012 */
[--C-:B-1----:R-:W-:Y:S01]  /*01a0*/  @!P3 IMAD.WIDE.U32 R16, R17, 0x2, R6.reuse ;  /* 0x000000021110b825 */ /* 0x102fe200078e0006 */
[----:B------:R-:W-:Y:S02]  /*01b0*/  PRMT R6, RZ, 0x7610, R6 ;  /* 0x00007610ff067816 */ /* 0x000fe40000000006 */
[----:B------:R-:W-:Y:S01]  /*01c0*/  PRMT R7, RZ, 0x7610, R7 ;  /* 0x00007610ff077816 */ /* 0x000fe20000000007 */
[C---:B------:R-:W-:Y:S02]  /*01d0*/  VIADD R21, R3.reuse, 0x80 ;  /* 0x0000008003157836 */ /* 0x040fe40000000000 */
[----:B------:R-:W-:Y:S01]  /*01e0*/  VIADD R19, R3, 0x100 ;  /* 0x0000010003137836 */ /* 0x000fe20000000000 */
[----:B------:R-:W-:Y:S01]  /*01f0*/  BSSY B0, `(.L_x_4583) ;  /* 0x000001c000007945 */ /* 0x000fe20003800000 */
[----:B0-----:R-:W-:Y:S01]  /*0200*/  @!P2 IMAD.WIDE.U32 R12, R9, 0x2, R12 ;  /* 0x00000002090ca825 */ /* 0x001fe200078e000c */
[----:B--2---:R-:W-:Y:S01]  /*0210*/  IADD3 R11, R3, 0x180, RZ ;  /* 0x00000180030b7810 */ /* 0x004fe20007ffe0ff */
[----:B------:R-:W0:Y:S01]  /*0220*/  @!P0 LDC.64 R8, c[0x0][0x238] ;  /* 0x00008e00ff088b82 */ /* 0x000e220000000a00 */
[----:B------:R-:W5:Y:S01]  /*0230*/  @!P3 LDG.E.U16 R6, desc[UR4][R16.64] ;  /* 0x000000041006b981 */ /* 0x000f62000c1e1500 */
[----:B------:R-:W-:Y:S01]  /*0240*/  @!P0 VIADD R3, R5, 0x80 ;  /* 0x0000008005038836 */ /* 0x000fe20000000000 */
[----:B------:R-:W-:-:S02]  /*0250*/  ISETP.GE.AND P4, PT, R21, R2, PT ;  /* 0x000000021500720c */ /* 0x000fc40003f86270 */
[----:B------:R-:W5:Y:S01]  /*0260*/  @!P2 LDG.E.U16 R7, desc[UR4][R12.64] ;  /* 0x000000040c07a981 */ /* 0x000f62000c1e1500 */
[----:B0-----:R-:W-:Y:S02]  /*0270*/  @!P0 IMAD.WIDE.U32 R8, R15, 0x2, R8 ;  /* 0x000000020f088825 */ /* 0x001fe400078e0008 */
[----:B------:R-:W0:Y:S02]  /*0280*/  @!P0 LDC.64 R14, c[0x0][0x230] ;  /* 0x00008c00ff0e8b82 */ /* 0x000e240000000a00 */
[----:B------:R-:W-:Y:S01]  /*0290*/  @!P0 IMAD R5, R0, 0x200, R5 ;  /* 0x0000020000058824 */ /* 0x000fe200078e0205 */
[----:B------:R0:W5:Y:S01]  /*02a0*/  @!P0 LDG.E.U16 R18, desc[UR4][R8.64] ;  /* 0x0000000408128981 */ /* 0x000162000c1e1500 */
[-C--:B------:R-:W-:Y:S02]  /*02b0*/  ISETP.GE.AND P1, PT, R19, R2.reuse, PT ;  /* 0x000000021300720c */ /* 0x080fe40003f26270 */
[-C--:B------:R-:W-:Y:S02]  /*02c0*/  ISETP.GE.AND P2, PT, R11, R2.reuse, PT ;  /* 0x000000020b00720c */ /* 0x080fe40003f46270 */
[----:B------:R-:W-:Y:S01]  /*02d0*/  ISETP.GE.AND P3, PT, R3, R2, PT ;  /* 0x000000020300720c */ /* 0x000fe20003f66270 */
[----:B0-----:R-:W-:Y:S01]  /*02e0*/  @!P0 IMAD.WIDE.U32 R8, R5, 0x2, R14 ;  /* 0x0000000205088825 */ /* 0x001fe200078e000e */
[----:B------:R-:W-:Y:S11]  /*02f0*/  @P0 BRA `(.L_x_4584) ;  /* 0x00000000002c0947 */ /* 0x000ff60003800000 */
        /* <DEDUP_REMOVED lines=9> */
[----:B------:R-:W-:-:S05]  /*0390*/  FMUL.FTZ R5, R5, 0.16666667163372039795 ;  /* 0x3e2aaaab05057820 */ /* 0x000fca0000410000 */
[----:B------:R-:W-:-:S07]  /*03a0*/  F2FP.BF16.F32.PACK_AB R5, RZ, R5 ;  /* 0x00000005ff05723e */ /* 0x000fce00000010ff */
.L_x_4584:
[----:B------:R-:W-:Y:S05]  /*03b0*/  BSYNC B0 ;  /* 0x0000000000007941 */ /* 0x000fea0003800000 */
.L_x_4583:
[----:B------:R-:W-:Y:S04]  /*03c0*/  BSSY B0, `(.L_x_4585) ;  /* 0x000000d000007945 */ /* 0x000fe80003800000 */
[----:B------:R-:W-:Y:S05]  /*03d0*/  @P4 BRA `(.L_x_4586) ;  /* 0x00000000002c4947 */ /* 0x000fea0003800000 */
[----:B-----5:R-:W-:Y:S01]  /*03e0*/  SHF.L.U32 R4, R4, 0x10, RZ ;  /* 0x0000001004047819 */ /* 0x020fe200000006ff */
[----:B------:R-:W-:-:S04]  /*03f0*/  ULDC UR6, c[0x0][0x218] ;  /* 0x0000860000067ab9 */ /* 0x000fc80000000800 */
        /* <DEDUP_REMOVED lines=9> */
.L_x_4586:
[----:B------:R-:W-:Y:S05]  /*0490*/  BSYNC B0 ;  /* 0x0000000000007941 */ /* 0x000fea0003800000 */
.L_x_4585:
        /* <DEDUP_REMOVED lines=13> */
.L_x_4588:
[----:B------:R-:W-:Y:S05]  /*0570*/  BSYNC B0 ;  /* 0x0000000000007941 */ /* 0x000fea0003800000 */
.L_x_4587:
        /* <DEDUP_REMOVED lines=13> */
.L_x_4590:
[----:B------:R-:W-:Y:S05]  /*0650*/  BSYNC B0 ;  /* 0x0000000000007941 */ /* 0x000fea0003800000 */
.L_x_4589:
[----:B------:R0:W-:Y:S01]  /*0660*/  @!P0 STG.E.U16 desc[UR4][R8.64], R5 ;  /* 0x0000000508008986 */ /* 0x0001e2000c101504 */
[----:B------:R-:W-:Y:S04]  /*0670*/  BSSY B0, `(.L_x_4591) ;  /* 0x000000c000007945 */ /* 0x000fe80003800000 */
[----:B------:R-:W-:Y:S05]  /*0680*/  @P3 BRA `(.L_x_4592) ;  /* 0x0000000000283947 */ /* 0x000fea0003800000 */
[----:B-----5:R-:W1:Y:S01]  /*0690*/  LDC.64 R6, c[0x0][0x230] ;  /* 0x00008c00ff067b82 */ /* 0x020e620000000a00 */
        /* <DEDUP_REMOVED lines=9> */
.L_x_4592:
[----:B------:R-:W-:Y:S05]  /*0730*/  BSYNC B0 ;  /* 0x0000000000007941 */ /* 0x000fea0003800000 */
.L_x_4591:
[----:B------:R-:W-:-:S13]  /*0740*/  ISETP.GE.AND P0, PT, R3, R2, PT ;  /* 0x000000020300720c */ /* 0x000fda0003f06270 */
[----:B------:R-:W-:Y:S05]  /*0750*/  @P0 EXIT ;  /* 0x000000000000094d */ /* 0x000fea0003800000 */
[----:B01---5:R-:W0:Y:S01]  /*0760*/  LDC.64 R4, c[0x0][0x230] ;  /* 0x00008c00ff047b82 */ /* 0x023e220000000a00 */
[----:B------:R-:W-:-:S04]  /*0770*/  IMAD R3, R0, 0x200, R3 ;  /* 0x0000020000037824 */ /* 0x000fc800078e0203 */
[----:B0-----:R-:W-:-:S05]  /*0780*/  IMAD.WIDE.U32 R2, R3, 0x2, R4 ;  /* 0x0000000203027825 */ /* 0x001fca00078e0004 */
[----:B------:R-:W-:Y:S01]  /*0790*/  STG.E.U16 desc[UR4][R2.64], R12 ;  /* 0x0000000c02007986 */ /* 0x000fe2000c101504 */
[----:B------:R-:W-:Y:S05]  /*07a0*/  EXIT ;  /* 0x000000000000794d */ /* 0x000fea0003800000 */
.L_x_4593:
        /* <DEDUP_REMOVED lines=13> */
.L_x_6635:


//--------------------- .text._ZN2at6native29vectorized_elementwise_kernelILi2EZZZNS0_66_GLOBAL__N__a0cfb035_28_ActivationHardswishKernel_cu_9e10b42f_292516hardswish_kernelERNS_14TensorIteratorEENKUlvE_clEvENKUlvE2_clEvEUlN3c108BFloat16EE_St5arrayIPcLm2EEEEviT0_T1_ --------------------------
	.section	.text._ZN2at6native29vectorized_elementwise_kernelILi2EZZZNS0_66_GLOBAL__N__a0cfb035_28_ActivationHardswishKernel_cu_9e10b42f_292516hardswish_kernelERNS_14TensorIteratorEENKUlvE_clEvENKUlvE2_clEvEUlN3c108BFloat16EE_St5arrayIPcLm2EEEEviT0_T1_,"ax",@progbits
	.align	128
        .global         _ZN2at6native29vectorized_elementwise_kernelILi2EZZZNS0_66_GLOBAL__N__a0cfb035_28_ActivationHardswishKernel_cu_9e10b42f_292516hardswish_kernelERNS_14TensorIteratorEENKUlvE_clEvENKUlvE2_clEvEUlN3c108BFloat16EE_St5arrayIPcLm2EEEEviT0_T1_
        .type           _ZN2at6native29vectorized_elementwise_kernelILi2EZZZNS0_66_GLOBAL__N__a0cfb035_28_ActivationHardswishKernel_cu_9e10b42f_292516hardswish_kernelERNS_14TensorIteratorEENKUlvE_clEvENKUlvE2_clEvEUlN3c108BFloat16EE_St5arrayIPcLm2EEEEviT0_T1_,@function
        .size           _ZN2at6native29vectorized_elementwise_kernelILi2EZZZNS0_66_GLOBAL__N__a0cfb035_28_ActivationHardswishKernel_cu_9e10b42f_292516hardswish_kernelERNS_14TensorIteratorEENKUlvE_clEvENKUlvE2_clEvEUlN3c108BFloat16EE_St5arrayIPcLm2EEEEviT0_T1_,(.L_x_6636 - _ZN2at6native29vectorized_elementwise_kernelILi2EZZZNS0_66_GLOBAL__N__a0cfb035_28_ActivationHardswishKernel_cu_9e10b42f_292516hardswish_kernelERNS_14TensorIteratorEENKUlvE_clEvENKUlvE2_clEvEUlN3c108BFloat16EE_St5arrayIPcLm2EEEEviT0_T1_)
        .other          _ZN2at6native29vectorized_elementwise_kernelILi2EZZZNS0_66_GLOBAL__N__a0cfb035_28_ActivationHardswishKernel_cu_9e10b42f_292516hardswish_kernelERNS_14TensorIteratorEENKUlvE_clEvENKUlvE2_clEvEUlN3c108BFloat16EE_St5arrayIPcLm2EEEEviT0_T1_,@"STO_CUDA_ENTRY STV_DEFAULT"
_ZN2at6native29vectorized_elementwise_kernelILi2EZZZNS0_66_GLOBAL__N__a0cfb035_28_ActivationHardswishKernel_cu_9e10b42f_292516hardswish_kernelERNS_14TensorIteratorEENKUlvE_clEvENKUlvE2_clEvEUlN3c108BFloat16EE_St5arrayIPcLm2EEEEviT0_T1_:
.text._ZN2at6native29vectorized_elementwise_kernelILi2EZZZNS0_66_GLOBAL__N__a0cfb035_28_ActivationHardswishKernel_cu_9e10b42f_292516hardswish_kernelERNS_14TensorIteratorEENKUlvE_clEvENKUlvE2_clEvEUlN3c108BFloat16EE_St5arrayIPcLm2EEEEviT0_T1_:
        /* <DEDUP_REMOVED lines=9> */
[----:B------:R-:W1:Y:S01]  /*0090*/  LDC.64 R2, c[0x0][0x238] ;  /* 0x00008e00ff027b82 */ /* 0x000e620000000a00 */
[----:B------:R-:W-:Y:S01]  /*00a0*/  ULDC UR6, c[0x0][0x218] ;  /* 0x0000860000067ab9 */ /* 0x000fe20000000800 */
[----:B------:R-:W-:Y:S01]  /*00b0*/  ULDC UR7, c[0x0][0x224] ;  /* 0x0000890000077ab9 */ /* 0x000fe20000000800 */
[----:B-1----:R-:W-:-:S04]  /*00c0*/  IMAD.WIDE R2, R6, 0x2, R2 ;  /* 0x0000000206027825 */ /* 0x002fc800078e0202 */
[----:B0-----:R-:W-:-:S05]  /*00d0*/  IMAD.WIDE.U32 R4, R0, 0x4, R2 ;  /* 0x0000000400047825 */ /* 0x001fca00078e0002 */
[----:B------:R-:W2:Y:S04]  /*00e0*/  LDG.E R8, desc[UR4][R4.64] ;  /* 0x0000000404087981 */ /* 0x000ea8000c1e1900 */
[----:B------:R-:W3:Y:S04]  /*00f0*/  LDG.E R15, desc[UR4][R4.64+0x200] ;  /* 0x00020004040f7981 */ /* 0x000ee8000c1e1900 */
[----:B------:R-:W4:Y:S04]  /*0100*/  LDG.E R7, desc[UR4][R4.64+0x400] ;  /* 0x0004000404077981 */ /* 0x000f28000c1e1900 */
[----:B------:R0:W5:Y:S01]  /*0110*/  LDG.E R9, desc[UR4][R4.64+0x600] ;  /* 0x0006000404097981 */ /* 0x000162000c1e1900 */
[C---:B--2---:R-:W-:Y:S01]  /*0120*/  PRMT R2, R8.reuse, 0x7632, R2 ;  /* 0x0000763208027816 */ /* 0x044fe20000000002 */
[----:B------:R-:W-:-:S02]  /*0130*/  IMAD.U32 R8, R8, 0x10000, RZ ;  /* 0x0001000008087824 */ /* 0x000fc400078e00ff */
[----:B---3--:R-:W-:Y:S02]  /*0140*/  IMAD.U32 R13, R15, 0x10000, RZ ;  /* 0x000100000f0d7824 */ /* 0x008fe400078e00ff */
[----:B------:R-:W-:Y:S01]  /*0150*/  FADD.FTZ R10, R8, 3 ;  /* 0x40400000080a7421 */ /* 0x000fe20000010000 */
[----:B------:R-:W-:Y:S02]  /*0160*/  IMAD.U32 R11, R2, 0x10000, RZ ;  /* 0x00010000020b7824 */ /* 0x000fe400078e00ff */
[----:B------:R-:W1:Y:S01]  /*0170*/  LDC.64 R2, c[0x0][0x230] ;  /* 0x00008c00ff027b82 */ /* 0x000e620000000a00 */
[----:B------:R-:W-:Y:S01]  /*0180*/  FADD.FTZ R14, R13, 3 ;  /* 0x404000000d0e7421 */ /* 0x000fe20000010000 */
[----:B------:R-:W-:Y:S01]  /*0190*/  FADD.FTZ R12, R11, 3 ;  /* 0x404000000b0c7421 */ /* 0x000fe20000010000 */
[----:B------:R-:W-:-:S03]  /*01a0*/  FSETP.GEU.FTZ.AND P0, PT, R10, UR6, PT ;  /* 0x000000060a007c0b */ /* 0x000fc6000bf1e000 */
[----:B------:R-:W-:Y:S02]  /*01b0*/  FSETP.GEU.FTZ.AND P2, PT, R14, UR6, PT ;  /* 0x000000060e007c0b */ /* 0x000fe4000bf5e000 */
[----:B------:R-:W-:Y:S02]  /*01c0*/  FSETP.GEU.FTZ.AND P1, PT, R12, UR6, PT ;  /* 0x000000060c007c0b */ /* 0x000fe4000bf3e000 */
[----:B------:R-:W-:Y:S02]  /*01d0*/  FSEL R10, R10, UR6, P0 ;  /* 0x000000060a0a7c08 */ /* 0x000fe40008000000 */
[----:B------:R-:W-:Y:S02]  /*01e0*/  FSEL R12, R12, UR6, P1 ;  /* 0x000000060c0c7c08 */ /* 0x000fe40008800000 */
[----:B------:R-:W-:Y:S02]  /*01f0*/  FSETP.GT.FTZ.AND P0, PT, R10, UR7, PT ;  /* 0x000000070a007c0b */ /* 0x000fe4000bf14000 */
[----:B------:R-:W-:-:S02]  /*0200*/  FSETP.GT.FTZ.AND P1, PT, R12, UR7, PT ;  /* 0x000000070c007c0b */ /* 0x000fc4000bf34000 */
[----:B------:R-:W-:Y:S02]  /*0210*/  FSEL R14, R14, UR6, P2 ;  /* 0x000000060e0e7c08 */ /* 0x000fe40009000000 */
[----:B0-----:R-:W-:Y:S02]  /*0220*/  FSEL R5, R10, UR7, !P0 ;  /* 0x000000070a057c08 */ /* 0x001fe4000c000000 */
[----:B------:R-:W-:Y:S02]  /*0230*/  FSEL R12, R12, UR7, !P1 ;  /* 0x000000070c0c7c08 */ /* 0x000fe4000c800000 */
[----:B------:R-:W-:Y:S01]  /*0240*/  FSETP.GT.FTZ.AND P2, PT, R14, UR7, PT ;  /* 0x000000070e007c0b */ /* 0x000fe2000bf54000 */
[----:B------:R-:W-:Y:S01]  /*0250*/  FMUL.FTZ R4, R8, R5 ;  /* 0x0000000508047220 */ /* 0x000fe20000410000 */
[----:B----4-:R-:W-:Y:S02]  /*0260*/  IMAD.U32 R8, R7, 0x10000, RZ ;  /* 0x0001000007087824 */ /* 0x010fe400078e00ff */
[----:B------:R-:W-:Y:S01]  /*0270*/  FMUL.FTZ R5, R11, R12 ;  /* 0x0000000c0b057220 */ /* 0x000fe20000410000 */
[----:B------:R-:W-:Y:S01]  /*0280*/  FSEL R14, R14, UR7, !P2 ;  /* 0x000000070e0e7c08 */ /* 0x000fe2000d000000 */
[----:B-1----:R-:W-:Y:S01]  /*0290*/  IMAD.WIDE.U32 R2, R6, 0x2, R2 ;  /* 0x0000000206027825 */ /* 0x002fe200078e0002 */
[----:B------:R-:W-:-:S03]  /*02a0*/  PRMT R11, R7, 0x7632, R11 ;  /* 0x00007632070b7816 */ /* 0x000fc6000000000b */
[----:B------:R-:W-:Y:S01]  /*02b0*/  FADD.FTZ R12, R8, 3 ;  /* 0x40400000080c7421 */ /* 0x000fe20000010000 */
[----:B------:R-:W-:Y:S01]  /*02c0*/  PRMT R10, R15, 0x7632, R10 ;  /* 0x000076320f0a7816 */ /* 0x000fe2000000000a */
[C---:B-----5:R-:W-:Y:S01]  /*02d0*/  IMAD.U32 R7, R9.reuse, 0x10000, RZ ;  /* 0x0001000009077824 */ /* 0x060fe200078e00ff */
[----:B------:R-:W-:Y:S01]  /*02e0*/  PRMT R9, R9, 0x7632, R9 ;  /* 0x0000763209097816 */ /* 0x000fe20000000009 */
[----:B------:R-:W-:Y:S01]  /*02f0*/  FMUL.FTZ R6, R13, R14 ;  /* 0x0000000e0d067220 */ /* 0x000fe20000410000 */
[----:B------:R-:W-:Y:S01]  /*0300*/  SHF.L.U32 R14, R11, 0x10, RZ ;  /* 0x000000100b0e7819 */ /* 0x000fe200000006ff */
[----:B------:R-:W-:Y:S01]  /*0310*/  FADD.FTZ R15, R7, 3 ;  /* 0x40400000070f7421 */ /* 0x000fe20000010000 */
[----:B------:R-:W-:Y:S01]  /*0320*/  IMAD.U32 R10, R10, 0x10000, RZ ;  /* 0x000100000a0a7824 */ /* 0x000fe200078e00ff */
[----:B------:R-:W-:Y:S01]  /*0330*/  FSETP.GEU.FTZ.AND P1, PT, R12, UR6, PT ;  /* 0x000000060c007c0b */ /* 0x000fe2000bf3e000 */
[----:B------:R-:W-:Y:S02]  /*0340*/  IMAD.U32 R9, R9, 0x10000, RZ ;  /* 0x0001000009097824 */ /* 0x000fe400078e00ff */
[----:B------:R-:W-:Y:S01]  /*0350*/  FADD.FTZ R13, R14, 3 ;  /* 0x404000000e0d7421 */ /* 0x000fe20000010000 */
[----:B------:R-:W-:Y:S01]  /*0360*/  FADD.FTZ R11, R10, 3 ;  /* 0x404000000a0b7421 */ /* 0x000fe20000010000 */
[----:B------:R-:W-:Y:S01]  /*0370*/  FSETP.GEU.FTZ.AND P3, PT, R15, UR6, PT ;  /* 0x000000060f007c0b */ /* 0x000fe2000bf7e000 */
[----:B------:R-:W-:Y:S01]  /*0380*/  FADD.FTZ R17, R9, 3 ;  /* 0x4040000009117421 */ /* 0x000fe20000010000 */
[----:B------:R-:W-:Y:S01]  /*0390*/  FSEL R12, R12, UR6, P1 ;  /* 0x000000060c0c7c08 */ /* 0x000fe20008800000 */
[----:B------:R-:W-:Y:S01]  /*03a0*/  FMUL.FTZ R4, R4, 0.16666667163372039795 ;  /* 0x3e2aaaab04047820 */ /* 0x000fe20000410000 */
[----:B------:R-:W-:Y:S01]  /*03b0*/  FSEL R16, R15, UR6, P3 ;  /* 0x000000060f107c08 */ /* 0x000fe20009800000 */
[----:B------:R-:W-:Y:S01]  /*03c0*/  FMUL.FTZ R6, R6, 0.16666667163372039795 ;  /* 0x3e2aaaab06067820 */ /* 0x000fe20000410000 */
[----:B------:R-:W-:Y:S01]  /*03d0*/  FSETP.GEU.FTZ.AND P0, PT, R11, UR6, PT ;  /* 0x000000060b007c0b */ /* 0x000fe2000bf1e000 */
[----:B------:R-:W-:Y:S01]  /*03e0*/  FMUL.FTZ R5, R5, 0.16666667163372039795 ;  /* 0x3e2aaaab05057820 */ /* 0x000fe20000410000 */
[----:B------:R-:W-:Y:S01]  /*03f0*/  FSETP.GEU.FTZ.AND P2, PT, R13, UR6, PT ;  /* 0x000000060d007c0b */ /* 0x000fe2000bf5e000 */
[----:B------:R-:W-:Y:S01]  /*0400*/  IMAD.WIDE R2, R0, 0x4, R2 ;  /* 0x0000000400027825 */ /* 0x000fe200078e0202 */
[----:B------:R-:W-:-:S02]  /*0410*/  FSETP.GEU.FTZ.AND P3, PT, R17, UR6, PT ;  /* 0x0000000611007c0b */ /* 0x000fc4000bf7e000 */
[----:B------:R-:W-:Y:S02]  /*0420*/  FSEL R11, R11, UR6, P0 ;  /* 0x000000060b0b7c08 */ /* 0x000fe40008000000 */
[----:B------:R-:W-:Y:S02]  /*0430*/  FSEL R15, R13, UR6, P2 ;  /* 0x000000060d0f7c08 */ /* 0x000fe40009000000 */
[----:B------:R-:W-:Y:S02]  /*0440*/  FSEL R17, R17, UR6, P3 ;  /* 0x0000000611117c08 */ /* 0x000fe40009800000 */
[----:B------:R-:W-:Y:S02]  /*0450*/  FSETP.GT.FTZ.AND P1, PT, R12, UR7, PT ;  /* 0x000000070c007c0b */ /* 0x000fe4000bf34000 */
[----:B------:R-:W-:Y:S02]  /*0460*/  FSETP.GT.FTZ.AND P0, PT, R11, UR7, PT ;  /* 0x000000070b007c0b */ /* 0x000fe4000bf14000 */
[----:B------:R-:W-:-:S02]  /*0470*/  FSETP.GT.FTZ.AND P3, PT, R16, UR7, PT ;  /* 0x0000000710007c0b */ /* 0x000fc4000bf74000 */
[----:B------:R-:W-:Y:S02]  /*0480*/  FSETP.GT.FTZ.AND P2, PT, R15, UR7, PT ;  /* 0x000000070f007c0b */ /* 0x000fe4000bf54000 */
[----:B------:R-:W-:Y:S02]  /*0490*/  FSETP.GT.FTZ.AND P4, PT, R17, UR7, PT ;  /* 0x0000000711007c0b */ /* 0x000fe4000bf94000 */
[----:B------:R-:W-:Y:S02]  /*04a0*/  FSEL R13, R12, UR7, !P1 ;  /* 0x000000070c0d7c08 */ /* 0x000fe4000c800000 */
[----:B------:R-:W-:Y:S02]  /*04b0*/  FSEL R11, R11, UR7, !P0 ;  /* 0x000000070b0b7c08 */ /* 0x000fe4000c000000 */
[----:B------:R-:W-:Y:S01]  /*04c0*/  FSEL R15, R15, UR7, !P2 ;  /* 0x000000070f0f7c08 */ /* 0x000fe2000d000000 */
[----:B------:R-:W-:Y:S01]  /*04d0*/  FMUL.FTZ R13, R8, R13 ;  /* 0x0000000d080d7220 */ /* 0x000fe20000410000 */
[----:B------:R-:W-:Y:S01]  /*04e0*/  FSEL R16, R16, UR7, !P3 ;  /* 0x0000000710107c08 */ /* 0x000fe2000d800000 */
[----:B------:R-:W-:Y:S01]  /*04f0*/  FMUL.FTZ R11, R10, R11 ;  /* 0x0000000b0a0b7220 */ /* 0x000fe20000410000 */
[----:B------:R-:W-:Y:S01]  /*0500*/  FSEL R12, R17, UR7, !P4 ;  /* 0x00000007110c7c08 */ /* 0x000fe2000e000000 */
[----:B------:R-:W-:Y:S01]  /*0510*/  FMUL.FTZ R15, R14, R15 ;  /* 0x0000000f0e0f7220 */ /* 0x000fe20000410000 */
[----:B------:R-:W-:Y:S01]  /*0520*/  FMUL.FTZ R13, R13, 0.16666667163372039795 ;  /* 0x3e2aaaab0d0d7820 */ /* 0x000fe20000410000 */
[----:B------:R-:W-:Y:S01]  /*0530*/  FMUL.FTZ R16, R7, R16 ;  /* 0x0000001007107220 */ /* 0x000fe20000410000 */
[----:B------:R-:W-:Y:S01]  /*0540*/  FMUL.FTZ R11, R11, 0.16666667163372039795 ;  /* 0x3e2aaaab0b0b7820 */ /* 0x000fe20000410000 */
[----:B------:R-:W-:Y:S01]  /*0550*/  FMUL.FTZ R12, R9, R12 ;  /* 0x0000000c090c7220 */ /* 0x000fe20000410000 */
[----:B------:R-:W-:Y:S01]  /*0560*/  FMUL.FTZ R8, R15, 0.16666667163372039795 ;  /* 0x3e2aaaab0f087820 */ /* 0x000fe20000410000 */
[----:B------:R-:W-:Y:S01]  /*0570*/  FMUL.FTZ R16, R16, 0.16666667163372039795 ;  /* 0x3e2aaaab10107820 */ /* 0x000fe20000410000 */
[----:B------:R-:W-:Y:S01]  /*0580*/  F2FP.BF16.F32.PACK_AB R5, R5, R4 ;  /* 0x000000040505723e */ /* 0x000fe200000010ff */
[----:B------:R-:W-:Y:S01]  /*0590*/  FMUL.FTZ R7, R12, 0.16666667163372039795 ;  /* 0x3e2aaaab0c077820 */ /* 0x000fe20000410000 */
[----:B------:R-:W-:-:S02]  /*05a0*/  F2FP.BF16.F32.PACK_AB R11, R11, R6 ;  /* 0x000000060b0b723e */ /* 0x000fc400000010ff */
[----:B------:R-:W-:Y:S01]  /*05b0*/  F2FP.BF16.F32.PACK_AB R13, R8, R13 ;  /* 0x0000000d080d723e */ /* 0x000fe200000010ff */
[----:B------:R-:W-:Y:S01]  /*05c0*/  STG.E desc[UR4][R2.64], R5 ;  /* 0x0000000502007986 */ /* 0x000fe2000c101904 */
[----:B------:R-:W-:-:S03]  /*05d0*/  F2FP.BF16.F32.PACK_AB R7, R7, R16 ;  /* 0x000000100707723e */ /* 0x000fc600000010ff */
[----:B------:R-:W-:Y:S04]  /*05e0*/  STG.E desc[UR4][R2.64+0x200], R11 ;  /* 0x0002000b02007986 */ /* 0x000fe8000c101904 */
[----:B------:R-:W-:Y:S04]  /*05f0*/  STG.E desc[UR4][R2.64+0x400], R13 ;  /* 0x0004000d02007986 */ /* 0x000fe8000c101904 */
[----:B------:R-:W-:Y:S01]  /*0600*/  STG.E desc[UR4][R2.64+0x600], R7 ;  /* 0x0006000702007986 */ /* 0x000fe2000c101904 */
[----:B------:R-:W-:Y:S05]  /*0610*/  EXIT ;  /* 0x000000000000794d */ /* 0x000fea0003800000 */
.L_x_4594:
[----:B------:R-:W0:Y:S01]  /*0620*/  S2R R13, SR_TID.X ;  /* 0x00000000000d7919 */ /* 0x000e220000002100 */
[----:B------:R-:W-:Y:S02]  /*0630*/  PRMT R14, RZ, 0x7610, R14 ;  /* 0x00007610ff0e7816 */ /* 0x000fe4000000000e */
[----:B0-----:R-:W-:Y:S01]  /*0640*/  ISETP.GE.AND P5, PT, R13, R7, PT ;  /* 0x000000070d00720c */ /* 0x001fe20003fa6270 */
[----:B------:R-:W-:-:S12]  /*0650*/  IMAD.MOV.U32 R18, RZ, RZ, R13 ;  /* 0x000000ffff127224 */ /* 0x000fd800078e000d */
[----:B------:R-:W-:-:S05]  /*0660*/  @!P5 VIADD R18, R13, 0x80 ;  /* 0x000000800d12d836 */ /* 0x000fca0000000000 */
[----:B------:R-:W-:-:S13]  /*0670*/  ISETP.GE.AND P6, PT, R18, R7, PT ;  /* 0x000000071200720c */ /* 0x000fda0003fc6270 */
[----:B------:R-:W-:Y:S01]  /*0680*/  @!P6 IMAD.IADD R5, R6, 0x1, R18 ;  /* 0x000000010605e824 */ /* 0x000fe200078e0212 */
[----:B------:R-:W0:Y:S01]  /*0690*/  @!P6 LDC.64 R24, c[0x0][0x238] ;  /* 0x00008e00ff18eb82 */ /* 0x000e220000000a00 */
[----:B------:R-:W-:-:S05]  /*06a0*/  @!P6 VIADD R18, R18, 0x80 ;  /* 0x000000801212e836 */ /* 0x000fca0000000000 */
[----:B------:R-:W-:-:S13]  /*06b0*/  ISETP.GE.AND P4, PT, R18, R7, PT ;  /* 0x000000071200720c */ /* 0x000fda0003f86270 */
[----:B------:R-:W-:Y:S01]  /*06c0*/  @!P4 IMAD.IADD R27, R6, 0x1, R18 ;  /* 0x00000001061bc824 */ /* 0x000fe200078e0212 */
[----:B------:R-:W-:Y:S01]  /*06d0*/  @!P4 IADD3 R18, R18, 0x80, RZ ;  /* 0x000000801212c810 */ /* 0x000fe20007ffe0ff */
[----:B------:R-:W1:Y:S03]  /*06e0*/  @!P4 LDC.64 R2, c[0x0][0x238] ;  /* 0x00008e00ff02cb82 */ /* 0x000e660000000a00 */
[----:B------:R-:W-:Y:S01]  /*06f0*/  ISETP.GE.AND P3, PT, R18, R7, PT ;  /* 0x000000071200720c */ /* 0x000fe20003f66270 */
[----:B0-----:R-:W-:-:S05]  /*0700*/  @!P6 IMAD.WIDE.U32 R24, R5, 0x2, R24 ;  /* 0x000000020518e825 */ /* 0x001fca00078e0018 */
[----:B------:R-:W5:Y:S07]  /*0710*/  @!P6 LDG.E.U16 R14, desc[UR4][R24.64] ;  /* 0x00000004180ee981 */ /* 0x000f6e000c1e1500 */
[----:B------:R-:W-:Y:S01]  /*0720*/  @!P3 IMAD.IADD R23, R6, 0x1, R18 ;  /* 0x000000010617b824 */ /* 0x000fe200078e0212 */
[----:B------:R-:W0:Y:S01]  /*0730*/  @!P3 LDC.64 R16, c[0x0][0x238] ;  /* 0x00008e00ff10bb82 */ /* 0x000e220000000a00 */
[----:B------:R-:W-:-:S05]  /*0740*/  @!P3 VIADD R18, R18, 0x80 ;  /* 0x000000801212b836 */ /* 0x000fca0000000000 */
[----:B------:R-:W-:-:S13]  /*0750*/  ISETP.GE.AND P2, PT, R18, R7, PT ;  /* 0x000000071200720c */ /* 0x000fda0003f46270 */
[----:B------:R-:W-:Y:S01]  /*0760*/  @!P2 IMAD.IADD R21, R6, 0x1, R18 ;  /* 0x000000010615a824 */ /* 0x000fe200078e0212 */
[----:B------:R-:W2:Y:S01]  /*0770*/  @!P2 LDC.64 R10, c[0x0][0x238] ;  /* 0x00008e00ff0aab82 */ /* 0x000ea20000000a00 */
[----:B------:R-:W-:-:S05]  /*0780*/  @!P2 VIADD R18, R18, 0x80 ;  /* 0x000000801212a836 */ /* 0x000fca0000000000 */
[----:B------:R-:W-:-:S13]  /*0790*/  ISETP.GE.AND P1, PT, R18, R7, PT ;  /* 0x000000071200720c */ /* 0x000fda0003f26270 */
[----:B------:R-:W-:Y:S01]  /*07a0*/  @!P1 IMAD.IADD R19, R6, 0x1, R18 ;  /* 0x0000000106139824 */ /* 0x000fe200078e0212 */
[----:B------:R-:W-:Y:S01]  /*07b0*/  PRMT R12, RZ, 0x7610, R12 ;  /* 0x00007610ff0c7816 */ /* 0x000fe2000000000c */
[----:B------:R-:W-:Y:S01]  /*07c0*/  @!P1 VIADD R18, R18, 0x80 ;  /* 0x0000008012129836 */ /* 0x000fe20000000000 */
[----:B------:R-:W3:Y:S04]  /*07d0*/  @!P1 LDC.64 R8, c[0x0][0x238] ;  /* 0x00008e00ff089b82 */ /* 0x000ee80000000a00 */
[----:B------:R-:W-:-:S13]  /*07e0*/  ISETP.GE.AND P0, PT, R18, R7, PT ;  /* 0x000000071200720c */ /* 0x000fda0003f06270 */
[----:B------:R-:W-:Y:S01]  /*07f0*/  @!P0 IADD3 R15, R6, R18, RZ ;  /* 0x00000012060f8210 */ /* 0x000fe20007ffe0ff */
[----:B------:R-:W-:Y:S01]  /*0800*/  @!P0 VIADD R18, R18, 0x80 ;  /* 0x0000008012128836 */ /* 0x000fe20000000000 */
[----:B------:R-:W4:Y:S04]  /*0810*/  @!P0 LDC.64 R4, c[0x0][0x238] ;  /* 0x00008e00ff048b82 */ /* 0x000f280000000a00 */
[----:B------:R-:W-:Y:S01]  /*0820*/  ISETP.GE.AND P6, PT, R18, R7, PT ;  /* 0x000000071200720c */ /* 0x000fe20003fc6270 */
[----:B-1----:R-:W-:-:S12]  /*0830*/  @!P4 IMAD.WIDE.U32 R26, R27, 0x2, R2 ;  /* 0x000000021b1ac825 */ /* 0x002fd800078e0002 */
[----:B------:R-:W1:Y:S01]  /*0840*/  @!P6 LDC.64 R2, c[0x0][0x238] ;  /* 0x00008e00ff02eb82 */ /* 0x000e620000000a00 */
[----:B0-----:R-:W-:-:S04]  /*0850*/  @!P3 IMAD.WIDE.U32 R16, R23, 0x2, R16 ;  /* 0x000000021710b825 */ /* 0x001fc800078e0010 */
[C---:B------:R-:W-:Y:S01]  /*0860*/  @!P6 IMAD.IADD R23, R6.reuse, 0x1, R18 ;  /* 0x000000010617e824 */ /* 0x040fe200078e0212 */
[----:B------:R0:W5:Y:S03]  /*0870*/  @!P3 LDG.E.U16 R12, desc[UR4][R16.64] ;  /* 0x00000004100cb981 */ /* 0x000166000c1e1500 */
[----:B-1----:R-:W-:Y:S02]  /*0880*/  @!P6 IMAD.WIDE.U32 R2, R23, 0x2, R2 ;  /* 0x000000021702e825 */ /* 0x002fe400078e0002 */
[----:B------:R-:W1:Y:S02]  /*0890*/  @!P5 LDC.64 R22, c[0x0][0x238] ;  /* 0x00008e00ff16db82 */ /* 0x000e640000000a00 */
[----:B0-----:R-:W-:Y:S02]  /*08a0*/  @!P5 IMAD.IADD R17, R6, 0x1, R13 ;  /* 0x000000010611d824 */ /* 0x001fe400078e020d */
[----:B--2---:R-:W-:Y:S01]  /*08b0*/  @!P2 IMAD.WIDE.U32 R10, R21, 0x2, R10 ;  /* 0x00000002150aa825 */ /* 0x004fe200078e000a */
[----:B------:R-:W-:-:S03]  /*08c0*/  PRMT R21, RZ, 0x7610, R21 ;  /* 0x00007610ff157816 */ /* 0x000fc60000000015 */
[----:B-1----:R-:W-:Y:S02]  /*08d0*/  @!P5 IMAD.WIDE.U32 R22, R17, 0x2, R22 ;  /* 0x000000021116d825 */ /* 0x002fe400078e0016 */
[----:B------:R-:W0:Y:S03]  /*08e0*/  @!P5 LDC.64 R16, c[0x0][0x230] ;  /* 0x00008c00ff10db82 */ /* 0x000e260000000a00 */
[----:B------:R-:W5:Y:S01]  /*08f0*/  @!P5 LDG.E.U16 R21, desc[UR4][R22.64] ;  /* 0x000000041615d981 */ /* 0x000f62000c1e1500 */
[----:B---3--:R-:W-:Y:S01]  /*0900*/  @!P1 IMAD.WIDE.U32 R8, R19, 0x2, R8 ;  /* 0x0000000213089825 */ /* 0x008fe200078e0008 */
[----:B------:R-:W-:Y:S02]  /*0910*/  PRMT R19, RZ, 0x7610, R19 ;  /* 0x00007610ff137816 */ /* 0x000fe40000000013 */
[----:B------:R-:W-:Y:S01]  /*0920*/  PRMT R20, RZ, 0x7610, R20 ;  /* 0x00007610ff147816 */ /* 0x000fe20000000014 */
[----:B----4-:R-:W-:Y:S01]  /*0930*/  @!P0 IMAD.WIDE.U32 R4, R15, 0x2, R4 ;  /* 0x000000020f048825 */ /* 0x010fe200078e0004 */
[----:B------:R-:W-:-:S02]  /*0940*/  PRMT R18, RZ, 0x7610, R18 ;  /* 0x00007610ff127816 */ /* 0x000fc40000000012 */
[----:B------:R-:W-:Y:S02]  /*0950*/  PRMT R15, RZ, 0x7610, R15 ;  /* 0x00007610ff0f7816 */ /* 0x000fe4000000000f */
[----:B------:R-:W-:Y:S01]  /*0960*/  PRMT R0, RZ, 0x7610, R0 ;  /* 0x00007610ff007816 */ /* 0x000fe20000000000 */
[----:B------:R1:W5:Y:S01]  /*0970*/  @!P0 LDG.E.U16 R19, desc[UR4][R4.64] ;  /* 0x0000000404138981 */ /* 0x000362000c1e1500 */
[----:B------:R-:W-:-:S03]  /*0980*/  VIADD R24, R13, 0x80 ;  /* 0x000000800d187836 */ /* 0x000fc60000000000 */
[----:B------:R2:W5:Y:S01]  /*0990*/  @!P2 LDG.E.U16 R20, desc[UR4][R10.64] ;  /* 0x000000040a14a981 */ /* 0x000562000c1e1500 */
[----:B------:R-:W-:Y:S03]  /*09a0*/  BSSY B0, `(.L_x_4595) ;  /* 0x000001a000007945 */ /* 0x000fe60003800000 */
[----:B------:R3:W5:Y:S01]  /*09b0*/  @!P1 LDG.E.U16 R18, desc[UR4][R8.64] ;  /* 0x0000000408129981 */ /* 0x000762000c1e1500 */
[----:B-1----:R-:W-:-:S03]  /*09c0*/  VIADD R4, R13, 0x180 ;  /* 0x000001800d047836 */ /* 0x002fc60000000000 */
[----:B------:R1:W5:Y:S01]  /*09d0*/  @!P6 LDG.E.U16 R15, desc[UR4][R2.64] ;  /* 0x00000004020fe981 */ /* 0x000362000c1e1500 */
[----:B--2---:R-:W-:-:S03]  /*09e0*/  VIADD R10, R13, 0x280 ;  /* 0x000002800d0a7836 */ /* 0x004fc60000000000 */
[----:B------:R2:W5:Y:S01]  /*09f0*/  @!P4 LDG.E.U16 R0, desc[UR4][R26.64] ;  /* 0x000000041a00c981 */ /* 0x000562000c1e1500 */
[C---:B---3--:R-:W-:Y:S01]  /*0a00*/  VIADD R8, R13.reuse, 0x100 ;  /* 0x000001000d087836 */ /* 0x048fe20000000000 */
[-C--:B------:R-:W-:Y:S02]  /*0a10*/  ISETP.GE.AND P3, PT, R4, R7.reuse, PT ;  /* 0x000000070400720c */ /* 0x080fe40003f66270 */
[C---:B-1----:R-:W-:Y:S01]  /*0a20*/  IADD3 R2, R13.reuse, 0x200, RZ ;  /* 0x000002000d027810 */ /* 0x042fe20007ffe0ff */
[----:B------:R-:W-:Y:S01]  /*0a30*/  VIADD R4, R13, 0x300 ;  /* 0x000003000d047836 */ /* 0x000fe20000000000 */
[-C--:B------:R-:W-:Y:S02]  /*0a40*/  ISETP.GE.AND P6, PT, R24, R7.reuse, PT ;  /* 0x000000071800720c */ /* 0x080fe40003fc6270 */
[-C--:B------:R-:W-:Y:S02]  /*0a50*/  ISETP.GE.AND P4, PT, R8, R7.reuse, PT ;  /* 0x000000070800720c */ /* 0x080fe40003f86270 */
[----:B------:R-:W-:-:S02]  /*0a60*/  ISETP.GE.AND P2, PT, R2, R7, PT ;  /* 0x000000070200720c */ /* 0x000fc40003f46270 */
[----:B------:R-:W-:Y:S01]  /*0a70*/  ISETP.GE.AND P1, PT, R10, R7, PT ;  /* 0x000000070a00720c */ /* 0x000fe20003f26270 */
[----:B--2---:R-:W-:-:S12]  /*0a80*/  @P5 BRA `(.L_x_4596) ;  /* 0x00000000002c5947 */ /* 0x004fd80003800000 */
        /* <DEDUP_REMOVED lines=11> */
.L_x_4596:
[----:B------:R-:W-:Y:S05]  /*0b40*/  BSYNC B0 ;  /* 0x0000000000007941 */ /* 0x000fea0003800000 */
.L_x_4595:
[----:B------:R-:W-:Y:S01]  /*0b50*/  BSSY B0, `(.L_x_4597) ;  /* 0x000000f000007945 */ /* 0x000fe20003800000 */
[----:B------:R-:W-:Y:S01]  /*0b60*/  ISETP.GE.AND P0, PT, R4, R7, PT ;  /* 0x000000070400720c */ /* 0x000fe20003f06270 */
[----:B------:R-:W-:Y:S02]  /*0b70*/  VIADD R4, R13, 0x380 ;  /* 0x000003800d047836 */ /* 0x000fe40000000000 */
        /* <DEDUP_REMOVED lines=12> */
.L_x_4598:
[----:B------:R-:W-:Y:S05]  /*0c40*/  BSYNC B0 ;  /* 0x0000000000007941 */ /* 0x000fea0003800000 */
.L_x_4597:
[----:B------:R-:W-:Y:S01]  /*0c50*/  @!P5 IMAD.IADD R3, R6, 0x1, R13 ;  /* 0x000000010603d824 */ /* 0x000fe200078e020d */
[----:B------:R-:W-:Y:S01]  /*0c60*/  BSSY B0, `(.L_x_4599) ;  /* 0x000000f000007945 */ /* 0x000fe20003800000 */
[----:B------:R-:W-:Y:S02]  /*0c70*/  ISETP.GE.AND P6, PT, R4, R7, PT ;  /* 0x000000070400720c */ /* 0x000fe40003fc6270 */
[----:B0-----:R-:W-:Y:S01]  /*0c80*/  @!P5 IMAD.WIDE.U32 R2, R3, 0x2, R16 ;  /* 0x000000020302d825 */ /* 0x001fe200078e0010 */
[----:B------:R-:W-:Y:S10]  /*0c90*/  @P4 BRA `(.L_x_4600) ;  /* 0x00000000002c4947 */ /* 0x000ff40003800000 */
        /* <DEDUP_REMOVED lines=11> */
.L_x_4600:
[----:B------:R-:W-:Y:S05]  /*0d50*/  BSYNC B0 ;  /* 0x0000000000007941 */ /* 0x000fea0003800000 */
.L_x_4599:
        /* <DEDUP_REMOVED lines=13> */
.L_x_4602:
[----:B------:R-:W-:Y:S05]  /*0e30*/  BSYNC B0 ;  /* 0x0000000000007941 */ /* 0x000fea0003800000 */
.L_x_4601:
        /* <DEDUP_REMOVED lines=13> */
.L_x_4604:
[----:B------:R-:W-:Y:S05]  /*0f10*/  BSYNC B0 ;  /* 0x0000000000007941 */ /* 0x000fea0003800000 */
.L_x_4603:
        /* <DEDUP_REMOVED lines=13> */
.L_x_4606:
[----:B------:R-:W-:Y:S05]  /*0ff0*/  BSYNC B0 ;  /* 0x0000000000007941 */ /* 0x000fea0003800000 */
.L_x_4605:
        /* <DEDUP_REMOVED lines=13> */
.L_x_4608:
[----:B------:R-:W-:Y:S05]  /*10d0*/  BSYNC B0 ;  /* 0x0000000000007941 */ /* 0x000fea0003800000 */
.L_x_4607:
        /* <DEDUP_REMOVED lines=13> */
.L_x_4610:
[----:B------:R-:W-:Y:S05]  /*11b0*/  BSYNC B0 ;  /* 0x0000000000007941 */ /* 0x000fea0003800000 */
.L_x_4609:
[----:B------:R0:W-:Y:S01]  /*11c0*/  @!P5 STG.E.U16 desc[UR4][R2.64], R9 ;  /* 0x000000090200d986 */ /* 0x0001e2000c101504 */
[----:B------:R-:W-:Y:S01]  /*11d0*/  @!P5 VIADD R13, R13, 0x80 ;  /* 0x000000800d0dd836 */ /* 0x000fe20000000000 */
[----:B------:R-:W-:Y:S04]  /*11e0*/  BSSY B0, `(.L_x_4611) ;  /* 0x000002d000007945 */ /* 0x000fe80003800000 */
[----:B------:R-:W-:Y:S01]  /*11f0*/  BSSY B1, `(.L_x_4612) ;  /* 0x0000025000017945 */ /* 0x000fe20003800000 */
[----:B------:R-:W-:-:S13]  /*1200*/  ISETP.GE.AND P0, PT, R13, R7, PT ;  /* 0x000000070d00720c */ /* 0x000fda0003f06270 */
[----:B0-----:R-:W-:Y:S05]  /*1210*/  @P0 BRA `(.L_x_4613) ;  /* 0x0000000000300947 */ /* 0x001fea0003800000 */
[----:B------:R-:W0:Y:S01]  /*1220*/  LDC.64 R2, c[0x0][0x230] ;  /* 0x00008c00ff027b82 */ /* 0x000e220000000a00 */
[----:B------:R-:W-:Y:S01]  /*1230*/  IADD3 R9, R6, R13, RZ ;  /* 0x0000000d06097210 */ /* 0x000fe20007ffe0ff */
        /* <DEDUP_REMOVED lines=10> */
.L_x_4613:
[----:B------:R-:W-:-:S13]  /*12e0*/  ISETP.GE.AND P0, PT, R13, R7, PT ;  /* 0x000000070d00720c */ /* 0x000fda0003f06270 */
[----:B------:R-:W-:Y:S05]  /*12f0*/  @P0 BRA `(.L_x_4615) ;  /* 0x0000000000300947 */ /* 0x000fea0003800000 */
[----:B0-----:R-:W0:Y:S01]  /*1300*/  LDC.64 R2, c[0x0][0x230] ;  /* 0x00008c00ff027b82 */ /* 0x001e220000000a00 */
[----:B------:R-:W-:Y:S02]  /*1310*/  IMAD.IADD R9, R6, 0x1, R13 ;  /* 0x0000000106097824 */ /* 0x000fe400078e020d */
[----:B------:R-:W-:Y:S02]  /*1320*/  VIADD R13, R13, 0x80 ;  /* 0x000000800d0d7836 */ /* 0x000fe40000000000 */
[----:B0-----:R-:W-:-:S05]  /*1330*/  IMAD.WIDE.U32 R2, R9, 0x2, R2 ;  /* 0x0000000209027825 */ /* 0x001fca00078e0002 */
[----:B-----5:R1:W-:Y:S02]  /*1340*/  STG.E.U16 desc[UR4][R2.64], R12 ;  /* 0x0000000c02007986 */ /* 0x0203e4000c101504 */
.L_x_4614:
[----:B------:R-:W-:-:S13]  /*1350*/  ISETP.GE.AND P0, PT, R13, R7, PT ;  /* 0x000000070d00720c */ /* 0x000fda0003f06270 */
[----:B------:R-:W-:Y:S05]  /*1360*/  @P0 BRA `(.L_x_4616) ;  /* 0x0000000000340947 */ /* 0x000fea0003800000 */
[----:B01----:R-:W0:Y:S01]  /*1370*/  LDC.64 R2, c[0x0][0x230] ;  /* 0x00008c00ff027b82 */ /* 0x003e220000000a00 */
[----:B------:R-:W-:Y:S01]  /*1380*/  IMAD.IADD R9, R6, 0x1, R13 ;  /* 0x0000000106097824 */ /* 0x000fe200078e020d */
[----:B------:R-:W-:-:S03]  /*1390*/  IADD3 R13, R13, 0x80, RZ ;  /* 0x000000800d0d7810 */ /* 0x000fc60007ffe0ff */
[----:B0-----:R-:W-:-:S05]  /*13a0*/  IMAD.WIDE.U32 R2, R9, 0x2, R2 ;  /* 0x0000000209027825 */ /* 0x001fca00078e0002 */
[----:B------:R1:W-:Y:S02]  /*13b0*/  STG.E.U16 desc[UR4][R2.64], R4 ;  /* 0x0000000402007986 */ /* 0x0003e4000c101504 */
.L_x_4615:
[----:B------:R-:W-:-:S13]  /*13c0*/  ISETP.GE.AND P0, PT, R13, R7, PT ;  /* 0x000000070d00720c */ /* 0x000fda0003f06270 */
[----:B------:R-:W-:Y:S05]  /*13d0*/  @P0 BREAK B1 ;  /* 0x0000000000010942 */ /* 0x000fea0003800000 */
[----:B------:R-:W-:Y:S05]  /*13e0*/  @P0 BRA `(.L_x_4617) ;  /* 0x0000000000300947 */ /* 0x000fea0003800000 */
[----:B01----:R-:W0:Y:S01]  /*13f0*/  LDC.64 R2, c[0x0][0x230] ;  /* 0x00008c00ff027b82 */ /* 0x003e220000000a00 */
[----:B------:R-:W-:Y:S02]  /*1400*/  IMAD.IADD R9, R6, 0x1, R13 ;  /* 0x0000000106097824 */ /* 0x000fe400078e020d */
[----:B------:R-:W-:Y:S02]  /*1410*/  VIADD R13, R13, 0x80 ;  /* 0x000000800d0d7836 */ /* 0x000fe40000000000 */
[----:B0-----:R-:W-:-:S05]  /*1420*/  IMAD.WIDE.U32 R2, R9, 0x2, R2 ;  /* 0x0000000209027825 */ /* 0x001fca00078e0002 */
[----:B-----5:R2:W-:Y:S02]  /*1430*/  STG.E.U16 desc[UR4][R2.64], R0 ;  /* 0x0000000002007986 */ /* 0x0205e4000c101504 */
.L_x_4616:
[----:B------:R-:W-:Y:S05]  /*1440*/  BSYNC B1 ;  /* 0x0000000000017941 */ /* 0x000fea0003800000 */
.L_x_4612:
[----:B------:R-:W-:-:S13]  /*1450*/  ISETP.GE.AND P0, PT, R13, R7, PT ;  /* 0x000000070d00720c */ /* 0x000fda0003f06270 */
[----:B012---:R-:W0:Y:S01]  /*1460*/  @!P0 LDC.64 R2, c[0x0][0x230] ;  /* 0x00008c00ff028b82 */ /* 0x007e220000000a00 */
[----:B------:R-:W-:Y:S02]  /*1470*/  @!P0 IMAD.IADD R9, R6, 0x1, R13 ;  /* 0x0000000106098824 */ /* 0x000fe400078e020d */
[----:B------:R-:W-:Y:S02]  /*1480*/  @!P0 VIADD R13, R13, 0x80 ;  /* 0x000000800d0d8836 */ /* 0x000fe40000000000 */
[----:B0-----:R-:W-:-:S05]  /*1490*/  @!P0 IMAD.WIDE.U32 R2, R9, 0x2, R2 ;  /* 0x0000000209028825 */ /* 0x001fca00078e0002 */
[----:B------:R2:W-:Y:S02]  /*14a0*/  @!P0 STG.E.U16 desc[UR4][R2.64], R8 ;  /* 0x0000000802008986 */ /* 0x0005e4000c101504 */
.L_x_4617:
[----:B------:R-:W-:Y:S05]  /*14b0*/  BSYNC B0 ;  /* 0x0000000000007941 */ /* 0x000fea0003800000 */
.L_x_4611:
        /* <DEDUP_REMOVED lines=8> */
.L_x_4618:
        /* <DEDUP_REMOVED lines=12> */
.L_x_6636:


//--------------------- .text._ZN2at6native29vectorized_elementwise_kernelILi4EZZZNS0_66_GLOBAL__N__a0cfb035_28_ActivationHardswishKernel_cu_9e10b42f_292516hardswish_kernelERNS_14TensorIteratorEENKUlvE_clEvENKUlvE2_clEvEUlN3c108BFloat16EE_St5arrayIPcLm2EEEEviT0_T1_ --------------------------
	.section	.text._ZN2at6native29vectorized_elementwise_kernelILi4EZZZNS0_66_GLOBAL__N__a0cfb035_28_ActivationHardswishKernel_cu_9e10b42f_292516hardswish_kernelERNS_14TensorIteratorEENKUlvE_clEvENKUlvE2_clEvEUlN3c108BFloat16EE_St5arrayIPcLm2EEEEviT0_T1_,"ax",@progbits
	.align	128
        .global         _ZN2at6native29vectorized_elementwise_kernelILi4EZZZNS0_66_GLOBAL__N__a0cfb035_28_ActivationHardswishKernel_cu_9e10b42f_292516hardswish_kernelERNS_14TensorIteratorEENKUlvE_clEvENKUlvE2_clEvEUlN3c108BFloat16EE_St5arrayIPcLm2EEEEviT0_T1_
        .type           _ZN2at6native29vectorized_elementwise_kernelILi4EZZZNS0_66_GLOBAL__N__a0cfb035_28_ActivationHardswishKernel_cu_9e10b42f_292516hardswish_kernelERNS_14TensorIteratorEENKUlvE_clEvENKUlvE2_clEvEUlN3c108BFloat16EE_St5arrayIPcLm2EEEEviT0_T1_,@function
        .size           _ZN2at6native29vectorized_elementwise_kernelILi4EZZZNS0_66_GLOBAL__N__a0cfb035_28_ActivationHardswishKernel_cu_9e10b42f_292516hardswish_kernelERNS_14TensorIteratorEENKUlvE_clEvENKUlvE2_clEvEUlN3c108BFloat16EE_St5arrayIPcLm2EEEEviT0_T1_,(.L_x_6637 - _ZN2at6native29vectorized_elementwise_kernelILi4EZZZNS0_66_GLOBAL__N__a0cfb035_28_ActivationHardswishKernel_cu_9e10b42f_292516hardswish_kernelERNS_14TensorIteratorEENKUlvE_clEvENKUlvE2_clEvEUlN3c108BFloat16EE_St5arrayIPcLm2EEEEviT0_T1_)
        .other          _ZN2at6native29vectorized_elementwise_kernelILi4EZZZNS0_66_GLOBAL__N__a0cfb035_28_ActivationHardswishKernel_cu_9e10b42f_292516hardswish_kernelERNS_14TensorIteratorEENKUlvE_clEvENKUlvE2_clEvEUlN3c108BFloat16EE_St5arrayIPcLm2EEEEviT0_T1_,@"STO_CUDA_ENTRY STV_DEFAULT"
_ZN2at6native29vectorized_elementwise_kernelILi4EZZZNS0_66_GLOBAL__N__a0cfb035_28_ActivationHardswishKernel_cu_9e10b42f_292516hardswish_kernelERNS_14TensorIteratorEENKUlvE_clEvENKUlvE2_clEvEUlN3c108BFloat16EE_St5arrayIPcLm2EEEEviT0_T1_:
.text._ZN2at6native29vectorized_elementwise_kernelILi4EZZZNS0_66_GLOBAL__N__a0cfb035_28_ActivationHardswishKernel_cu_9e10b42f_292516hardswish_kernelERNS_14TensorIteratorEENKUlvE_clEvENKUlvE2_clEvEUlN3c108BFloat16EE_St5arrayIPcLm2EEEEviT0_T1_:
        /* <DEDUP_REMOVED lines=14> */
[----:B------:R-:W2:Y:S04]  /*00e0*/  LDG.E.64 R4, desc[UR4][R8.64] ;  /* 0x0000000408047981 */ /* 0x000ea8000c1e1b00 */
[----:B------:R-:W3:Y:S01]  /*00f0*/  LDG.E.64 R2, desc[UR4][R8.64+0x400] ;  /* 0x0004000408027981 */ /* 0x000ee2000c1e1b00 */
[C---:B--2---:R-:W-:Y:S01]  /*0100*/  PRMT R7, R4.reuse, 0x7632, R7 ;  /* 0x0000763204077816 */ /* 0x044fe20000000007 */
[----:B------:R-:W-:Y:S02]  /*0110*/  IMAD.U32 R4, R4, 0x10000, RZ ;  /* 0x0001000004047824 */ /* 0x000fe400078e00ff */
[----:B------:R-:W-:Y:S02]  /*0120*/  IMAD.U32 R12, R5, 0x10000, RZ ;  /* 0x00010000050c7824 */ /* 0x000fe400078e00ff */
[----:B------:R-:W-:-:S02]  /*0130*/  IMAD.U32 R10, R7, 0x10000, RZ ;  /* 0x00010000070a7824 */ /* 0x000fc400078e00ff */
[----:B------:R-:W-:Y:S01]  /*0140*/  FADD.FTZ R7, R4, 3 ;  /* 0x4040000004077421 */ /* 0x000fe20000010000 */
[----:B------:R-:W-:Y:S01]  /*0150*/  FADD.FTZ R13, R12, 3 ;  /* 0x404000000c0d7421 */ /* 0x000fe20000010000 */
[----:B---3--:R-:W-:Y:S02]  /*0160*/  IMAD.U32 R9, R2, 0x10000, RZ ;  /* 0x0001000002097824 */ /* 0x008fe400078e00ff */
[----:B------:R-:W-:Y:S01]  /*0170*/  FADD.FTZ R11, R10, 3 ;  /* 0x404000000a0b7421 */ /* 0x000fe20000010000 */
[----:B------:R-:W-:Y:S01]  /*0180*/  FSETP.GEU.FTZ.AND P0, PT, R7, UR6, PT ;  /* 0x0000000607007c0b */ /* 0x000fe2000bf1e000 */
[----:B------:R-:W-:Y:S01]  /*0190*/  FADD.FTZ R14, R9, 3 ;  /* 0x40400000090e7421 */ /* 0x000fe20000010000 */
[----:B------:R-:W-:Y:S02]  /*01a0*/  FSETP.GEU.FTZ.AND P2, PT, R13, UR6, PT ;  /* 0x000000060d007c0b */ /* 0x000fe4000bf5e000 */
[----:B------:R-:W-:Y:S02]  /*01b0*/  FSETP.GEU.FTZ.AND P1, PT, R11, UR6, PT ;  /* 0x000000060b007c0b */ /* 0x000fe4000bf3e000 */
[----:B------:R-:W-:-:S02]  /*01c0*/  FSEL R7, R7, UR6, P0 ;  /* 0x0000000607077c08 */ /* 0x000fc40008000000 */
[----:B------:R-:W-:Y:S02]  /*01d0*/  FSEL R11, R11, UR6, P1 ;  /* 0x000000060b0b7c08 */ /* 0x000fe40008800000 */
[----:B------:R-:W-:Y:S02]  /*01e0*/  FSEL R13, R13, UR6, P2 ;  /* 0x000000060d0d7c08 */ /* 0x000fe40009000000 */
[----:B------:R-:W-:Y:S02]  /*01f0*/  FSETP.GT.FTZ.AND P0, PT, R7, UR7, PT ;  /* 0x0000000707007c0b */ /* 0x000fe4000bf14000 */
[----:B------:R-:W-:Y:S02]  /*0200*/  FSETP.GT.FTZ.AND P1, PT, R11, UR7, PT ;  /* 0x000000070b007c0b */ /* 0x000fe4000bf34000 */
[----:B------:R-:W-:Y:S02]  /*0210*/  FSETP.GT.FTZ.AND P2, PT, R13, UR7, PT ;  /* 0x000000070d007c0b */ /* 0x000fe4000bf54000 */
[----:B------:R-:W-:-:S02]  /*0220*/  FSEL R7, R7, UR7, !P0 ;  /* 0x0000000707077c08 */ /* 0x000fc4000c000000 */
[----:B------:R-:W-:Y:S02]  /*0230*/  FSEL R11, R11, UR7, !P1 ;  /* 0x000000070b0b7c08 */ /* 0x000fe4000c800000 */
[----:B------:R-:W-:Y:S01]  /*0240*/  FSEL R13, R13, UR7, !P2 ;  /* 0x000000070d0d7c08 */ /* 0x000fe2000d000000 */
[----:B------:R-:W-:Y:S01]  /*0250*/  FMUL.FTZ R4, R4, R7 ;  /* 0x0000000704047220 */ /* 0x000fe20000410000 */
[----:B------:R-:W-:Y:S01]  /*0260*/  FSETP.GEU.FTZ.AND P1, PT, R14, UR6, PT ;  /* 0x000000060e007c0b */ /* 0x000fe2000bf3e000 */
[----:B------:R-:W-:Y:S01]  /*0270*/  FMUL.FTZ R8, R10, R11 ;  /* 0x0000000b0a087220 */ /* 0x000fe20000410000 */
[----:B------:R-:W-:Y:S01]  /*0280*/  PRMT R10, R5, 0x7632, R10 ;  /* 0x00007632050a7816 */ /* 0x000fe2000000000a */
[----:B------:R-:W-:Y:S01]  /*0290*/  FMUL.FTZ R7, R12, R13 ;  /* 0x0000000d0c077220 */ /* 0x000fe20000410000 */
[----:B------:R-:W-:Y:S01]  /*02a0*/  PRMT R11, R2, 0x7632, R11 ;  /* 0x00007632020b7816 */ /* 0x000fe2000000000b */
[C---:B------:R-:W-:Y:S01]  /*02b0*/  IMAD.U32 R5, R3.reuse, 0x10000, RZ ;  /* 0x0001000003057824 */ /* 0x040fe200078e00ff */
[----:B------:R-:W-:Y:S01]  /*02c0*/  PRMT R12, R3, 0x7632, R12 ;  /* 0x00007632030c7816 */ /* 0x000fe2000000000c */
[----:B------:R-:W-:Y:S01]  /*02d0*/  IMAD.U32 R13, R10, 0x10000, RZ ;  /* 0x000100000a0d7824 */ /* 0x000fe200078e00ff */
[----:B------:R-:W-:Y:S01]  /*02e0*/  SHF.L.U32 R11, R11, 0x10, RZ ;  /* 0x000000100b0b7819 */ /* 0x000fe200000006ff */
[----:B------:R-:W-:Y:S01]  /*02f0*/  FADD.FTZ R16, R5, 3 ;  /* 0x4040000005107421 */ /* 0x000fe20000010000 */
[----:B------:R-:W0:Y:S01]  /*0300*/  LDC.64 R2, c[0x0][0x230] ;  /* 0x00008c00ff027b82 */ /* 0x000e220000000a00 */
[----:B------:R-:W-:-:S02]  /*0310*/  IMAD.U32 R10, R12, 0x10000, RZ ;  /* 0x000100000c0a7824 */ /* 0x000fc400078e00ff */
        /* <DEDUP_REMOVED lines=8> */
[----:B------:R-:W-:Y:S02]  /*03a0*/  FSETP.GEU.FTZ.AND P0, PT, R12, UR6, PT ;  /* 0x000000060c007c0b */ /* 0x000fe4000bf1e000 */
[----:B------:R-:W-:-:S02]  /*03b0*/  FSETP.GEU.FTZ.AND P2, PT, R15, UR6, PT ;  /* 0x000000060f007c0b */ /* 0x000fc4000bf5e000 */
[----:B------:R-:W-:Y:S02]  /*03c0*/  FSETP.GEU.FTZ.AND P3, PT, R17, UR6, PT ;  /* 0x0000000611007c0b */ /* 0x000fe4000bf7e000 */
[----:B------:R-:W-:Y:S02]  /*03d0*/  FSEL R12, R12, UR6, P0 ;  /* 0x000000060c0c7c08 */ /* 0x000fe40008000000 */
[----:B------:R-:W-:Y:S02]  /*03e0*/  FSEL R15, R15, UR6, P2 ;  /* 0x000000060f0f7c08 */ /* 0x000fe40009000000 */
[----:B------:R-:W-:Y:S02]  /*03f0*/  FSEL R17, R17, UR6, P3 ;  /* 0x0000000611117c08 */ /* 0x000fe40009800000 */
[----:B------:R-:W-:Y:S02]  /*0400*/  FSETP.GT.FTZ.AND P3, PT, R16, UR7, PT ;  /* 0x0000000710007c0b */ /* 0x000fe4000bf74000 */
[----:B------:R-:W-:Y:S01]  /*0410*/  FSETP.GT.FTZ.AND P1, PT, R14, UR7, PT ;  /* 0x000000070e007c0b */ /* 0x000fe2000bf34000 */
[----:B0-----:R-:W-:Y:S01]  /*0420*/  IMAD.WIDE.U32 R2, R6, 0x2, R2 ;  /* 0x0000000206027825 */ /* 0x001fe200078e0002 */
[----:B------:R-:W-:-:S02]  /*0430*/  FSETP.GT.FTZ.AND P0, PT, R12, UR7, PT ;  /* 0x000000070c007c0b */ /* 0x000fc4000bf14000 */
[----:B------:R-:W-:Y:S02]  /*0440*/  FSETP.GT.FTZ.AND P2, PT, R15, UR7, PT ;  /* 0x000000070f007c0b */ /* 0x000fe4000bf54000 */
[----:B------:R-:W-:Y:S01]  /*0450*/  FSETP.GT.FTZ.AND P4, PT, R17, UR7, PT ;  /* 0x0000000711007c0b */ /* 0x000fe2000bf94000 */
[----:B------:R-:W-:Y:S01]  /*0460*/  IMAD.WIDE R2, R0, 0x8, R2 ;  /* 0x0000000800027825 */ /* 0x000fe200078e0202 */
        /* <DEDUP_REMOVED lines=14> */
[----:B------:R-:W-:Y:S01]  /*0550*/  FMUL.FTZ R9, R16, 0.16666667163372039795 ;  /* 0x3e2aaaab10097820 */ /* 0x000fe20000410000 */
[----:B------:R-:W-:Y:S01]  /*0560*/  FMUL.FTZ R17, R17, 0.16666667163372039795 ;  /* 0x3e2aaaab11117820 */ /* 0x000fe20000410000 */
[----:B------:R-:W-:-:S02]  /*0570*/  F2FP.BF16.F32.PACK_AB R4, R5, R4 ;  /* 0x000000040504723e */ /* 0x000fc400000010ff */
[----:B------:R-:W-:Y:S02]  /*0580*/  F2FP.BF16.F32.PACK_AB R5, R12, R7 ;  /* 0x000000070c05723e */ /* 0x000fe400000010ff */
[----:B------:R-:W-:Y:S02]  /*0590*/  F2FP.BF16.F32.PACK_AB R14, R9, R14 ;  /* 0x0000000e090e723e */ /* 0x000fe400000010ff */
[----:B------:R-:W-:Y:S01]  /*05a0*/  F2FP.BF16.F32.PACK_AB R15, R17, R18 ;  /* 0x00000012110f723e */ /* 0x000fe200000010ff */
[----:B------:R-:W-:Y:S04]  /*05b0*/  STG.E.64 desc[UR4][R2.64], R4 ;  /* 0x0000000402007986 */ /* 0x000fe8000c101b04 */
[----:B------:R-:W-:Y:S01]  /*05c0*/  STG.E.64 desc[UR4][R2.64+0x400], R14 ;  /* 0x0004000e02007986 */ /* 0x000fe2000c101b04 */
[----:B------:R-:W-:Y:S05]  /*05d0*/  EXIT ;  /* 0x000000000000794d */ /* 0x000fea0003800000 */
.L_x_4619:
        /* <DEDUP_REMOVED lines=82> */
.L_x_4621:
[----:B------:R-:W-:Y:S05]  /*0b00*/  BSYNC B0 ;  /* 0x0000000000007941 */ /* 0x000fea0003800000 */
.L_x_4620:
        /* <DEDUP_REMOVED lines=15> */
.L_x_4623:
[----:B------:R-:W-:Y:S05]  /*0c00*/  BSYNC B0 ;  /* 0x0000000000007941 */ /* 0x000fea0003800000 */
.L_x_4622:
        /* <DEDUP_REMOVED lines=16> */
.L_x_4625:
[----:B------:R-:W-:Y:S05]  /*0d10*/  BSYNC B0 ;  /* 0x0000000000007941 */ /* 0x000fea0003800000 */
.L_x_4624:
        /* <DEDUP_REMOVED lines=13> */
.L_x_4627:
[----:B------:R-:W-:Y:S05]  /*0df0*/  BSYNC B0 ;  /* 0x0000000000007941 */ /* 0x000fea0003800000 */
.L_x_4626:
        /* <DEDUP_REMOVED lines=13> */
.L_x_4629:
[----:B------:R-:W-:Y:S05]  /*0ed0*/  BSYNC B0 ;  /* 0x0000000000007941 */ /* 0x000fea0003800000 */
.L_x_4628:
        /* <DEDUP_REMOVED lines=13> */
.L_x_4631:
[----:B------:R-:W-:Y:S05]  /*0fb0*/  BSYNC B0 ;  /* 0x0000000000007941 */ /* 0x000fea0003800000 */
.L_x_4630:
        /* <DEDUP_REMOVED lines=13> */
.L_x_4633:
[----:B------:R-:W-:Y:S05]  /*1090*/  BSYNC B0 ;  /* 0x0000000000007941 */ /* 0x000fea0003800000 */
.L_x_4632:
        /* <DEDUP_REMOVED lines=13> */
.L_x_4635:
[----:B------:R-:W-:Y:S05]  /*1170*/  BSYNC B0 ;  /* 0x0000000000007941 */ /* 0x000fea0003800000 */
.L_x_4634:
        /* <DEDUP_REMOVED lines=18> */
.L_x_4638:
[----:B------:R-:W-:-:S13]  /*12a0*/  ISETP.GE.AND P0, PT, R13, R7, PT ;  /* 0x000000070d00720c */ /* 0x000fda0003f06270 */
[----:B------:R-:W-:Y:S05]  /*12b0*/  @P0 BRA `(.L_x_4640) ;  /* 0x0000000000300947 */ /* 0x000fea0003800000 */
[----:B0-----:R-:W0:Y:S01]  /*12c0*/  LDC.64 R2, c[0x0][0x230] ;  /* 0x00008c00ff027b82 */ /* 0x001e220000000a00 */
[----:B------:R-:W-:Y:S02]  /*12d0*/  IMAD.IADD R9, R6, 0x1, R13 ;  /* 0x0000000106097824 */ /* 0x000fe400078e020d */
[----:B------:R-:W-:Y:S02]  /*12e0*/  VIADD R13, R13, 0x80 ;  /* 0x000000800d0d7836 */ /* 0x000fe40000000000 */
[----:B0-----:R-:W-:-:S05]  /*12f0*/  IMAD.WIDE.U32 R2, R9, 0x2, R2 ;  /* 0x0000000209027825 */ /* 0x001fca00078e0002 */
[----:B-----5:R1:W-:Y:S02]  /*1300*/  STG.E.U16 desc[UR4][R2.64], R12 ;  /* 0x0000000c02007986 */ /* 0x0203e4000c101504 */
.L_x_4639:
[----:B------:R-:W-:-:S13]  /*1310*/  ISETP.GE.AND P0, PT, R13, R7, PT ;  /* 0x000000070d00720c */ /* 0x000fda0003f06270 */
[----:B------:R-:W-:Y:S05]  /*1320*/  @P0 BRA `(.L_x_4641) ;  /* 0x0000000000340947 */ /* 0x000fea0003800000 */
[----:B01----:R-:W0:Y:S01]  /*1330*/  LDC.64 R2, c[0x0][0x230] ;  /* 0x00008c00ff027b82 */ /* 0x003e220000000a00 */
[----:B------:R-:W-:Y:S01]  /*1340*/  IMAD.IADD R9, R6, 0x1, R13 ;  /* 0x0000000106097824 */ /* 0x000fe200078e020d */
[----:B------:R-:W-:-:S03]  /*1350*/  IADD3 R13, R13, 0x80, RZ ;  /* 0x000000800d0d7810 */ /* 0x000fc60007ffe0ff */
[----:B0-----:R-:W-:-:S05]  /*1360*/  IMAD.WIDE.U32 R2, R9, 0x2, R2 ;  /* 0x0000000209027825 */ /* 0x001fca00078e0002 */
[----:B------:R1:W-:Y:S02]  /*1370*/  STG.E.U16 desc[UR4][R2.64], R4 ;  /* 0x0000000402007986 */ /* 0x0003e4000c101504 */
.L_x_4640:
        /* <DEDUP_REMOVED lines=8> */
.L_x_4641:
[----:B------:R-:W-:Y:S05]  /*1400*/  BSYNC B1 ;  /* 0x0000000000017941 */ /* 0x000fea0003800000 */
.L_x_4637:
[----:B------:R-:W-:-:S13]  /*1410*/  ISETP.GE.AND P0, PT, R13, R7, PT ;  /* 0x000000070d00720c */ /* 0x000fda0003f06270 */
[----:B012---:R-:W0:Y:S01]  /*1420*/  @!P0 LDC.64 R2, c[0x0][0x230] ;  /* 0x00008c00ff028b82 */ /* 0x007e220000000a00 */
[----:B------:R-:W-:Y:S02]  /*1430*/  @!P0 IMAD.IADD R9, R6, 0x1, R13 ;  /* 0x0000000106098824 */ /* 0x000fe400078e020d */
[----:B------:R-:W-:Y:S02]  /*1440*/  @!P0 VIADD R13, R13, 0x80 ;  /* 0x000000800d0d8836 */ /* 0x000fe40000000000 */
[----:B0-----:R-:W-:-:S05]  /*1450*/  @!P0 IMAD.WIDE.U32 R2, R9, 0x2, R2 ;  /* 0x0000000209028825 */ /* 0x001fca00078e0002 */
[----:B------:R2:W-:Y:S02]  /*1460*/  @!P0 STG.E.U16 desc[UR4][R2.64], R8 ;  /* 0x0000000802008986 */ /* 0x0005e4000c101504 */
.L_x_4642:
[----:B------:R-:W-:Y:S05]  /*1470*/  BSYNC B0 ;  /* 0x0000000000007941 */ /* 0x000fea0003800000 */
.L_x_4636:
        /* <DEDUP_REMOVED lines=8> */
.L_x_4643:
        /* <DEDUP_REMOVED lines=16> */
.L_x_6637:


//--------------------- .text._ZN2at6native29vectorized_elementwise_kernelILi8EZZZNS0_66_GLOBAL__N__a0cfb035_28_ActivationHardswishKernel_cu_9e10b42f_292516hardswish_kernelERNS_14TensorIteratorEENKUlvE_clEvENKUlvE2_clEvEUlN3c108BFloat16EE_St5arrayIPcLm2EEEEviT0_T1_ --------------------------
	.section	.text._ZN2at6native29vectorized_elementwise_kernelILi8EZZZNS0_66_GLOBAL__N__a0cfb035_28_ActivationHardswishKernel_cu_9e10b42f_292516hardswish_kernelERNS_14TensorIteratorEENKUlvE_clEvENKUlvE2_clEvEUlN3c108BFloat16EE_St5arrayIPcLm2EEEEviT0_T1_,"ax",@progbits
	.align	128
        .global         _ZN2at6native29vectorized_elementwise_kernelILi8EZZZNS0_66_GLOBAL__N__a0cfb035_28_ActivationHardswishKernel_cu_9e10b42f_292516hardswish_kernelERNS_14TensorIteratorEENKUlvE_clEvENKUlvE2_clEvEUlN3c108BFloat16EE_St5arrayIPcLm2EEEEviT0_T1_
        .type           _ZN2at6native29vectorized_elementwise_kernelILi8EZZZNS0_66_GLOBAL__N__a0cfb035_28_ActivationHardswishKernel_cu_9e10b42f_292516hardswish_kernelERNS_14TensorIteratorEENKUlvE_clEvENKUlvE2_clEvEUlN3c108BFloat16EE_St5arrayIPcLm2EEEEviT0_T1_,@function
        .size           _ZN2at6native29vectorized_elementwise_kernelILi8EZZZNS0_66_GLOBAL__N__a0cfb035_28_ActivationHardswishKernel_cu_9e10b42f_292516hardswish_kernelERNS_14TensorIteratorEENKUlvE_clEvENKUlvE2_clEvEUlN3c108BFloat16EE_St5arrayIPcLm2EEEEviT0_T1_,(.L_x_6638 - _ZN2at6native29vectorized_elementwise_kernelILi8EZZZNS0_66_GLOBAL__N__a0cfb035_28_ActivationHardswishKernel_cu_9e10b42f_292516hardswish_kernelERNS_14TensorIteratorEENKUlvE_clEvENKUlvE2_clEvEUlN3c108BFloat16EE_St5arrayIPcLm2EEEEviT0_T1_)
        .other          _ZN2at6native29vectorized_elementwise_kernelILi8EZZZNS0_66_GLOBAL__N__a0cfb035_28_ActivationHardswishKernel_cu_9e10b42f_292516hardswish_kernelERNS_14TensorIteratorEENKUlvE_clEvENKUlvE2_clEvEUlN3c108BFloat16EE_St5arrayIPcLm2EEEEviT0_T1_,@"STO_CUDA_ENTRY STV_DEFAULT"
_ZN2at6native29vectorized_elementwise_kernelILi8EZZZNS0_66_GLOBAL__N__a0cfb035_28_ActivationHardswishKernel_cu_9e10b42f_292516hardswish_kernelERNS_14TensorIteratorEENKUlvE_clEvENKUlvE2_clEvEUlN3c108BFloat16EE_St5arrayIPcLm2EEEEviT0_T1_:
.text._ZN2at6native29vectorized_elementwise_kernelILi8EZZZNS0_66_GLOBAL__N__a0cfb035_28_ActivationHardswishKernel_cu_9e10b42f_292516hardswish_kernelERNS_14TensorIteratorEENKUlvE_clEvENKUlvE2_clEvEUlN3c108BFloat16EE_St5arrayIPcLm2EEEEviT0_T1_:
        /* <DEDUP_REMOVED lines=14> */
[----:B------:R-:W2:Y:S02]  /*00e0*/  LDG.E.128 R8, desc[UR4][R2.64] ;  /* 0x0000000402087981 */ /* 0x000ea4000c1e1d00 */
[C---:B--2---:R-:W-:Y:S01]  /*00f0*/  IMAD.U32 R4, R8.reuse, 0x10000, RZ ;  /* 0x0001000008047824 */ /* 0x044fe200078e00ff */
[----:B------:R-:W-:Y:S01]  /*0100*/  PRMT R12, R8, 0x7632, R12 ;  /* 0x00007632080c7816 */ /* 0x000fe2000000000c */
[----:B------:R-:W-:Y:S01]  /*0110*/  IMAD.U32 R7, R9, 0x10000, RZ ;  /* 0x0001000009077824 */ /* 0x000fe200078e00ff */
[----:B------:R-:W-:Y:S01]  /*0120*/  PRMT R8, R11, 0x7632, R8 ;  /* 0x000076320b087816 */ /* 0x000fe20000000008 */
[----:B------:R-:W-:Y:S02]  /*0130*/  IMAD.U32 R14, R10, 0x10000, RZ ;  /* 0x000100000a0e7824 */ /* 0x000fe400078e00ff */
[----:B------:R-:W-:Y:S01]  /*0140*/  FADD.FTZ R5, R4, 3 ;  /* 0x4040000004057421 */ /* 0x000fe20000010000 */
[----:B------:R-:W-:Y:S01]  /*0150*/  FADD.FTZ R13, R7, 3 ;  /* 0x40400000070d7421 */ /* 0x000fe20000010000 */
[----:B------:R-:W-:Y:S01]  /*0160*/  PRMT R10, R9, 0x7632, R10 ;  /* 0x00007632090a7816 */ /* 0x000fe2000000000a */
[----:B------:R-:W-:Y:S01]  /*0170*/  FADD.FTZ R15, R14, 3 ;  /* 0x404000000e0f7421 */ /* 0x000fe20000010000 */
[----:B------:R-:W-:Y:S01]  /*0180*/  IMAD.U32 R11, R11, 0x10000, RZ ;  /* 0x000100000b0b7824 */ /* 0x000fe200078e00ff */
[----:B------:R-:W-:Y:S01]  /*0190*/  FSETP.GEU.FTZ.AND P0, PT, R5, UR6, PT ;  /* 0x0000000605007c0b */ /* 0x000fe2000bf1e000 */
[----:B------:R-:W-:Y:S01]  /*01a0*/  IMAD.U32 R12, R12, 0x10000, RZ ;  /* 0x000100000c0c7824 */ /* 0x000fe200078e00ff */
[----:B------:R-:W-:Y:S01]  /*01b0*/  FSETP.GEU.FTZ.AND P1, PT, R13, UR6, PT ;  /* 0x000000060d007c0b */ /* 0x000fe2000bf3e000 */
[----:B------:R-:W-:Y:S01]  /*01c0*/  FADD.FTZ R16, R11, 3 ;  /* 0x404000000b107421 */ /* 0x000fe20000010000 */
[----:B------:R-:W-:Y:S01]  /*01d0*/  FSETP.GEU.FTZ.AND P2, PT, R15, UR6, PT ;  /* 0x000000060f007c0b */ /* 0x000fe2000bf5e000 */
[----:B------:R-:W-:Y:S01]  /*01e0*/  IMAD.U32 R8, R8, 0x10000, RZ ;  /* 0x0001000008087824 */ /* 0x000fe200078e00ff */
[----:B------:R-:W-:-:S02]  /*01f0*/  FSEL R5, R5, UR6, P0 ;  /* 0x0000000605057c08 */ /* 0x000fc40008000000 */
[----:B------:R-:W-:Y:S01]  /*0200*/  FSEL R13, R13, UR6, P1 ;  /* 0x000000060d0d7c08 */ /* 0x000fe20008800000 */
[----:B------:R-:W-:Y:S01]  /*0210*/  FADD.FTZ R18, R8, 3 ;  /* 0x4040000008127421 */ /* 0x000fe20000010000 */
[----:B------:R-:W-:Y:S02]  /*0220*/  FSEL R15, R15, UR6, P2 ;  /* 0x000000060f0f7c08 */ /* 0x000fe40009000000 */
[----:B------:R-:W-:Y:S02]  /*0230*/  FSETP.GT.FTZ.AND P0, PT, R5, UR7, PT ;  /* 0x0000000705007c0b */ /* 0x000fe4000bf14000 */
[----:B------:R-:W-:Y:S02]  /*0240*/  FSETP.GT.FTZ.AND P1, PT, R13, UR7, PT ;  /* 0x000000070d007c0b */ /* 0x000fe4000bf34000 */
[----:B------:R-:W-:Y:S02]  /*0250*/  FSETP.GT.FTZ.AND P2, PT, R15, UR7, PT ;  /* 0x000000070f007c0b */ /* 0x000fe4000bf54000 */
[C---:B------:R-:W-:Y:S01]  /*0260*/  PRMT R9, R10.reuse, 0x7632, R9 ;  /* 0x000076320a097816 */ /* 0x040fe20000000009 */
[----:B------:R-:W-:Y:S01]  /*0270*/  IMAD.U32 R10, R10, 0x10000, RZ ;  /* 0x000100000a0a7824 */ /* 0x000fe200078e00ff */
[----:B------:R-:W-:-:S02]  /*0280*/  FSEL R5, R5, UR7, !P0 ;  /* 0x0000000705057c08 */ /* 0x000fc4000c000000 */
[----:B------:R-:W-:Y:S01]  /*0290*/  FSEL R2, R13, UR7, !P1 ;  /* 0x000000070d027c08 */ /* 0x000fe2000c800000 */
[----:B------:R-:W-:Y:S01]  /*02a0*/  FADD.FTZ R13, R12, 3 ;  /* 0x404000000c0d7421 */ /* 0x000fe20000010000 */
[----:B------:R-:W-:Y:S01]  /*02b0*/  FSEL R15, R15, UR7, !P2 ;  /* 0x000000070f0f7c08 */ /* 0x000fe2000d000000 */
[----:B------:R-:W-:Y:S01]  /*02c0*/  FMUL.FTZ R4, R4, R5 ;  /* 0x0000000504047220 */ /* 0x000fe20000410000 */
[----:B------:R-:W-:Y:S01]  /*02d0*/  SHF.L.U32 R9, R9, 0x10, RZ ;  /* 0x0000001009097819 */ /* 0x000fe200000006ff */
[----:B------:R-:W-:Y:S01]  /*02e0*/  FMUL.FTZ R5, R7, R2 ;  /* 0x0000000207057220 */ /* 0x000fe20000410000 */
[----:B------:R-:W-:Y:S01]  /*02f0*/  FSETP.GEU.FTZ.AND P3, PT, R16, UR6, PT ;  /* 0x0000000610007c0b */ /* 0x000fe2000bf7e000 */
[----:B------:R-:W-:Y:S01]  /*0300*/  FMUL.FTZ R7, R14, R15 ;  /* 0x0000000f0e077220 */ /* 0x000fe20000410000 */
[----:B------:R-:W-:Y:S01]  /*0310*/  FADD.FTZ R14, R10, 3 ;  /* 0x404000000a0e7421 */ /* 0x000fe20000010000 */
[----:B------:R-:W0:Y:S01]  /*0320*/  LDC.64 R2, c[0x0][0x230] ;  /* 0x00008c00ff027b82 */ /* 0x000e220000000a00 */
[----:B------:R-:W-:Y:S01]  /*0330*/  FADD.FTZ R15, R9, 3 ;  /* 0x40400000090f7421 */ /* 0x000fe20000010000 */
[----:B------:R-:W-:Y:S01]  /*0340*/  FSEL R17, R16, UR6, P3 ;  /* 0x0000000610117c08 */ /* 0x000fe20009800000 */
[----:B------:R-:W-:Y:S01]  /*0350*/  FMUL.FTZ R5, R5, 0.16666667163372039795 ;  /* 0x3e2aaaab05057820 */ /* 0x000fe20000410000 */
[----:B------:R-:W-:Y:S01]  /*0360*/  FSETP.GEU.FTZ.AND P1, PT, R14, UR6, PT ;  /* 0x000000060e007c0b */ /* 0x000fe2000bf3e000 */
[----:B------:R-:W-:Y:S01]  /*0370*/  FMUL.FTZ R7, R7, 0.16666667163372039795 ;  /* 0x3e2aaaab07077820 */ /* 0x000fe20000410000 */
[----:B------:R-:W-:Y:S01]  /*0380*/  FSETP.GEU.FTZ.AND P2, PT, R15, UR6, PT ;  /* 0x000000060f007c0b */ /* 0x000fe2000bf5e000 */
[----:B------:R-:W-:Y:S01]  /*0390*/  FMUL.FTZ R4, R4, 0.16666667163372039795 ;  /* 0x3e2aaaab04047820 */ /* 0x000fe20000410000 */
[----:B------:R-:W-:-:S02]  /*03a0*/  FSETP.GEU.FTZ.AND P0, PT, R13, UR6, PT ;  /* 0x000000060d007c0b */ /* 0x000fc4000bf1e000 */
[----:B------:R-:W-:Y:S02]  /*03b0*/  FSETP.GEU.FTZ.AND P4, PT, R18, UR6, PT ;  /* 0x0000000612007c0b */ /* 0x000fe4000bf9e000 */
[----:B------:R-:W-:Y:S02]  /*03c0*/  FSEL R14, R14, UR6, P1 ;  /* 0x000000060e0e7c08 */ /* 0x000fe40008800000 */
[----:B------:R-:W-:Y:S02]  /*03d0*/  FSEL R16, R15, UR6, P2 ;  /* 0x000000060f107c08 */ /* 0x000fe40009000000 */
[----:B------:R-:W-:Y:S02]  /*03e0*/  FSETP.GT.FTZ.AND P3, PT, R17, UR7, PT ;  /* 0x0000000711007c0b */ /* 0x000fe4000bf74000 */
[----:B------:R-:W-:Y:S02]  /*03f0*/  FSEL R13, R13, UR6, P0 ;  /* 0x000000060d0d7c08 */ /* 0x000fe40008000000 */
[----:B------:R-:W-:-:S02]  /*0400*/  FSEL R19, R18, UR6, P4 ;  /* 0x0000000612137c08 */ /* 0x000fc4000a000000 */
[----:B------:R-:W-:Y:S02]  /*0410*/  FSETP.GT.FTZ.AND P1, PT, R14, UR7, PT ;  /* 0x000000070e007c0b */ /* 0x000fe4000bf34000 */
[----:B------:R-:W-:Y:S01]  /*0420*/  FSETP.GT.FTZ.AND P2, PT, R16, UR7, PT ;  /* 0x0000000710007c0b */ /* 0x000fe2000bf54000 */
[----:B0-----:R-:W-:Y:S01]  /*0430*/  IMAD.WIDE.U32 R2, R6, 0x2, R2 ;  /* 0x0000000206027825 */ /* 0x001fe200078e0002 */
[----:B------:R-:W-:Y:S02]  /*0440*/  FSEL R18, R17, UR7, !P3 ;  /* 0x0000000711127c08 */ /* 0x000fe4000d800000 */
[----:B------:R-:W-:Y:S02]  /*0450*/  FSETP.GT.FTZ.AND P0, PT, R13, UR7, PT ;  /* 0x000000070d007c0b */ /* 0x000fe4000bf14000 */
[----:B------:R-:W-:Y:S01]  /*0460*/  FSETP.GT.FTZ.AND P3, PT, R19, UR7, PT ;  /* 0x0000000713007c0b */ /* 0x000fe2000bf74000 */
[----:B------:R-:W-:Y:S01]  /*0470*/  FMUL.FTZ R18, R11, R18 ;  /* 0x000000120b127220 */ /* 0x000fe20000410000 */
[----:B------:R-:W-:Y:S01]  /*0480*/  FSEL R15, R14, UR7, !P1 ;  /* 0x000000070e0f7c08 */ /* 0x000fe2000c800000 */
[----:B------:R-:W-:Y:S01]  /*0490*/  IMAD.WIDE R2, R0, 0x10, R2 ;  /* 0x0000001000027825 */ /* 0x000fe200078e0202 */
[----:B------:R-:W-:-:S03]  /*04a0*/  FSEL R16, R16, UR7, !P2 ;  /* 0x0000000710107c08 */ /* 0x000fc6000d000000 */
[----:B------:R-:W-:Y:S01]  /*04b0*/  FMUL.FTZ R18, R18, 0.16666667163372039795 ;  /* 0x3e2aaaab12127820 */ /* 0x000fe20000410000 */
[----:B------:R-:W-:Y:S01]  /*04c0*/  FSEL R13, R13, UR7, !P0 ;  /* 0x000000070d0d7c08 */ /* 0x000fe2000c000000 */
[----:B------:R-:W-:Y:S01]  /*04d0*/  FMUL.FTZ R15, R10, R15 ;  /* 0x0000000f0a0f7220 */ /* 0x000fe20000410000 */
[----:B------:R-:W-:Y:S01]  /*04e0*/  FSEL R19, R19, UR7, !P3 ;  /* 0x0000000713137c08 */ /* 0x000fe2000d800000 */
[----:B------:R-:W-:Y:S02]  /*04f0*/  FMUL.FTZ R16, R9, R16 ;  /* 0x0000001009107220 */ /* 0x000fe40000410000 */
[----:B------:R-:W-:Y:S01]  /*0500*/  FMUL.FTZ R13, R12, R13 ;  /* 0x0000000d0c0d7220 */ /* 0x000fe20000410000 */
[----:B------:R-:W-:Y:S01]  /*0510*/  FMUL.FTZ R6, R15, 0.16666667163372039795 ;  /* 0x3e2aaaab0f067820 */ /* 0x000fe20000410000 */
[----:B------:R-:W-:Y:S01]  /*0520*/  FMUL.FTZ R19, R8, R19 ;  /* 0x0000001308137220 */ /* 0x000fe20000410000 */
[----:B------:R-:W-:Y:S01]  /*0530*/  FMUL.FTZ R16, R16, 0.16666667163372039795 ;  /* 0x3e2aaaab10107820 */ /* 0x000fe20000410000 */
[----:B------:R-:W-:-:S02]  /*0540*/  FMUL.FTZ R13, R13, 0.16666667163372039795 ;  /* 0x3e2aaaab0d0d7820 */ /* 0x000fc40000410000 */
[----:B------:R-:W-:Y:S01]  /*0550*/  FMUL.FTZ R19, R19, 0.16666667163372039795 ;  /* 0x3e2aaaab13137820 */ /* 0x000fe20000410000 */
[----:B------:R-:W-:Y:S02]  /*0560*/  F2FP.BF16.F32.PACK_AB R5, R6, R5 ;  /* 0x000000050605723e */ /* 0x000fe400000010ff */
[----:B------:R-:W-:Y:S02]  /*0570*/  F2FP.BF16.F32.PACK_AB R6, R16, R7 ;  /* 0x000000071006723e */ /* 0x000fe400000010ff */
[----:B------:R-:W-:Y:S02]  /*0580*/  F2FP.BF16.F32.PACK_AB R4, R13, R4 ;  /* 0x000000040d04723e */ /* 0x000fe400000010ff */
[----:B------:R-:W-:-:S05]  /*0590*/  F2FP.BF16.F32.PACK_AB R7, R19, R18 ;  /* 0x000000121307723e */ /* 0x000fca00000010ff */
[----:B------:R-:W-:Y:S01]  /*05a0*/  STG.E.128 desc[UR4][R2.64], R4 ;  /* 0x0000000402007986 */ /* 0x000fe2000c101d04 */
[----:B------:R-:W-:Y:S05]  /*05b0*/  EXIT ;  /* 0x000000000000794d */ /* 0x000fea0003800000 */
.L_x_4644:
        /* <DEDUP_REMOVED lines=82> */
.L_x_4646:
[----:B------:R-:W-:Y:S05]  /*0ae0*/  BSYNC B0 ;  /* 0x0000000000007941 */ /* 0x000fea0003800000 */
.L_x_4645:
        /* <DEDUP_REMOVED lines=15> */
.L_x_4648:
[----:B------:R-:W-:Y:S05]  /*0be0*/  BSYNC B0 ;  /* 0x0000000000007941 */ /* 0x000fea0003800000 */
.L_x_4647:
        /* <DEDUP_REMOVED lines=16> */
.L_x_4650:
[----:B------:R-:W-:Y:S05]  /*0cf0*/  BSYNC B0 ;  /* 0x0000000000007941 */ /* 0x000fea0003800000 */
.L_x_4649:
        /* <DEDUP_REMOVED lines=13> */
.L_x_4652:
[----:B------:R-:W-:Y:S05]  /*0dd0*/  BSYNC B0 ;  /* 0x0000000000007941 */ /* 0x000fea0003800000 */
.L_x_4651:
        /* <DEDUP_REMOVED lines=13> */
.L_x_4654:
[----:B------:R-:W-:Y:S05]  /*0eb0*/  BSYNC B0 ;  /* 0x0000000000007941 */ /* 0x000fea0003800000 */
.L_x_4653:
        /* <DEDUP_REMOVED lines=13> */
.L_x_4656:
[----:B------:R-:W-:Y:S05]  /*0f90*/  BSYNC B0 ;  /* 0x0000000000007941 */ /* 0x000fea0003800000 */
.L_x_4655:
        /* <DEDUP_REMOVED lines=13> */
.L_x_4658:
[----:B------:R-:W-:Y:S05]  /*1070*/  BSYNC B0 ;  /* 0x0000000000007941 */ /* 0x000fea0003800000 */
.L_x_4657:
        /* <DEDUP_REMOVED lines=13> */
.L_x_4660:
[----:B------:R-:W-:Y:S05]  /*1150*/  BSYNC B0 ;  /* 0x0000000000007941 */ /* 0x000fea0003800000 */
.L_x_4659:
        /* <DEDUP_REMOVED lines=18> */
.L_x_4663:
[----:B------:R-:W-:-:S13]  /*1280*/  ISETP.GE.AND P0, PT, R13, R7, PT ;  /* 0x000000070d00720c */ /* 0x000fda0003f06270 */
[----:B------:R-:W-:Y:S05]  /*1290*/  @P0 BRA `(.L_x_4665) ;  /* 0x0000000000300947 */ /* 0x000fea0003800000 */
[----:B0-----:R-:W0:Y:S01]  /*12a0*/  LDC.64 R2, c[0x0][0x230] ;  /* 0x00008c00ff027b82 */ /* 0x001e220000000a00 */
[----:B------:R-:W-:Y:S02]  /*12b0*/  IMAD.IADD R9, R6, 0x1, R13 ;  /* 0x0000000106097824 */ /* 0x000fe400078e020d */
[----:B------:R-:W-:Y:S02]  /*12c0*/  VIADD R13, R13, 0x80 ;  /* 0x000000800d0d7836 */ /* 0x000fe40000000000 */
[----:B0-----:R-:W-:-:S05]  /*12d0*/  IMAD.WIDE.U32 R2, R9, 0x2, R2 ;  /* 0x0000000209027825 */ /* 0x001fca00078e0002 */
[----:B-----5:R1:W-:Y:S02]  /*12e0*/  STG.E.U16 desc[UR4][R2.64], R12 ;  /* 0x0000000c02007986 */ /* 0x0203e4000c101504 */
.L_x_4664:
[----:B------:R-:W-:-:S13]  /*12f0*/  ISETP.GE.AND P0, PT, R13, R7, PT ;  /* 0x000000070d00720c */ /* 0x000fda0003f06270 */
[----:B------:R-:W-:Y:S05]  /*1300*/  @P0 BRA `(.L_x_4666) ;  /* 0x0000000000340947 */ /* 0x000fea0003800000 */
[----:B01----:R-:W0:Y:S01]  /*1310*/  LDC.64 R2, c[0x0][0x230] ;  /* 0x00008c00ff027b82 */ /* 0x003e220000000a00 */
[----:B------:R-:W-:Y:S01]  /*1320*/  IMAD.IADD R9, R6, 0x1, R13 ;  /* 0x0000000106097824 */ /* 0x000fe200078e020d */
[----:B------:R-:W-:-:S03]  /*1330*/  IADD3 R13, R13, 0x80, RZ ;  /* 0x000000800d0d7810 */ /* 0x000fc60007ffe0ff */
[----:B0-----:R-:W-:-:S05]  /*1340*/  IMAD.WIDE.U32 R2, R9, 0x2, R2 ;  /* 0x0000000209027825 */ /* 0x001fca00078e0002 */
[----:B------:R1:W-:Y:S02]  /*1350*/  STG.E.U16 desc[UR4][R2.64], R4 ;  /* 0x0000000402007986 */ /* 0x0003e4000c101504 */
.L_x_4665:
        /* <DEDUP_REMOVED lines=8> */
.L_x_4666:
[----:B------:R-:W-:Y:S05]  /*13e0*/  BSYNC B1 ;  /* 0x0000000000017941 */ /* 0x000fea0003800000 */
.L_x_4662:
[----:B------:R-:W-:-:S13]  /*13f0*/  ISETP.GE.AND P0, PT, R13, R7, PT ;  /* 0x000000070d00720c */ /* 0x000fda0003f06270 */
[----:B012---:R-:W0:Y:S01]  /*1400*/  @!P0 LDC.64 R2, c[0x0][0x230] ;  /* 0x00008c00ff028b82 */ /* 0x007e220000000a00 */
[----:B------:R-:W-:Y:S02]  /*1410*/  @!P0 IMAD.IADD R9, R6, 0x1, R13 ;  /* 0x0000000106098824 */ /* 0x000fe400078e020d */
[----:B------:R-:W-:Y:S02]  /*1420*/  @!P0 VIADD R13, R13, 0x80 ;  /* 0x000000800d0d8836 */ /* 0x000fe40000000000 */
[----:B0-----:R-:W-:-:S05]  /*1430*/  @!P0 IMAD.WIDE.U32 R2, R9, 0x2, R2 ;  /* 0x0000000209028825 */ /* 0x001fca00078e0002 */
[----:B------:R2:W-:Y:S02]  /*1440*/  @!P0 STG.E.U16 desc[UR4][R2.64], R8 ;  /* 0x0000000802008986 */ /* 0x0005e4000c101504 */
.L_x_4667:
[----:B------:R-:W-:Y:S05]  /*1450*/  BSYNC B0 ;  /* 0x0000000000007941 */ /* 0x000fea0003800000 */
.L_x_4661:
        /* <DEDUP_REMOVED lines=8> */
.L_x_4668:
        /* <DEDUP_REMOVED lines=10> */
.L_x_6638:


//--------------------- .text._ZN2at6native18elementwise_kernelILi128ELi4EZNS0_15gpu_kernel_implIZZZNS0_66_GLOBAL__N__a0cfb035_28_ActivationHardswishKernel_cu_9e10b42f_292516hardswish_kernelERNS_14TensorIteratorEENKUlvE_clEvENKUlvE1_clEvEUlN3c104HalfEE_EEvRNS_18TensorIteratorBaseERKT_EUliE_EEviT1_ --------------------------
	.section	.text._ZN2at6native18elementwise_kernelILi128ELi4EZNS0_15gpu_kernel_implIZZZNS0_66_GLOBAL__N__a0cfb035_28_ActivationHardswishKernel_cu_9e10b42f_292516hardswish_kernelERNS_14TensorIteratorEENKUlvE_clEvENKUlvE1_clEvEUlN3c104HalfEE_EEvRNS_18TensorIteratorBaseERKT_EUliE_EEviT1_,"ax",@progbits
	.align	128
        .global         _ZN2at6native18elementwise_kernelILi128ELi4EZNS0_15gpu_kernel_implIZZZNS0_66_GLOBAL__N__a0cfb035_28_ActivationHardswishKernel_cu_9e10b42f_292516hardswish_kernelERNS_14TensorIteratorEENKUlvE_clEvENKUlvE1_clEvEUlN3c104HalfEE_EEvRNS_18TensorIteratorBaseERKT_EUliE_EEviT1_
        .type           _ZN2at6native18elementwise_kernelILi128ELi4EZNS0_15gpu_kernel_implIZZZNS0_66_GLOBAL__N__a0cfb035_28_ActivationHardswishKernel_cu_9e10b42f_292516hardswish_kernelERNS_14TensorIteratorEENKUlvE_clEvENKUlvE1_clEvEUlN3c104HalfEE_EEvRNS_18TensorIteratorBaseERKT_EUliE_EEviT1_,@function
        .size           _ZN2at6native18elementwise_kernelILi128ELi4EZNS0_15gpu_kernel_implIZZZNS0_66_GLOBAL__N__a0cfb035_28_ActivationHardswishKernel_cu_9e10b42f_292516hardswish_kernelERNS_14TensorIteratorEENKUlvE_clEvENKUlvE1_clEvEUlN3c104HalfEE_EEvRNS_18TensorIteratorBaseERKT_EUliE_EEviT1_,(.L_x_6639 - _ZN2at6native18elementwise_kernelILi128ELi4EZNS0_15gpu_kernel_implIZZZNS0_66_GLOBAL__N__a0cfb035_28_ActivationHardswishKernel_cu_9e10b42f_292516hardswish_kernelERNS_14TensorIteratorEENKUlvE_clEvENKUlvE1_clEvEUlN3c104HalfEE_EEvRNS_18TensorIteratorBaseERKT_EUliE_EEviT1_)
        .other          _ZN2at6native18elementwise_kernelILi128ELi4EZNS0_15gpu_kernel_implIZZZNS0_66_GLOBAL__N__a0cfb035_28_ActivationHardswishKernel_cu_9e10b42f_292516hardswish_kernelERNS_14TensorIteratorEENKUlvE_clEvENKUlvE1_clEvEUlN3c104HalfEE_EEvRNS_18TensorIteratorBaseERKT_EUliE_EEviT1_,@"STO_CUDA_ENTRY STV_DEFAULT"
_ZN2at6native18elementwise_kernelILi128ELi4EZNS0_15gpu_kernel_implIZZZNS0_66_GLOBAL__N__a0cfb035_28_ActivationHardswishKernel_cu_9e10b42f_292516hardswish_kernelERNS_14TensorIteratorEENKUlvE_clEvENKUlvE1_clEvEUlN3c104HalfEE_EEvRNS_18TensorIteratorBaseERKT_EUliE_EEviT1_:
.text._ZN2at6native18elementwise_kernelILi128ELi4EZNS0_15gpu_kernel_implIZZZNS0_66_GLOBAL__N__a0cfb035_28_ActivationHardswishKernel_cu_9e10b42f_292516hardswish_kernelERNS_14TensorIteratorEENKUlvE_clEvENKUlvE1_clEvEUlN3c104HalfEE_EEvRNS_18TensorIteratorBaseERKT_EUliE_EEviT1_:
        /* <DEDUP_REMOVED lines=315> */
.L_x_4671:
        /* <DEDUP_REMOVED lines=22> */
.L_x_4675:
[----:B------:R-:W2:Y:S02]  /*1510*/  LDG.E.U8 R2, desc[UR36][R2.64] ;  /* 0x0000002402027981 */ /* 0x000ea4000c1e1100 */
[----:B--2---:R-:W-:-:S04]  /*1520*/  I2FP.F32.U32 R0, R2 ;  /* 0x0000000200007245 */ /* 0x004fc80000201000 */
[----:B------:R-:W-:Y:S01]  /*1530*/  F2FP.F16.F32.PACK_AB R0, RZ, R0 ;  /* 0x00000000ff00723e */ /* 0x000fe200000000ff */
[----:B------:R-:W-:Y:S06]  /*1540*/  BRA `(.L_x_4677) ;  /* 0x0000000c00887947 */ /* 0x000fec0003800000 */
.L_x_4674:
        /* <DEDUP_REMOVED lines=10> */
.L_x_4679:
[----:B------:R-:W2:Y:S02]  /*15f0*/  LDG.E R2, desc[UR36][R2.64] ;  /* 0x0000002402027981 */ /* 0x000ea4000c1e1900 */
[----:B--2---:R-:W-:-:S04]  /*1600*/  I2FP.F32.S32 R0, R2 ;  /* 0x0000000200007245 */ /* 0x004fc80000201400 */
[----:B------:R-:W-:Y:S01]  /*1610*/  F2FP.F16.F32.PACK_AB R0, RZ, R0 ;  /* 0x00000000ff00723e */ /* 0x000fe200000000ff */
[----:B------:R-:W-:Y:S06]  /*1620*/  BRA `(.L_x_4677) ;  /* 0x0000000c00507947 */ /* 0x000fec0003800000 */
.L_x_4678:
[----:B------:R-:W2:Y:S02]  /*1630*/  LDG.E.U16 R2, desc[UR36][R2.64] ;  /* 0x0000002402027981 */ /* 0x000ea4000c1e1500 */
[----:B--2---:R-:W0:Y:S02]  /*1640*/  I2F.S16 R0, R2 ;  /* 0x0000000200007306 */ /* 0x004e240000101400 */
[----:B0-----:R-:W-:Y:S01]  /*1650*/  F2FP.F16.F32.PACK_AB R0, RZ, R0 ;  /* 0x00000000ff00723e */ /* 0x001fe200000000ff */
[----:B------:R-:W-:Y:S06]  /*1660*/  BRA `(.L_x_4677) ;  /* 0x0000000c00407947 */ /* 0x000fec0003800000 */
.L_x_4673:
        /* <DEDUP_REMOVED lines=9> */
.L_x_4681:
[----:B------:R0:W5:Y:S01]  /*1700*/  LDG.E.U16 R0, desc[UR36][R2.64] ;  /* 0x0000002402007981 */ /* 0x000162000c1e1500 */
[----:B------:R-:W-:Y:S05]  /*1710*/  BRA `(.L_x_4677) ;  /* 0x0000000c00147947 */ /* 0x000fea0003800000 */
.L_x_4680:
        /* <DEDUP_REMOVED lines=9> */
.L_x_4683:
[----:B------:R1:W5:Y:S01]  /*17b0*/  LDG.E.U16 R0, desc[UR36][R2.64] ;  /* 0x0000002402007981 */ /* 0x000362000c1e1500 */
[----:B------:R-:W-:Y:S05]  /*17c0*/  BRA `(.L_x_4677) ;  /* 0x0000000800e87947 */ /* 0x000fea0003800000 */
.L_x_4682:
        /* <DEDUP_REMOVED lines=8> */
.L_x_4672:
        /* <DEDUP_REMOVED lines=13> */
.L_x_4686:
        /* <DEDUP_REMOVED lines=8> */
.L_x_4685:
        /* <DEDUP_REMOVED lines=28> */
.L_x_4688:
        /* <DEDUP_REMOVED lines=15> */
.L_x_4687:
[----:B------:R-:W2:Y:S02]  /*1c50*/  LDG.E.U16 R0, desc[UR36][R2.64] ;  /* 0x0000002402007981 */ /* 0x000ea4000c1e1500 */
[----:B--2---:R-:W-:-:S05]  /*1c60*/  IMAD.U32 R0, R0, 0x10000, RZ ;  /* 0x0001000000007824 */ /* 0x004fca00078e00ff */
[----:B------:R-:W-:Y:S01]  /*1c70*/  F2FP.F16.F32.PACK_AB R0, RZ, R0 ;  /* 0x00000000ff00723e */ /* 0x000fe200000000ff */
[----:B------:R-:W-:Y:S06]  /*1c80*/  BRA `(.L_x_4677) ;  /* 0x0000000400b87947 */ /* 0x000fec0003800000 */
.L_x_4684:
        /* <DEDUP_REMOVED lines=12> */
.L_x_4691:
        /* <DEDUP_REMOVED lines=21> */
.L_x_4695:
[----:B------:R-:W-:Y:S05]  /*1ea0*/  BSYNC B1 ;  /* 0x0000000000017941 */ /* 0x000fea0003800000 */
.L_x_4694:
[----:B------:R-:W-:Y:S01]  /*1eb0*/  LEA R3, R0, 0x3b800000, 0x17 ;  /* 0x3b80000000037811 */ /* 0x000fe200078eb8ff */
[----:B------:R-:W-:-:S05]  /*1ec0*/  IMAD.SHL.U32 R0, R2, 0x100000, RZ ;  /* 0x0010000002007824 */ /* 0x000fca00078e00ff */
[----:B------:R-:W-:-:S07]  /*1ed0*/  LOP3.LUT R0, R3, R0, R4, 0xfe, !PT ;  /* 0x0000000003007212 */ /* 0x000fce00078efe04 */
.L_x_4693:
[----:B------:R-:W-:Y:S05]  /*1ee0*/  BSYNC B0 ;  /* 0x0000000000007941 */ /* 0x000fea0003800000 */
.L_x_4692:
[----:B------:R-:W-:Y:S01]  /*1ef0*/  F2FP.F16.F32.PACK_AB R0, RZ, R0 ;  /* 0x00000000ff00723e */ /* 0x000fe200000000ff */
[----:B------:R-:W-:Y:S06]  /*1f00*/  BRA `(.L_x_4677) ;  /* 0x0000000400187947 */ /* 0x000fec0003800000 */
.L_x_4690:
        /* <DEDUP_REMOVED lines=21> */
.L_x_4699:
[----:B------:R-:W-:Y:S05]  /*2060*/  BSYNC B1 ;  /* 0x0000000000017941 */ /* 0x000fea0003800000 */
.L_x_4698:
[----:B------:R-:W-:Y:S01]  /*2070*/  LEA R3, R0, 0x37800000, 0x17 ;  /* 0x3780000000037811 */ /* 0x000fe200078eb8ff */
[----:B------:R-:W-:-:S05]  /*2080*/  IMAD.SHL.U32 R0, R2, 0x200000, RZ ;  /* 0x0020000002007824 */ /* 0x000fca00078e00ff */
[----:B------:R-:W-:-:S07]  /*2090*/  LOP3.LUT R0, R3, R0, R4, 0xfe, !PT ;  /* 0x0000000003007212 */ /* 0x000fce00078efe04 */
.L_x_4697:
[----:B------:R-:W-:Y:S05]  /*20a0*/  BSYNC B0 ;  /* 0x0000000000007941 */ /* 0x000fea0003800000 */
.L_x_4696:
[----:B------:R-:W-:Y:S01]  /*20b0*/  F2FP.F16.F32.PACK_AB R0, RZ, R0 ;  /* 0x00000000ff00723e */ /* 0x000fe200000000ff */
[----:B------:R-:W-:Y:S06]  /*20c0*/  BRA `(.L_x_4677) ;  /* 0x0000000000a87947 */ /* 0x000fec0003800000 */
.L_x_4689:
        /* <DEDUP_REMOVED lines=14> */
.L_x_4703:
[----:B------:R-:W-:Y:S05]  /*21b0*/  BSYNC B0 ;  /* 0x0000000000007941 */ /* 0x000fea0003800000 */
.L_x_4702:
[----:B------:R-:W-:Y:S01]  /*21c0*/  F2FP.F16.F32.PACK_AB R0, RZ, R0 ;  /* 0x00000000ff00723e */ /* 0x000fe200000000ff */
[----:B------:R-:W-:Y:S06]  /*21d0*/  BRA `(.L_x_4677) ;  /* 0x0000000000647947 */ /* 0x000fec0003800000 */
.L_x_4676:
        /* <DEDUP_REMOVED lines=16> */
.L_x_4704:
[----:B------:R-:W-:Y:S01]  /*22e0*/  PRMT R0, RZ, 0x7610, R0 ;  /* 0x00007610ff007816 */ /* 0x000fe20000000000 */
[----:B------:R-:W-:Y:S06]  /*22f0*/  BRA `(.L_x_4677) ;  /* 0x00000000001c7947 */ /* 0x000fec0003800000 */
.L_x_4701:
[----:B------:R-:W2:Y:S02]  /*2300*/  LDG.E.64 R2, desc[UR36][R2.64] ;  /* 0x0000002402027981 */ /* 0x000ea4000c1e1b00 */
[----:B--2---:R-:W0:Y:S02]  /*2310*/  I2F.U64 R0, R2 ;  /* 0x0000000200007312 */ /* 0x004e240000301000 */
[----:B0-----:R-:W-:Y:S01]  /*2320*/  F2FP.F16.F32.PACK_AB R0, RZ, R0 ;  /* 0x00000000ff00723e */ /* 0x001fe200000000ff */
[----:B------:R-:W-:Y:S06]  /*2330*/  BRA `(.L_x_4677) ;  /* 0x00000000000c7947 */ /* 0x000fec0003800000 */
.L_x_4700:
[----:B------:R-:W2:Y:S02]  /*2340*/  LDG.E R2, desc[UR36][R2.64] ;  /* 0x0000002402027981 */ /* 0x000ea4000c1e1900 */
[----:B--2---:R-:W-:-:S04]  /*2350*/  I2FP.F32.U32 R0, R2 ;  /* 0x0000000200007245 */ /* 0x004fc80000201000 */
[----:B------:R-:W-:-:S07]  /*2360*/  F2FP.F16.F32.PACK_AB R0, RZ, R0 ;  /* 0x00000000ff00723e */ /* 0x000fce00000000ff */
.L_x_4677:
[----:B------:R-:W2:Y:S01]  /*2370*/  LDC.U8 R5, c[0x0][0x438] ;  /* 0x00010e00ff057b82 */ /* 0x000ea20000000000 */
[----:B-----5:R-:W-:Y:S01]  /*2380*/  HADD2.F32 R0, -RZ, R0.H0_H0 ;  /* 0x20000000ff007230 */ /* 0x020fe20000004100 */
[----:B------:R-:W-:-:S04]  /*2390*/  ULDC UR4, c[0x0][0x420] ;  /* 0x0001080000047ab9 */ /* 0x000fc80000000800 */
[----:B01----:R-:W-:-:S05]  /*23a0*/  FADD.FTZ R2, R0, 3 ;  /* 0x4040000000027421 */ /* 0x003fca0000010000 */
[----:B------:R-:W-:-:S04]  /*23b0*/  FSETP.GEU.FTZ.AND P0, PT, R2, UR4, PT ;  /* 0x0000000402007c0b */ /* 0x000fc8000bf1e000 */
[----:B------:R-:W-:Y:S01]  /*23c0*/  FSEL R2, R2, UR4, P0 ;  /* 0x0000000402027c08 */ /* 0x000fe20008000000 */
[----:B------:R-:W-:-:S03]  /*23d0*/  ULDC UR4, c[0x0][0x42c] ;  /* 0x00010b0000047ab9 */ /* 0x000fc60000000800 */
[----:B------:R-:W-:-:S04]  /*23e0*/  FSETP.GT.FTZ.AND P0, PT, R2, UR4, PT ;  /* 0x0000000402007c0b */ /* 0x000fc8000bf14000 */
[----:B------:R-:W-:Y:S02]  /*23f0*/  FSEL R3, R2, UR4, !P0 ;  /* 0x0000000402037c08 */ /* 0x000fe4000c000000 */
[----:B--2---:R-:W-:-:S03]  /*2400*/  PRMT R4, R5, 0x9910, RZ ;  /* 0x0000991005047816 */ /* 0x004fc600000000ff */
[----:B------:R-:W-:Y:S02]  /*2410*/  FMUL.FTZ R3, R0, R3 ;  /* 0x0000000300037220 */ /* 0x000fe40000410000 */
[----:B------:R-:W-:Y:S02]  /*2420*/  IMAD.MOV.U32 R2, RZ, RZ, R4 ;  /* 0x000000ffff027224 */ /* 0x000fe400078e0004 */
[----:B------:R-:W-:-:S03]  /*2430*/  FMUL.FTZ R3, R3, 0.16666667163372039795 ;  /* 0x3e2aaaab03037820 */ /* 0x000fc60000410000 */
[----:B------:R-:W-:Y:S02]  /*2440*/  ISETP.GT.AND P0, PT, R2, 0x9, PT ;  /* 0x000000090200780c */ /* 0x000fe40003f04270 */
[----:B------:R-:W-:-:S11]  /*2450*/  F2FP.F16.F32.PACK_AB R3, RZ, R3 ;  /* 0x00000003ff03723e */ /* 0x000fd600000000ff */
        /* <DEDUP_REMOVED lines=13> */
.L_x_4708:
[----:B------:R-:W-:-:S06]  /*2530*/  HADD2.F32 R3, -RZ, R3.H0_H0 ;  /* 0x20000003ff037230 */ /* 0x000fcc0000004100 */
[----:B------:R-:W0:Y:S02]  /*2540*/  F2I.S64.TRUNC R2, R3 ;  /* 0x0000000300027311 */ /* 0x000e24000020d900 */
[----:B0-----:R3:W-:Y:S01]  /*2550*/  STG.E.U8 desc[UR36][R16.64], R2 ;  /* 0x0000000210007986 */ /* 0x0017e2000c101124 */
[----:B------:R-:W-:Y:S05]  /*2560*/  BRA `(.L_x_4710) ;  /* 0x0000000c00847947 */ /* 0x000fea0003800000 */
.L_x_4707:
        /* <DEDUP_REMOVED lines=10> */
.L_x_4712:
[----:B------:R-:W-:-:S06]  /*2610*/  HADD2.F32 R3, -RZ, R3.H0_H0 ;  /* 0x20000003ff037230 */ /* 0x000fcc0000004100 */
[----:B------:R-:W0:Y:S02]  /*2620*/  F2I.FTZ.TRUNC.NTZ R3, R3 ;  /* 0x0000000300037305 */ /* 0x000e24000021f100 */
[----:B0-----:R1:W-:Y:S01]  /*2630*/  STG.E desc[UR36][R16.64], R3 ;  /* 0x0000000310007986 */ /* 0x0013e2000c101924 */
[----:B------:R-:W-:Y:S05]  /*2640*/  BRA `(.L_x_4710) ;  /* 0x0000000c004c7947 */ /* 0x000fea0003800000 */
.L_x_4711:
[----:B------:R-:W-:-:S06]  /*2650*/  HADD2.F32 R3, -RZ, R3.H0_H0 ;  /* 0x20000003ff037230 */ /* 0x000fcc0000004100 */
[----:B------:R-:W0:Y:S02]  /*2660*/  F2I.FTZ.TRUNC.NTZ R3, R3 ;  /* 0x0000000300037305 */ /* 0x000e24000021f100 */
[----:B0-----:R2:W-:Y:S01]  /*2670*/  STG.E.U16 desc[UR36][R16.64], R3 ;  /* 0x0000000310007986 */ /* 0x0015e2000c101524 */
[----:B------:R-:W-:Y:S05]  /*2680*/  BRA `(.L_x_4710) ;  /* 0x0000000c003c7947 */ /* 0x000fea0003800000 */
.L_x_4706:
        /* <DEDUP_REMOVED lines=9> */
.L_x_4714:
[----:B------:R0:W-:Y:S01]  /*2720*/  STG.E.U16 desc[UR36][R16.64], R3 ;  /* 0x0000000310007986 */ /* 0x0001e2000c101524 */
[----:B------:R-:W-:Y:S05]  /*2730*/  BRA `(.L_x_4710) ;  /* 0x0000000c00107947 */ /* 0x000fea0003800000 */
.L_x_4713:
        /* <DEDUP_REMOVED lines=10> */
.L_x_4716:
[----:B------:R-:W-:-:S05]  /*27e0*/  HADD2.F32 R0, -RZ, R3.H0_H0 ;  /* 0x20000003ff007230 */ /* 0x000fca0000004100 */
[----:B------:R-:W-:-:S04]  /*27f0*/  F2FP.F16.F32.PACK_AB R0, RZ, R0 ;  /* 0x00000000ff00723e */ /* 0x000fc800000000ff */
[----:B------:R-:W-:-:S05]  /*2800*/  PRMT R0, R0, 0x5410, RZ ;  /* 0x0000541000007816 */ /* 0x000fca00000000ff */
[----:B------:R0:W-:Y:S01]  /*2810*/  STG.E desc[UR36][R16.64], R0 ;  /* 0x0000000010007986 */ /* 0x0001e2000c101924 */
[----:B------:R-:W-:Y:S05]  /*2820*/  BRA `(.L_x_4710) ;  /* 0x0000000800d47947 */ /* 0x000fea0003800000 */
.L_x_4715:
[----:B------:R-:W-:-:S05]  /*2830*/  HADD2.F32 R2, -RZ, R3.H0_H0 ;  /* 0x20000003ff027230 */ /* 0x000fca0000004100 */
[----:B------:R-:W-:-:S06]  /*2840*/  FMUL.FTZ R2, R2, 1 ;  /* 0x3f80000002027820 */ /* 0x000fcc0000410000 */
[----:B------:R-:W0:Y:S02]  /*2850*/  F2F.F64.F32 R2, R2 ;  /* 0x0000000200027310 */ /* 0x000e240000201800 */
[----:B0-----:R0:W-:Y:S01]  /*2860*/  STG.E.64 desc[UR36][R16.64], R2 ;  /* 0x0000000210007986 */ /* 0x0011e2000c101b24 */
[----:B------:R-:W-:Y:S05]  /*2870*/  BRA `(.L_x_4710) ;  /* 0x0000000800c07947 */ /* 0x000fea0003800000 */
.L_x_4705:
        /* <DEDUP_REMOVED lines=13> */
.L_x_4719:
[----:B------:R-:W-:Y:S01]  /*2950*/  HADD2.F32 R3, -RZ, R3.H0_H0 ;  /* 0x20000003ff037230 */ /* 0x000fe20000004100 */
[----:B------:R-:W-:-:S04]  /*2960*/  CS2R R6, SRZ ;  /* 0x0000000000067805 */ /* 0x000fc8000001ff00 */
[----:B------:R-:W-:-:S04]  /*2970*/  FMUL.FTZ R3, R3, 1 ;  /* 0x3f80000003037820 */ /* 0x000fc80000410000 */
[----:B------:R-:W0:Y:S02]  /*2980*/  F2F.F64.F32 R4, R3 ;  /* 0x0000000300047310 */ /* 0x000e240000201800 */
[----:B0-----:R0:W-:Y:S01]  /*2990*/  STG.E.128 desc[UR36][R16.64], R4 ;  /* 0x0000000410007986 */ /* 0x0011e2000c101d24 */
[----:B------:R-:W-:Y:S05]  /*29a0*/  BRA `(.L_x_4710) ;  /* 0x0000000800747947 */ /* 0x000fea0003800000 */
.L_x_4718:
        /* <DEDUP_REMOVED lines=21> */
.L_x_4723:
[----:B------:R-:W-:Y:S05]  /*2b00*/  BSYNC B0 ;  /* 0x0000000000007941 */ /* 0x000fea0003800000 */
.L_x_4722:
[----:B------:R-:W-:-:S05]  /*2b10*/  LOP3.LUT R3, R0, R3, RZ, 0xfc, !PT ;  /* 0x0000000300037212 */ /* 0x000fca00078efcff */
[----:B------:R0:W-:Y:S01]  /*2b20*/  STG.E.U8 desc[UR36][R16.64], R3 ;  /* 0x0000000310007986 */ /* 0x0001e2000c101124 */
[----:B------:R-:W-:Y:S05]  /*2b30*/  BRA `(.L_x_4710) ;  /* 0x0000000800107947 */ /* 0x000fea0003800000 */
.L_x_4721:
        /* <DEDUP_REMOVED lines=13> */
.L_x_4725:
[----:B------:R-:W-:Y:S01]  /*2c10*/  IMAD.MOV.U32 R0, RZ, RZ, 0x7f ;  /* 0x0000007fff007424 */ /* 0x000fe200078e00ff */
[----:B------:R-:W-:-:S04]  /*2c20*/  ISETP.GT.U32.AND P0, PT, R2, 0x7f800000, PT ;  /* 0x7f8000000200780c */ /* 0x000fc80003f04070 */
[----:B------:R-:W-:-:S09]  /*2c30*/  SEL R0, R0, 0x7c, P0 ;  /* 0x0000007c00007807 */ /* 0x000fd20000000000 */
.L_x_4726:
[----:B------:R-:W-:Y:S05]  /*2c40*/  BSYNC B0 ;  /* 0x0000000000007941 */ /* 0x000fea0003800000 */
.L_x_4724:
[----:B------:R-:W-:-:S04]  /*2c50*/  LOP3.LUT R2, R3, 0x80000000, RZ, 0xc0, !PT ;  /* 0x8000000003027812 */ /* 0x000fc800078ec0ff */
[----:B------:R-:W-:-:S04]  /*2c60*/  SHF.R.U32.HI R3, RZ, 0x18, R2 ;  /* 0x00000018ff037819 */ /* 0x000fc80000011602 */
[----:B------:R-:W-:-:S05]  /*2c70*/  LOP3.LUT R3, R0, R3, RZ, 0xfc, !PT ;  /* 0x0000000300037212 */ /* 0x000fca00078efcff */
[----:B------:R0:W-:Y:S01]  /*2c80*/  STG.E.U8 desc[UR36][R16.64], R3 ;  /* 0x0000000310007986 */ /* 0x0001e2000c101124 */
[----:B------:R-:W-:Y:S05]  /*2c90*/  BRA `(.L_x_4710) ;  /* 0x0000000400b87947 */ /* 0x000fea0003800000 */
.L_x_4720:
[----:B------:R-:W-:-:S05]  /*2ca0*/  HADD2.F32 R0, -RZ, R3.H0_H0 ;  /* 0x20000003ff007230 */ /* 0x000fca0000004100 */
[----:B------:R-:W-:-:S05]  /*2cb0*/  F2FP.BF16.F32.PACK_AB R0, RZ, R0 ;  /* 0x00000000ff00723e */ /* 0x000fca00000010ff */
[----:B------:R0:W-:Y:S01]  /*2cc0*/  STG.E.U16 desc[UR36][R16.64], R0 ;  /* 0x0000000010007986 */ /* 0x0001e2000c101524 */
[----:B------:R-:W-:Y:S05]  /*2cd0*/  BRA `(.L_x_4710) ;  /* 0x0000000400a87947 */ /* 0x000fea0003800000 */
.L_x_4717:
        /* <DEDUP_REMOVED lines=12> */
.L_x_4729:
        /* <DEDUP_REMOVED lines=17> */
.L_x_4732:
[----:B------:R-:W-:-:S04]  /*2eb0*/  LOP3.LUT R2, R3, 0x80000000, RZ, 0xc0, !PT ;  /* 0x8000000003027812 */ /* 0x000fc800078ec0ff */
[----:B------:R-:W-:-:S04]  /*2ec0*/  SHF.R.U32.HI R3, RZ, 0x18, R2 ;  /* 0x00000018ff037819 */ /* 0x000fc80000011602 */
[----:B------:R-:W-:-:S04]  /*2ed0*/  LOP3.LUT R0, R0, R3, RZ, 0xfc, !PT ;  /* 0x0000000300007212 */ /* 0x000fc800078efcff */
[----:B------:R-:W-:-:S07]  /*2ee0*/  PRMT R8, R0, 0x7610, R8 ;  /* 0x0000761000087816 */ /* 0x000fce0000000008 */
.L_x_4731:
[----:B------:R-:W-:Y:S05]  /*2ef0*/  BSYNC B0 ;  /* 0x0000000000007941 */ /* 0x000fea0003800000 */
.L_x_4730:
[----:B------:R0:W-:Y:S01]  /*2f00*/  STG.E.U8 desc[UR36][R16.64], R8 ;  /* 0x0000000810007986 */ /* 0x0001e2000c101124 */
[----:B------:R-:W-:Y:S05]  /*2f10*/  BRA `(.L_x_4710) ;  /* 0x0000000400187947 */ /* 0x000fea0003800000 */
.L_x_4728:
        /* <DEDUP_REMOVED lines=17> */
.L_x_4735:
[----:B------:R-:W-:-:S04]  /*3030*/  LOP3.LUT R2, R3, 0x80000000, RZ, 0xc0, !PT ;  /* 0x8000000003027812 */ /* 0x000fc800078ec0ff */
[----:B------:R-:W-:-:S04]  /*3040*/  SHF.R.U32.HI R3, RZ, 0x18, R2 ;  /* 0x00000018ff037819 */ /* 0x000fc80000011602 */
[----:B------:R-:W-:-:S04]  /*3050*/  LOP3.LUT R0, R0, R3, RZ, 0xfc, !PT ;  /* 0x0000000300007212 */ /* 0x000fc800078efcff */
[----:B------:R-:W-:-:S07]  /*3060*/  PRMT R8, R0, 0x7610, R8 ;  /* 0x0000761000087816 */ /* 0x000fce0000000008 */
.L_x_4734:
[----:B------:R-:W-:Y:S05]  /*3070*/  BSYNC B0 ;  /* 0x0000000000007941 */ /* 0x000fea0003800000 */
.L_x_4733:
[----:B------:R0:W-:Y:S01]  /*3080*/  STG.E.U8 desc[UR36][R16.64], R8 ;  /* 0x0000000810007986 */ /* 0x0001e2000c101124 */
[----:B------:R-:W-:Y:S05]  /*3090*/  BRA `(.L_x_4710) ;  /* 0x0000000000b87947 */ /* 0x000fea0003800000 */
.L_x_4727:
        /* <DEDUP_REMOVED lines=22> */
.L_x_4709:
        /* <DEDUP_REMOVED lines=16> */
.L_x_4738:
[----:B------:R-:W-:Y:S05]  /*3300*/  BRA `(.L_x_4710) ;  /* 0x00000000001c7947 */ /* 0x000fea0003800000 */
.L_x_4737:
[----:B------:R-:W-:-:S06]  /*3310*/  HADD2.F32 R3, -RZ, R3.H0_H0 ;  /* 0x20000003ff037230 */ /* 0x000fcc0000004100 */
[----:B------:R-:W0:Y:S02]  /*3320*/  F2I.U64.TRUNC R2, R3 ;  /* 0x0000000300027311 */ /* 0x000e24000020d800 */
[----:B0-----:R0:W-:Y:S01]  /*3330*/  STG.E.64 desc[UR36][R16.64], R2 ;  /* 0x0000000210007986 */ /* 0x0011e2000c101b24 */
[----:B------:R-:W-:Y:S05]  /*3340*/  BRA `(.L_x_4710) ;  /* 0x00000000000c7947 */ /* 0x000fea0003800000 */
.L_x_4736:
[----:B------:R-:W-:-:S06]  /*3350*/  HADD2.F32 R3, -RZ, R3.H0_H0 ;  /* 0x20000003ff037230 */ /* 0x000fcc0000004100 */
[----:B------:R-:W0:Y:S02]  /*3360*/  F2I.FTZ.U32.TRUNC.NTZ R3, R3 ;  /* 0x0000000300037305 */ /* 0x000e24000021f000 */
[----:B0-----:R0:W-:Y:S02]  /*3370*/  STG.E desc[UR36][R16.64], R3 ;  /* 0x0000000310007986 */ /* 0x0011e4000c101924 */
.L_x_4710:
[----:B------:R-:W-:-:S04]  /*3380*/  IMAD R18, R23, 0x200, R18 ;  /* 0x0000020017127824 */ /* 0x000fc800078e0212 */
[----:B------:R-:W-:-:S07]  /*3390*/  VIADD R19, R18, 0x80 ;  /* 0x0000008012137836 */ /* 0x000fce0000000000 */
.L_x_4670:
[----:B------:R-:W-:Y:S05]  /*33a0*/  BSYNC B6 ;  /* 0x0000000000067941 */ /* 0x000fea0003800000 */
.L_x_4669:
        /* <DEDUP_REMOVED lines=307> */
.L_x_4741:
        /* <DEDUP_REMOVED lines=22> */
.L_x_4745:
[----:B------:R-:W2:Y:S02]  /*4840*/  LDG.E.U8 R2, desc[UR36][R2.64] ;  /* 0x0000002402027981 */ /* 0x000ea4000c1e1100 */
[----:B--2---:R-:W-:-:S04]  /*4850*/  I2FP.F32.U32 R0, R2 ;  /* 0x0000000200007245 */ /* 0x004fc80000201000 */
[----:B------:R-:W-:Y:S01]  /*4860*/  F2FP.F16.F32.PACK_AB R0, RZ, R0 ;  /* 0x00000000ff00723e */ /* 0x000fe200000000ff */
[----:B------:R-:W-:Y:S06]  /*4870*/  BRA `(.L_x_4747) ;  /* 0x0000000c00887947 */ /* 0x000fec0003800000 */
.L_x_4744:
        /* <DEDUP_REMOVED lines=10> */
.L_x_4749:
[----:B------:R-:W2:Y:S02]  /*4920*/  LDG.E R2, desc[UR36][R2.64] ;  /* 0x0000002402027981 */ /* 0x000ea4000c1e1900 */
[----:B--2---:R-:W-:-:S04]  /*4930*/  I2FP.F32.S32 R0, R2 ;  /* 0x0000000200007245 */ /* 0x004fc80000201400 */
[----:B------:R-:W-:Y:S01]  /*4940*/  F2FP.F16.F32.PACK_AB R0, RZ, R0 ;  /* 0x00000000ff00723e */ /* 0x000fe200000000ff */
[----:B------:R-:W-:Y:S06]  /*4950*/  BRA `(.L_x_4747) ;  /* 0x0000000c00507947 */ /* 0x000fec0003800000 */
.L_x_4748:
[----:B------:R-:W2:Y:S02]  /*4960*/  LDG.E.U16 R2, desc[UR36][R2.64] ;  /* 0x0000002402027981 */ /* 0x000ea4000c1e1500 */
[----:B--2---:R-:W0:Y:S02]  /*4970*/  I2F.S16 R0, R2 ;  /* 0x0000000200007306 */ /* 0x004e240000101400 */
[----:B0-----:R-:W-:Y:S01]  /*4980*/  F2FP.F16.F32.PACK_AB R0, RZ, R0 ;  /* 0x00000000ff00723e */ /* 0x001fe200000000ff */
[----:B------:R-:W-:Y:S06]  /*4990*/  BRA `(.L_x_4747) ;  /* 0x0000000c00407947 */ /* 0x000fec0003800000 */
.L_x_4743:
        /* <DEDUP_REMOVED lines=9> */
.L_x_4751:
[----:B------:R0:W5:Y:S01]  /*4a30*/  LDG.E.U16 R0, desc[UR36][R2.64] ;  /* 0x0000002402007981 */ /* 0x000162000c1e1500 */
[----:B------:R-:W-:Y:S05]  /*4a40*/  BRA `(.L_x_4747) ;  /* 0x0000000c00147947 */ /* 0x000fea0003800000 */
.L_x_4750:
        /* <DEDUP_REMOVED lines=9> */
.L_x_4753:
[----:B------:R1:W5:Y:S01]  /*4ae0*/  LDG.E.U16 R0, desc[UR36][R2.64] ;  /* 0x0000002402007981 */ /* 0x000362000c1e1500 */
[----:B------:R-:W-:Y:S05]  /*4af0*/  BRA `(.L_x_4747) ;  /* 0x0000000800e87947 */ /* 0x000fea0003800000 */
.L_x_4752:
        /* <DEDUP_REMOVED lines=8> */
.L_x_4742:
        /* <DEDUP_REMOVED lines=13> */
.L_x_4756:
        /* <DEDUP_REMOVED lines=8> */
.L_x_4755:
        /* <DEDUP_REMOVED lines=28> */
.L_x_4758:
        /* <DEDUP_REMOVED lines=15> */
.L_x_4757:
[----:B------:R-:W2:Y:S02]  /*4f80*/  LDG.E.U16 R0, desc[UR36][R2.64] ;  /* 0x0000002402007981 */ /* 0x000ea4000c1e1500 */
[----:B--2---:R-:W-:-:S05]  /*4f90*/  IMAD.U32 R0, R0, 0x10000, RZ ;  /* 0x0001000000007824 */ /* 0x004fca00078e00ff */
[----:B------:R-:W-:Y:S01]  /*4fa0*/  F2FP.F16.F32.PACK_AB R0, RZ, R0 ;  /* 0x00000000ff00723e */ /* 0x000fe200000000ff */
[----:B------:R-:W-:Y:S06]  /*4fb0*/  BRA `(.L_x_4747) ;  /* 0x0000000400b87947 */ /* 0x000fec0003800000 */
.L_x_4754:
        /* <DEDUP_REMOVED lines=12> */
.L_x_4761:
        /* <DEDUP_REMOVED lines=21> */
.L_x_4765:
[----:B------:R-:W-:Y:S05]  /*51d0*/  BSYNC B1 ;  /* 0x0000000000017941 */ /* 0x000fea0003800000 */
.L_x_4764:
[----:B------:R-:W-:Y:S01]  /*51e0*/  LEA R3, R0, 0x3b800000, 0x17 ;  /* 0x3b80000000037811 */ /* 0x000fe200078eb8ff */
[----:B------:R-:W-:-:S05]  /*51f0*/  IMAD.SHL.U32 R0, R2, 0x100000, RZ ;  /* 0x0010000002007824 */ /* 0x000fca00078e00ff */
[----:B------:R-:W-:-:S07]  /*5200*/  LOP3.LUT R0, R3, R0, R4, 0xfe, !PT ;  /* 0x0000000003007212 */ /* 0x000fce00078efe04 */
.L_x_4763:
[----:B------:R-:W-:Y:S05]  /*5210*/  BSYNC B0 ;  /* 0x0000000000007941 */ /* 0x000fea0003800000 */
.L_x_4762:
[----:B------:R-:W-:Y:S01]  /*5220*/  F2FP.F16.F32.PACK_AB R0, RZ, R0 ;  /* 0x00000000ff00723e */ /* 0x000fe200000000ff */
[----:B------:R-:W-:Y:S06]  /*5230*/  BRA `(.L_x_4747) ;  /* 0x0000000400187947 */ /* 0x000fec0003800000 */
.L_x_4760:
        /* <DEDUP_REMOVED lines=21> */
.L_x_4769:
[----:B------:R-:W-:Y:S05]  /*5390*/  BSYNC B1 ;  /* 0x0000000000017941 */ /* 0x000fea0003800000 */
.L_x_4768:
[----:B------:R-:W-:Y:S01]  /*53a0*/  LEA R3, R0, 0x37800000, 0x17 ;  /* 0x3780000000037811 */ /* 0x000fe200078eb8ff */
[----:B------:R-:W-:-:S05]  /*53b0*/  IMAD.SHL.U32 R0, R2, 0x200000, RZ ;  /* 0x0020000002007824 */ /* 0x000fca00078e00ff */
[----:B------:R-:W-:-:S07]  /*53c0*/  LOP3.LUT R0, R3, R0, R4, 0xfe, !PT ;  /* 0x0000000003007212 */ /* 0x000fce00078efe04 */
.L_x_4767:
[----:B------:R-:W-:Y:S05]  /*53d0*/  BSYNC B0 ;  /* 0x0000000000007941 */ /* 0x000fea0003800000 */
.L_x_4766:
[----:B------:R-:W-:Y:S01]  /*53e0*/  F2FP.F16.F32.PACK_AB R0, RZ, R0 ;  /* 0x00000000ff00723e */ /* 0x000fe200000000ff */
[----:B------:R-:W-:Y:S06]  /*53f0*/  BRA `(.L_x_4747) ;  /* 0x0000000000a87947 */ /* 0x000fec0003800000 */
.L_x_4759:
        /* <DEDUP_REMOVED lines=14> */
.L_x_4773:
[----:B------:R-:W-:Y:S05]  /*54e0*/  BSYNC B0 ;  /* 0x0000000000007941 */ /* 0x000fea0003800000 */
.L_x_4772:
[----:B------:R-:W-:Y:S01]  /*54f0*/  F2FP.F16.F32.PACK_AB R0, RZ, R0 ;  /* 0x00000000ff00723e */ /* 0x000fe200000000ff */
[----:B------:R-:W-:Y:S06]  /*5500*/  BRA `(.L_x_4747) ;  /* 0x0000000000647947 */ /* 0x000fec0003800000 */
.L_x_4746:
        /* <DEDUP_REMOVED lines=16> */
.L_x_4774:
[----:B------:R-:W-:Y:S01]  /*5610*/  PRMT R0, RZ, 0x7610, R0 ;  /* 0x00007610ff007816 */ /* 0x000fe20000000000 */
[----:B------:R-:W-:Y:S06]  /*5620*/  BRA `(.L_x_4747) ;  /* 0x00000000001c7947 */ /* 0x000fec0003800000 */
.L_x_4771:
[----:B------:R-:W2:Y:S02]  /*5630*/  LDG.E.64 R2, desc[UR36][R2.64] ;  /* 0x0000002402027981 */ /* 0x000ea4000c1e1b00 */
[----:B--2---:R-:W0:Y:S02]  /*5640*/  I2F.U64 R0, R2 ;  /* 0x0000000200007312 */ /* 0x004e240000301000 */
[----:B0-----:R-:W-:Y:S01]  /*5650*/  F2FP.F16.F32.PACK_AB R0, RZ, R0 ;  /* 0x00000000ff00723e */ /* 0x001fe200000000ff */
[----:B------:R-:W-:Y:S06]  /*5660*/  BRA `(.L_x_4747) ;  /* 0x00000000000c7947 */ /* 0x000fec0003800000 */
.L_x_4770:
[----:B------:R-:W2:Y:S02]  /*5670*/  LDG.E R2, desc[UR36][R2.64] ;  /* 0x0000002402027981 */ /* 0x000ea4000c1e1900 */
[----:B--2---:R-:W-:-:S04]  /*5680*/  I2FP.F32.U32 R0, R2 ;  /* 0x0000000200007245 */ /* 0x004fc80000201000 */
[----:B------:R-:W-:-:S07]  /*5690*/  F2FP.F16.F32.PACK_AB R0, RZ, R0 ;  /* 0x00000000ff00723e */ /* 0x000fce00000000ff */
.L_x_4747:
        /* <DEDUP_REMOVED lines=28> */
.L_x_4778:
[----:B------:R-:W-:-:S06]  /*5860*/  HADD2.F32 R3, -RZ, R3.H0_H0 ;  /* 0x20000003ff037230 */ /* 0x000fcc0000004100 */
[----:B------:R-:W0:Y:S02]  /*5870*/  F2I.S64.TRUNC R2, R3 ;  /* 0x0000000300027311 */ /* 0x000e24000020d900 */
[----:B0-----:R0:W-:Y:S01]  /*5880*/  STG.E.U8 desc[UR36][R16.64], R2 ;  /* 0x0000000210007986 */ /* 0x0011e2000c101124 */
[----:B------:R-:W-:Y:S05]  /*5890*/  BRA `(.L_x_4780) ;  /* 0x0000000c00847947 */ /* 0x000fea0003800000 */
.L_x_4777:
        /* <DEDUP_REMOVED lines=10> */
.L_x_4782:
[----:B------:R-:W-:-:S06]  /*5940*/  HADD2.F32 R3, -RZ, R3.H0_H0 ;  /* 0x20000003ff037230 */ /* 0x000fcc0000004100 */
[----:B------:R-:W0:Y:S02]  /*5950*/  F2I.FTZ.TRUNC.NTZ R3, R3 ;  /* 0x0000000300037305 */ /* 0x000e24000021f100 */
[----:B0-----:R0:W-:Y:S01]  /*5960*/  STG.E desc[UR36][R16.64], R3 ;  /* 0x0000000310007986 */ /* 0x0011e2000c101924 */
[----:B------:R-:W-:Y:S05]  /*5970*/  BRA `(.L_x_4780) ;  /* 0x0000000c004c7947 */ /* 0x000fea0003800000 */
.L_x_4781:
[----:B------:R-:W-:-:S06]  /*5980*/  HADD2.F32 R3, -RZ, R3.H0_H0 ;  /* 0x20000003ff037230 */ /* 0x000fcc0000004100 */
[----:B------:R-:W0:Y:S02]  /*5990*/  F2I.FTZ.TRUNC.NTZ R3, R3 ;  /* 0x0000000300037305 */ /* 0x000e24000021f100 */
[----:B0-----:R0:W-:Y:S01]  /*59a0*/  STG.E.U16 desc[UR36][R16.64], R3 ;  /* 0x0000000310007986 */ /* 0x0011e2000c101524 */
[----:B------:R-:W-:Y:S05]  /*59b0*/  BRA `(.L_x_4780) ;  /* 0x0000000c003c7947 */ /* 0x000fea0003800000 */
.L_x_4776:
        /* <DEDUP_REMOVED lines=9> */
.L_x_4784:
[----:B------:R0:W-:Y:S01]  /*5a50*/  STG.E.U16 desc[UR36][R16.64], R3 ;  /* 0x0000000310007986 */ /* 0x0001e2000c101524 */
[----:B------:R-:W-:Y:S05]  /*5a60*/  BRA `(.L_x_4780) ;  /* 0x0000000c00107947 */ /* 0x000fea0003800000 */
.L_x_4783:
        /* <DEDUP_REMOVED lines=10> */
.L_x_4786:
[----:B------:R-:W-:-:S05]  /*5b10*/  HADD2.F32 R0, -RZ, R3.H0_H0 ;  /* 0x20000003ff007230 */ /* 0x000fca0000004100 */
[----:B------:R-:W-:-:S04]  /*5b20*/  F2FP.F16.F32.PACK_AB R0, RZ, R0 ;  /* 0x00000000ff00723e */ /* 0x000fc800000000ff */
[----:B------:R-:W-:-:S05]  /*5b30*/  PRMT R0, R0, 0x5410, RZ ;  /* 0x0000541000007816 */ /* 0x000fca00000000ff */
[----:B------:R0:W-:Y:S01]  /*5b40*/  STG.E desc[UR36][R16.64], R0 ;  /* 0x0000000010007986 */ /* 0x0001e2000c101924 */
[----:B------:R-:W-:Y:S05]  /*5b50*/  BRA `(.L_x_4780) ;  /* 0x0000000800d47947 */ /* 0x000fea0003800000 */
.L_x_4785:
[----:B------:R-:W-:-:S05]  /*5b60*/  HADD2.F32 R2, -RZ, R3.H0_H0 ;  /* 0x20000003ff027230 */ /* 0x000fca0000004100 */
[----:B------:R-:W-:-:S06]  /*5b70*/  FMUL.FTZ R2, R2, 1 ;  /* 0x3f80000002027820 */ /* 0x000fcc0000410000 */
[----:B------:R-:W0:Y:S02]  /*5b80*/  F2F.F64.F32 R2, R2 ;  /* 0x0000000200027310 */ /* 0x000e240000201800 */
[----:B0-----:R0:W-:Y:S01]  /*5b90*/  STG.E.64 desc[UR36][R16.64], R2 ;  /* 0x0000000210007986 */ /* 0x0011e2000c101b24 */
[----:B------:R-:W-:Y:S05]  /*5ba0*/  BRA `(.L_x_4780) ;  /* 0x0000000800c07947 */ /* 0x000fea0003800000 */
.L_x_4775:
        /* <DEDUP_REMOVED lines=13> */
.L_x_4789:
[----:B------:R-:W-:Y:S01]  /*5c80*/  HADD2.F32 R3, -RZ, R3.H0_H0 ;  /* 0x20000003ff037230 */ /* 0x000fe20000004100 */
[----:B------:R-:W-:-:S04]  /*5c90*/  CS2R R6, SRZ ;  /* 0x0000000000067805 */ /* 0x000fc8000001ff00 */
[----:B------:R-:W-:-:S04]  /*5ca0*/  FMUL.FTZ R3, R3, 1 ;  /* 0x3f80000003037820 */ /* 0x000fc80000410000 */
[----:B------:R-:W0:Y:S02]  /*5cb0*/  F2F.F64.F32 R4, R3 ;  /* 0x0000000300047310 */ /* 0x000e240000201800 */
[----:B0-----:R0:W-:Y:S01]  /*5cc0*/  STG.E.128 desc[UR36][R16.64], R4 ;  /* 0x0000000410007986 */ /* 0x0011e2000c101d24 */
[----:B------:R-:W-:Y:S05]  /*5cd0*/  BRA `(.L_x_4780) ;  /* 0x0000000800747947 */ /* 0x000fea0003800000 */
.L_x_4788:
        /* <DEDUP_REMOVED lines=21> */
.L_x_4793:
[----:B------:R-:W-:Y:S05]  /*5e30*/  BSYNC B0 ;  /* 0x0000000000007941 */ /* 0x000fea0003800000 */
.L_x_4792:
[----:B------:R-:W-:-:S05]  /*5e40*/  LOP3.LUT R3, R0, R3, RZ, 0xfc, !PT ;  /* 0x0000000300037212 */ /* 0x000fca00078efcff */
[----:B------:R0:W-:Y:S01]  /*5e50*/  STG.E.U8 desc[UR36][R16.64], R3 ;  /* 0x0000000310007986 */ /* 0x0001e2000c101124 */
[----:B------:R-:W-:Y:S05]  /*5e60*/  BRA `(.L_x_4780) ;  /* 0x0000000800107947 */ /* 0x000fea0003800000 */
.L_x_4791:
        /* <DEDUP_REMOVED lines=13> */
.L_x_4795:
[----:B------:R-:W-:Y:S01]  /*5f40*/  IMAD.MOV.U32 R0, RZ, RZ, 0x7f ;  /* 0x0000007fff007424 */ /* 0x000fe200078e00ff */
[----:B------:R-:W-:-:S04]  /*5f50*/  ISETP.GT.U32.AND P0, PT, R2, 0x7f800000, PT ;  /* 0x7f8000000200780c */ /* 0x000fc80003f04070 */
[----:B------:R-:W-:-:S09]  /*5f60*/  SEL R0, R0, 0x7c, P0 ;  /* 0x0000007c00007807 */ /* 0x000fd20000000000 */
.L_x_4796:
[----:B------:R-:W-:Y:S05]  /*5f70*/  BSYNC B0 ;  /* 0x0000000000007941 */ /* 0x000fea0003800000 */
.L_x_4794:
[----:B------:R-:W-:-:S04]  /*5f80*/  LOP3.LUT R2, R3, 0x80000000, RZ, 0xc0, !PT ;  /* 0x8000000003027812 */ /* 0x000fc800078ec0ff */
[----:B------:R-:W-:-:S04]  /*5f90*/  SHF.R.U32.HI R3, RZ, 0x18, R2 ;  /* 0x00000018ff037819 */ /* 0x000fc80000011602 */
[----:B------:R-:W-:-:S05]  /*5fa0*/  LOP3.LUT R3, R0, R3, RZ, 0xfc, !PT ;  /* 0x0000000300037212 */ /* 0x000fca00078efcff */
[----:B------:R0:W-:Y:S01]  /*5fb0*/  STG.E.U8 desc[UR36][R16.64], R3 ;  /* 0x0000000310007986 */ /* 0x0001e2000c101124 */
[----:B------:R-:W-:Y:S05]  /*5fc0*/  BRA `(.L_x_4780) ;  /* 0x0000000400b87947 */ /* 0x000fea0003800000 */
.L_x_4790:
[----:B------:R-:W-:-:S05]  /*5fd0*/  HADD2.F32 R0, -RZ, R3.H0_H0 ;  /* 0x20000003ff007230 */ /* 0x000fca0000004100 */
[----:B------:R-:W-:-:S05]  /*5fe0*/  F2FP.BF16.F32.PACK_AB R0, RZ, R0 ;  /* 0x00000000ff00723e */ /* 0x000fca00000010ff */
[----:B------:R0:W-:Y:S01]  /*5ff0*/  STG.E.U16 desc[UR36][R16.64], R0 ;  /* 0x0000000010007986 */ /* 0x0001e2000c101524 */
[----:B------:R-:W-:Y:S05]  /*6000*/  BRA `(.L_x_4780) ;  /* 0x0000000400a87947 */ /* 0x000fea0003800000 */
.L_x_4787:
        /* <DEDUP_REMOVED lines=12> */
.L_x_4799:
        /* <DEDUP_REMOVED lines=17> */
.L_x_4802:
[----:B------:R-:W-:-:S04]  /*61e0*/  LOP3.LUT R2, R3, 0x80000000, RZ, 0xc0, !PT ;  /* 0x8000000003027812 */ /* 0x000fc800078ec0ff */
[----:B------:R-:W-:-:S04]  /*61f0*/  SHF.R.U32.HI R3, RZ, 0x18, R2 ;  /* 0x00000018ff037819 */ /* 0x000fc80000011602 */
[----:B------:R-:W-:-:S04]  /*6200*/  LOP3.LUT R0, R0, R3, RZ, 0xfc, !PT ;  /* 0x0000000300007212 */ /* 0x000fc800078efcff */
[----:B------:R-:W-:-:S07]  /*6210*/  PRMT R8, R0, 0x7610, R8 ;  /* 0x0000761000087816 */ /* 0x000fce0000000008 */
.L_x_4801:
[----:B------:R-:W-:Y:S05]  /*6220*/  BSYNC B0 ;  /* 0x0000000000007941 */ /* 0x000fea0003800000 */
.L_x_4800:
[----:B------:R3:W-:Y:S01]  /*6230*/  STG.E.U8 desc[UR36][R16.64], R8 ;  /* 0x0000000810007986 */ /* 0x0007e2000c101124 */
[----:B------:R-:W-:Y:S05]  /*6240*/  BRA `(.L_x_4780) ;  /* 0x0000000400187947 */ /* 0x000fea0003800000 */
.L_x_4798:
        /* <DEDUP_REMOVED lines=17> */
.L_x_4805:
[----:B------:R-:W-:-:S04]  /*6360*/  LOP3.LUT R2, R3, 0x80000000, RZ, 0xc0, !PT ;  /* 0x8000000003027812 */ /* 0x000fc800078ec0ff */
[----:B------:R-:W-:-:S04]  /*6370*/  SHF.R.U32.HI R3, RZ, 0x18, R2 ;  /* 0x00000018ff037819 */ /* 0x000fc80000011602 */
[----:B------:R-:W-:-:S04]  /*6380*/  LOP3.LUT R0, R0, R3, RZ, 0xfc, !PT ;  /* 0x0000000300007212 */ /* 0x000fc800078efcff */
[----:B------:R-:W-:-:S07]  /*6390*/  PRMT R8, R0, 0x7610, R8 ;  /* 0x0000761000087816 */ /* 0x000fce0000000008 */
.L_x_4804:
[----:B------:R-:W-:Y:S05]  /*63a0*/  BSYNC B0 ;  /* 0x0000000000007941 */ /* 0x000fea0003800000 */
.L_x_4803:
[----:B------:R0:W-:Y:S01]  /*63b0*/  STG.E.U8 desc[UR36][R16.64], R8 ;  /* 0x0000000810007986 */ /* 0x0001e2000c101124 */
[----:B------:R-:W-:Y:S05]  /*63c0*/  BRA `(.L_x_4780) ;  /* 0x0000000000b87947 */ /* 0x000fea0003800000 */
.L_x_4797:
        /* <DEDUP_REMOVED lines=22> */
.L_x_4779:
        /* <DEDUP_REMOVED lines=16> */
.L_x_4808:
[----:B------:R-:W-:Y:S05]  /*6630*/  BRA `(.L_x_4780) ;  /* 0x00000000001c7947 */ /* 0x000fea0003800000 */
.L_x_4807:
[----:B------:R-:W-:-:S06]  /*6640*/  HADD2.F32 R3, -RZ, R3.H0_H0 ;  /* 0x20000003ff037230 */ /* 0x000fcc0000004100 */
[----:B------:R-:W0:Y:S02]  /*6650*/  F2I.U64.TRUNC R2, R3 ;  /* 0x0000000300027311 */ /* 0x000e24000020d800 */
[----:B0-----:R2:W-:Y:S01]  /*6660*/  STG.E.64 desc[UR36][R16.64], R2 ;  /* 0x0000000210007986 */ /* 0x0015e2000c101b24 */
[----:B------:R-:W-:Y:S05]  /*6670*/  BRA `(.L_x_4780) ;  /* 0x00000000000c7947 */ /* 0x000fea0003800000 */
.L_x_4806:
[----:B------:R-:W-:-:S06]  /*6680*/  HADD2.F32 R3, -RZ, R3.H0_H0 ;  /* 0x20000003ff037230 */ /* 0x000fcc0000004100 */
[----:B------:R-:W0:Y:S02]  /*6690*/  F2I.FTZ.U32.TRUNC.NTZ R3, R3 ;  /* 0x0000000300037305 */ /* 0x000e24000021f000 */
[----:B0-----:R0:W-:Y:S02]  /*66a0*/  STG.E desc[UR36][R16.64], R3 ;  /* 0x0000000310007986 */ /* 0x0011e4000c101924 */
.L_x_4780:
[----:B------:R-:W-:-:S07]  /*66b0*/  VIADD R19, R19, 0x80 ;  /* 0x0000008013137836 */ /* 0x000fce0000000000 */
.L_x_4740:
[----:B------:R-:W-:Y:S05]  /*66c0*/  BSYNC B6 ;  /* 0x0000000000067941 */ /* 0x000fea0003800000 */
.L_x_4739:
        /* <DEDUP_REMOVED lines=307> */
.L_x_4811:
        /* <DEDUP_REMOVED lines=22> */
.L_x_4815:
[----:B------:R-:W2:Y:S02]  /*7b60*/  LDG.E.U8 R2, desc[UR36][R2.64] ;  /* 0x0000002402027981 */ /* 0x000ea4000c1e1100 */
[----:B--2---:R-:W-:-:S04]  /*7b70*/  I2FP.F32.U32 R0, R2 ;  /* 0x0000000200007245 */ /* 0x004fc80000201000 */
[----:B------:R-:W-:Y:S01]  /*7b80*/  F2FP.F16.F32.PACK_AB R0, RZ, R0 ;  /* 0x00000000ff00723e */ /* 0x000fe200000000ff */
[----:B------:R-:W-:Y:S06]  /*7b90*/  BRA `(.L_x_4817) ;  /* 0x0000000c00887947 */ /* 0x000fec0003800000 */
.L_x_4814:
        /* <DEDUP_REMOVED lines=10> */
.L_x_4819:
[----:B------:R-:W2:Y:S02]  /*7c40*/  LDG.E R2, desc[UR36][R2.64] ;  /* 0x0000002402027981 */ /* 0x000ea4000c1e1900 */
[----:B--2---:R-:W-:-:S04]  /*7c50*/  I2FP.F32.S32 R0, R2 ;  /* 0x0000000200007245 */ /* 0x004fc80000201400 */
[----:B------:R-:W-:Y:S01]  /*7c60*/  F2FP.F16.F32.PACK_AB R0, RZ, R0 ;  /* 0x00000000ff00723e */ /* 0x000fe200000000ff */
[----:B------:R-:W-:Y:S06]  /*7c70*/  BRA `(.L_x_4817) ;  /* 0x0000000c00507947 */ /* 0x000fec0003800000 */
.L_x_4818:
[----:B------:R-:W2:Y:S02]  /*7c80*/  LDG.E.U16 R2, desc[UR36][R2.64] ;  /* 0x0000002402027981 */ /* 0x000ea4000c1e1500 */
[----:B--2---:R-:W0:Y:S02]  /*7c90*/  I2F.S16 R0, R2 ;  /* 0x0000000200007306 */ /* 0x004e240000101400 */
[----:B0-----:R-:W-:Y:S01]  /*7ca0*/  F2FP.F16.F32.PACK_AB R0, RZ, R0 ;  /* 0x00000000ff00723e */ /* 0x001fe200000000ff */
[----:B------:R-:W-:Y:S06]  /*7cb0*/  BRA `(.L_x_4817) ;  /* 0x0000000c00407947 */ /* 0x000fec0003800000 */
.L_x_4813:
        /* <DEDUP_REMOVED lines=9> */
.L_x_4821:
[----:B------:R1:W5:Y:S01]  /*7d50*/  LDG.E.U16 R0, desc[UR36][R2.64] ;  /* 0x0000002402007981 */ /* 0x000362000c1e1500 */
[----:B------:R-:W-:Y:S05]  /*7d60*/  BRA `(.L_x_4817) ;  /* 0x0000000c00147947 */ /* 0x000fea0003800000 */
.L_x_4820:
        /* <DEDUP_REMOVED lines=9> */
.L_x_4823:
[----:B------:R0:W5:Y:S01]  /*7e00*/  LDG.E.U16 R0, desc[UR36][R2.64] ;  /* 0x0000002402007981 */ /* 0x000162000c1e1500 */
[----:B------:R-:W-:Y:S05]  /*7e10*/  BRA `(.L_x_4817) ;  /* 0x0000000800e87947 */ /* 0x000fea0003800000 */
.L_x_4822:
        /* <DEDUP_REMOVED lines=8> */
.L_x_4812:
        /* <DEDUP_REMOVED lines=13> */
.L_x_4826:
        /* <DEDUP_REMOVED lines=8> */
.L_x_4825:
        /* <DEDUP_REMOVED lines=28> */
.L_x_4828:
        /* <DEDUP_REMOVED lines=15> */
.L_x_4827:
[----:B------:R-:W2:Y:S02]  /*82a0*/  LDG.E.U16 R0, desc[UR36][R2.64] ;  /* 0x0000002402007981 */ /* 0x000ea4000c1e1500 */
[----:B--2---:R-:W-:-:S05]  /*82b0*/  IMAD.U32 R0, R0, 0x10000, RZ ;  /* 0x0001000000007824 */ /* 0x004fca00078e00ff */
[----:B------:R-:W-:Y:S01]  /*82c0*/  F2FP.F16.F32.PACK_AB R0, RZ, R0 ;  /* 0x00000000ff00723e */ /* 0x000fe200000000ff */
[----:B------:R-:W-:Y:S06]  /*82d0*/  BRA `(.L_x_4817) ;  /* 0x0000000400b87947 */ /* 0x000fec0003800000 */
.L_x_4824:
        /* <DEDUP_REMOVED lines=12> */
.L_x_4831:
        /* <DEDUP_REMOVED lines=21> */
.L_x_4835:
[----:B------:R-:W-:Y:S05]  /*84f0*/  BSYNC B1 ;  /* 0x0000000000017941 */ /* 0x000fea0003800000 */
.L_x_4834:
[----:B------:R-:W-:Y:S01]  /*8500*/  LEA R3, R0, 0x3b800000, 0x17 ;  /* 0x3b80000000037811 */ /* 0x000fe200078eb8ff */
[----:B------:R-:W-:-:S05]  /*8510*/  IMAD.SHL.U32 R0, R2, 0x100000, RZ ;  /* 0x0010000002007824 */ /* 0x000fca00078e00ff */
[----:B------:R-:W-:-:S07]  /*8520*/  LOP3.LUT R0, R3, R0, R4, 0xfe, !PT ;  /* 0x0000000003007212 */ /* 0x000fce00078efe04 */
.L_x_4833:
[----:B------:R-:W-:Y:S05]  /*8530*/  BSYNC B0 ;  /* 0x0000000000007941 */ /* 0x000fea0003800000 */
.L_x_4832:
[----:B------:R-:W-:Y:S01]  /*8540*/  F2FP.F16.F32.PACK_AB R0, RZ, R0 ;  /* 0x00000000ff00723e */ /* 0x000fe200000000ff */
[----:B------:R-:W-:Y:S06]  /*8550*/  BRA `(.L_x_4817) ;  /* 0x0000000400187947 */ /* 0x000fec0003800000 */
.L_x_4830:
        /* <DEDUP_REMOVED lines=21> */
.L_x_4839:
[----:B------:R-:W-:Y:S05]  /*86b0*/  BSYNC B1 ;  /* 0x0000000000017941 */ /* 0x000fea0003800000 */
.L_x_4838:
[----:B------:R-:W-:Y:S01]  /*86c0*/  LEA R3, R0, 0x37800000, 0x17 ;  /* 0x3780000000037811 */ /* 0x000fe200078eb8ff */
[----:B------:R-:W-:-:S05]  /*86d0*/  IMAD.SHL.U32 R0, R2, 0x200000, RZ ;  /* 0x0020000002007824 */ /* 0x000fca00078e00ff */
[----:B------:R-:W-:-:S07]  /*86e0*/  LOP3.LUT R0, R3, R0, R4, 0xfe, !PT ;  /* 0x0000000003007212 */ /* 0x000fce00078efe04 */
.L_x_4837:
[----:B------:R-:W-:Y:S05]  /*86f0*/  BSYNC B0 ;  /* 0x0000000000007941 */ /* 0x000fea0003800000 */
.L_x_4836:
[----:B------:R-:W-:Y:S01]  /*8700*/  F2FP.F16.F32.PACK_AB R0, RZ, R0 ;  /* 0x00000000ff00723e */ /* 0x000fe200000000ff */
[----:B------:R-:W-:Y:S06]  /*8710*/  BRA `(.L_x_4817) ;  /* 0x0000000000a87947 */ /* 0x000fec0003800000 */
.L_x_4829:
        /* <DEDUP_REMOVED lines=14> */
.L_x_4843:
[----:B------:R-:W-:Y:S05]  /*8800*/  BSYNC B0 ;  /* 0x0000000000007941 */ /* 0x000fea0003800000 */
.L_x_4842:
[----:B------:R-:W-:Y:S01]  /*8810*/  F2FP.F16.F32.PACK_AB R0, RZ, R0 ;  /* 0x00000000ff00723e */ /* 0x000fe200000000ff */
[----:B------:R-:W-:Y:S06]  /*8820*/  BRA `(.L_x_4817) ;  /* 0x0000000000647947 */ /* 0x000fec0003800000 */
.L_x_4816:
        /* <DEDUP_REMOVED lines=16> */
.L_x_4844:
[----:B------:R-:W-:Y:S01]  /*8930*/  PRMT R0, RZ, 0x7610, R0 ;  /* 0x00007610ff007816 */ /* 0x000fe20000000000 */
[----:B------:R-:W-:Y:S06]  /*8940*/  BRA `(.L_x_4817) ;  /* 0x00000000001c7947 */ /* 0x000fec0003800000 */
.L_x_4841:
[----:B------:R-:W2:Y:S02]  /*8950*/  LDG.E.64 R2, desc[UR36][R2.64] ;  /* 0x0000002402027981 */ /* 0x000ea4000c1e1b00 */
[----:B--2---:R-:W0:Y:S02]  /*8960*/  I2F.U64 R0, R2 ;  /* 0x0000000200007312 */ /* 0x004e240000301000 */
[----:B0-----:R-:W-:Y:S01]  /*8970*/  F2FP.F16.F32.PACK_AB R0, RZ, R0 ;  /* 0x00000000ff00723e */ /* 0x001fe200000000ff */
[----:B------:R-:W-:Y:S06]  /*8980*/  BRA `(.L_x_4817) ;  /* 0x00000000000c7947 */ /* 0x000fec0003800000 */
.L_x_4840:
[----:B------:R-:W2:Y:S02]  /*8990*/  LDG.E R2, desc[UR36][R2.64] ;  /* 0x0000002402027981 */ /* 0x000ea4000c1e1900 */
[----:B--2---:R-:W-:-:S04]  /*89a0*/  I2FP.F32.U32 R0, R2 ;  /* 0x0000000200007245 */ /* 0x004fc80000201000 */
[----:B------:R-:W-:-:S07]  /*89b0*/  F2FP.F16.F32.PACK_AB R0, RZ, R0 ;  /* 0x00000000ff00723e */ /* 0x000fce00000000ff */
.L_x_4817:
        /* <DEDUP_REMOVED lines=28> */
.L_x_4848:
[----:B------:R-:W-:-:S06]  /*8b80*/  HADD2.F32 R3, -RZ, R3.H0_H0 ;  /* 0x20000003ff037230 */ /* 0x000fcc0000004100 */
[----:B------:R-:W0:Y:S02]  /*8b90*/  F2I.S64.TRUNC R2, R3 ;  /* 0x0000000300027311 */ /* 0x000e24000020d900 */
[----:B0-----:R3:W-:Y:S01]  /*8ba0*/  STG.E.U8 desc[UR36][R16.64], R2 ;  /* 0x0000000210007986 */ /* 0x0017e2000c101124 */
[----:B------:R-:W-:Y:S05]  /*8bb0*/  BRA `(.L_x_4850) ;  /* 0x0000000c00847947 */ /* 0x000fea0003800000 */
.L_x_4847:
        /* <DEDUP_REMOVED lines=10> */
.L_x_4852:
[----:B------:R-:W-:-:S06]  /*8c60*/  HADD2.F32 R3, -RZ, R3.H0_H0 ;  /* 0x20000003ff037230 */ /* 0x000fcc0000004100 */
[----:B------:R-:W0:Y:S02]  /*8c70*/  F2I.FTZ.TRUNC.NTZ R3, R3 ;  /* 0x0000000300037305 */ /* 0x000e24000021f100 */
[----:B0-----:R2:W-:Y:S01]  /*8c80*/  STG.E desc[UR36][R16.64], R3 ;  /* 0x0000000310007986 */ /* 0x0015e2000c101924 */
[----:B------:R-:W-:Y:S05]  /*8c90*/  BRA `(.L_x_4850) ;  /* 0x0000000c004c7947 */ /* 0x000fea0003800000 */
.L_x_4851:
[----:B------:R-:W-:-:S06]  /*8ca0*/  HADD2.F32 R3, -RZ, R3.H0_H0 ;  /* 0x20000003ff037230 */ /* 0x000fcc0000004100 */
[----:B------:R-:W0:Y:S02]  /*8cb0*/  F2I.FTZ.TRUNC.NTZ R3, R3 ;  /* 0x0000000300037305 */ /* 0x000e24000021f100 */
[----:B0-----:R0:W-:Y:S01]  /*8cc0*/  STG.E.U16 desc[UR36][R16.64], R3 ;  /* 0x0000000310007986 */ /* 0x0011e2000c101524 */
[----:B------:R-:W-:Y:S05]  /*8cd0*/  BRA `(.L_x_4850) ;  /* 0x0000000c003c7947 */ /* 0x000fea0003800000 */
.L_x_4846:
        /* <DEDUP_REMOVED lines=9> */
.L_x_4854:
[----:B------:R0:W-:Y:S01]  /*8d70*/  STG.E.U16 desc[UR36][R16.64], R3 ;  /* 0x0000000310007986 */ /* 0x0001e2000c101524 */
[----:B------:R-:W-:Y:S05]  /*8d80*/  BRA `(.L_x_4850) ;  /* 0x0000000c00107947 */ /* 0x000fea0003800000 */
.L_x_4853:
        /* <DEDUP_REMOVED lines=10> */
.L_x_4856:
[----:B------:R-:W-:-:S05]  /*8e30*/  HADD2.F32 R0, -RZ, R3.H0_H0 ;  /* 0x20000003ff007230 */ /* 0x000fca0000004100 */
[----:B------:R-:W-:-:S04]  /*8e40*/  F2FP.F16.F32.PACK_AB R0, RZ, R0 ;  /* 0x00000000ff00723e */ /* 0x000fc800000000ff */
[----:B------:R-:W-:-:S05]  /*8e50*/  PRMT R0, R0, 0x5410, RZ ;  /* 0x0000541000007816 */ /* 0x000fca00000000ff */
[----:B------:R0:W-:Y:S01]  /*8e60*/  STG.E desc[UR36][R16.64], R0 ;  /* 0x0000000010007986 */ /* 0x0001e2000c101924 */
[----:B------:R-:W-:Y:S05]  /*8e70*/  BRA `(.L_x_4850) ;  /* 0x0000000800d47947 */ /* 0x000fea0003800000 */
.L_x_4855:
[----:B------:R-:W-:-:S05]  /*8e80*/  HADD2.F32 R2, -RZ, R3.H0_H0 ;  /* 0x20000003ff027230 */ /* 0x000fca0000004100 */
[----:B------:R-:W-:-:S06]  /*8e90*/  FMUL.FTZ R2, R2, 1 ;  /* 0x3f80000002027820 */ /* 0x000fcc0000410000 */
[----:B------:R-:W0:Y:S02]  /*8ea0*/  F2F.F64.F32 R2, R2 ;  /* 0x0000000200027310 */ /* 0x000e240000201800 */
[----:B0-----:R0:W-:Y:S01]  /*8eb0*/  STG.E.64 desc[UR36][R16.64], R2 ;  /* 0x0000000210007986 */ /* 0x0011e2000c101b24 */
[----:B------:R-:W-:Y:S05]  /*8ec0*/  BRA `(.L_x_4850) ;  /* 0x0000000800c07947 */ /* 0x000fea0003800000 */
.L_x_4845:
        /* <DEDUP_REMOVED lines=13> */
.L_x_4859:
[----:B------:R-:W-:Y:S01]  /*8fa0*/  HADD2.F32 R3, -RZ, R3.H0_H0 ;  /* 0x20000003ff037230 */ /* 0x000fe20000004100 */
[----:B------:R-:W-:-:S04]  /*8fb0*/  CS2R R6, SRZ ;  /* 0x0000000000067805 */ /* 0x000fc8000001ff00 */
[----:B------:R-:W-:-:S04]  /*8fc0*/  FMUL.FTZ R3, R3, 1 ;  /* 0x3f80000003037820 */ /* 0x000fc80000410000 */
[----:B------:R-:W0:Y:S02]  /*8fd0*/  F2F.F64.F32 R4, R3 ;  /* 0x0000000300047310 */ /* 0x000e240000201800 */
[----:B0-----:R0:W-:Y:S01]  /*8fe0*/  STG.E.128 desc[UR36][R16.64], R4 ;  /* 0x0000000410007986 */ /* 0x0011e2000c101d24 */
[----:B------:R-:W-:Y:S05]  /*8ff0*/  BRA `(.L_x_4850) ;  /* 0x0000000800747947 */ /* 0x000fea0003800000 */
.L_x_4858:
        /* <DEDUP_REMOVED lines=21> */
.L_x_4863:
[----:B------:R-:W-:Y:S05]  /*9150*/  BSYNC B0 ;  /* 0x0000000000007941 */ /* 0x000fea0003800000 */
.L_x_4862:
[----:B------:R-:W-:-:S05]  /*9160*/  LOP3.LUT R3, R0, R3, RZ, 0xfc, !PT ;  /* 0x0000000300037212 */ /* 0x000fca00078efcff */
[----:B------:R0:W-:Y:S01]  /*9170*/  STG.E.U8 desc[UR36][R16.64], R3 ;  /* 0x0000000310007986 */ /* 0x0001e2000c101124 */
[----:B------:R-:W-:Y:S05]  /*9180*/  BRA `(.L_x_4850) ;  /* 0x0000000800107947 */ /* 0x000fea0003800000 */
.L_x_4861:
        /* <DEDUP_REMOVED lines=13> */
.L_x_4865:
[----:B------:R-:W-:Y:S01]  /*9260*/  IMAD.MOV.U32 R0, RZ, RZ, 0x7f ;  /* 0x0000007fff007424 */ /* 0x000fe200078e00ff */
[----:B------:R-:W-:-:S04]  /*9270*/  ISETP.GT.U32.AND P0, PT, R2, 0x7f800000, PT ;  /* 0x7f8000000200780c */ /* 0x000fc80003f04070 */
[----:B------:R-:W-:-:S09]  /*9280*/  SEL R0, R0, 0x7c, P0 ;  /* 0x0000007c00007807 */ /* 0x000fd20000000000 */
.L_x_4866:
[----:B------:R-:W-:Y:S05]  /*9290*/  BSYNC B0 ;  /* 0x0000000000007941 */ /* 0x000fea0003800000 */
.L_x_4864:
[----:B------:R-:W-:-:S04]  /*92a0*/  LOP3.LUT R2, R3, 0x80000000, RZ, 0xc0, !PT ;  /* 0x8000000003027812 */ /* 0x000fc800078ec0ff */
[----:B------:R-:W-:-:S04]  /*92b0*/  SHF.R.U32.HI R3, RZ, 0x18, R2 ;  /* 0x00000018ff037819 */ /* 0x000fc80000011602 */
[----:B------:R-:W-:-:S05]  /*92c0*/  LOP3.LUT R3, R0, R3, RZ, 0xfc, !PT ;  /* 0x0000000300037212 */ /* 0x000fca00078efcff */
[----:B------:R0:W-:Y:S01]  /*92d0*/  STG.E.U8 desc[UR36][R16.64], R3 ;  /* 0x0000000310007986 */ /* 0x0001e2000c101124 */
[----:B------:R-:W-:Y:S05]  /*92e0*/  BRA `(.L_x_4850) ;  /* 0x0000000400b87947 */ /* 0x000fea0003800000 */
.L_x_4860:
[----:B------:R-:W-:-:S05]  /*92f0*/  HADD2.F32 R0, -RZ, R3.H0_H0 ;  /* 0x20000003ff007230 */ /* 0x000fca0000004100 */
[----:B------:R-:W-:-:S05]  /*9300*/  F2FP.BF16.F32.PACK_AB R0, RZ, R0 ;  /* 0x00000000ff00723e */ /* 0x000fca00000010ff */
[----:B------:R0:W-:Y:S01]  /*9310*/  STG.E.U16 desc[UR36][R16.64], R0 ;  /* 0x0000000010007986 */ /* 0x0001e2000c101524 */
[----:B------:R-:W-:Y:S05]  /*9320*/  BRA `(.L_x_4850) ;  /* 0x0000000400a87947 */ /* 0x000fea0003800000 */
.L_x_4857:
        /* <DEDUP_REMOVED lines=12> */
.L_x_4869:
        /* <DEDUP_REMOVED lines=17> */
.L_x_4872:
[----:B------:R-:W-:-:S04]  /*9500*/  LOP3.LUT R2, R3, 0x80000000, RZ, 0xc0, !PT ;  /* 0x8000000003027812 */ /* 0x000fc800078ec0ff */
[----:B------:R-:W-:-:S04]  /*9510*/  SHF.R.U32.HI R3, RZ, 0x18, R2 ;  /* 0x00000018ff037819 */ /* 0x000fc80000011602 */
[----:B------:R-:W-:-:S04]  /*9520*/  LOP3.LUT R0, R0, R3, RZ, 0xfc, !PT ;  /* 0x0000000300007212 */ /* 0x000fc800078efcff */
[----:B------:R-:W-:-:S07]  /*9530*/  PRMT R8, R0, 0x7610, R8 ;  /* 0x0000761000087816 */ /* 0x000fce0000000008 */
.L_x_4871:
[----:B------:R-:W-:Y:S05]  /*9540*/  BSYNC B0 ;  /* 0x0000000000007941 */ /* 0x000fea0003800000 */
.L_x_4870:
[----:B------:R0:W-:Y:S01]  /*9550*/  STG.E.U8 desc[UR36][R16.64], R8 ;  /* 0x0000000810007986 */ /* 0x0001e2000c101124 */
[----:B------:R-:W-:Y:S05]  /*9560*/  BRA `(.L_x_4850) ;  /* 0x0000000400187947 */ /* 0x000fea0003800000 */
.L_x_4868:
        /* <DEDUP_REMOVED lines=17> */
.L_x_4875:
[----:B------:R-:W-:-:S04]  /*9680*/  LOP3.LUT R2, R3, 0x80000000, RZ, 0xc0, !PT ;  /* 0x8000000003027812 */ /* 0x000fc800078ec0ff */
[----:B------:R-:W-:-:S04]  /*9690*/  SHF.R.U32.HI R3, RZ, 0x18, R2 ;  /* 0x00000018ff037819 */ /* 0x000fc80000011602 */
[----:B------:R-:W-:-:S04]  /*96a0*/  LOP3.LUT R0, R0, R3, RZ, 0xfc, !PT ;  /* 0x0000000300007212 */ /* 0x000fc800078efcff */
[----:B------:R-:W-:-:S07]  /*96b0*/  PRMT R8, R0, 0x7610, R8 ;  /* 0x0000761000087816 */ /* 0x000fce0000000008 */
.L_x_4874:
[----:B------:R-:W-:Y:S05]  /*96c0*/  BSYNC B0 ;  /* 0x0000000000007941 */ /* 0x000fea0003800000 */
.L_x_4873:
[----:B------:R0:W-:Y:S01]  /*96d0*/  STG.E.U8 desc[UR36][R16.64], R8 ;  /* 0x0000000810007986 */ /* 0x0001e2000c101124 */
[----:B------:R-:W-:Y:S05]  /*96e0*/  BRA `(.L_x_4850) ;  /* 0x0000000000b87947 */ /* 0x000fea0003800000 */
.L_x_4867:
        /* <DEDUP_REMOVED lines=22> */
.L_x_4849:
        /* <DEDUP_REMOVED lines=16> */
.L_x_4878:
[----:B------:R-:W-:Y:S05]  /*9950*/  BRA `(.L_x_4850) ;  /* 0x00000000001c7947 */ /* 0x000fea0003800000 */
.L_x_4877:
[----:B------:R-:W-:-:S06]  /*9960*/  HADD2.F32 R3, -RZ, R3.H0_H0 ;  /* 0x20000003ff037230 */ /* 0x000fcc0000004100 */
[----:B------:R-:W0:Y:S02]  /*9970*/  F2I.U64.TRUNC R2, R3 ;  /* 0x0000000300027311 */ /* 0x000e24000020d800 */
[----:B0-----:R0:W-:Y:S01]  /*9980*/  STG.E.64 desc[UR36][R16.64], R2 ;  /* 0x0000000210007986 */ /* 0x0011e2000c101b24 */
[----:B------:R-:W-:Y:S05]  /*9990*/  BRA `(.L_x_4850) ;  /* 0x00000000000c7947 */ /* 0x000fea0003800000 */
.L_x_4876:
[----:B------:R-:W-:-:S06]  /*99a0*/  HADD2.F32 R3, -RZ, R3.H0_H0 ;  /* 0x20000003ff037230 */ /* 0x000fcc0000004100 */
[----:B------:R-:W0:Y:S02]  /*99b0*/  F2I.FTZ.U32.TRUNC.NTZ R3, R3 ;  /* 0x0000000300037305 */ /* 0x000e24000021f000 */
[----:B0-----:R0:W-:Y:S02]  /*99c0*/  STG.E desc[UR36][R16.64], R3 ;  /* 0x0000000310007986 */ /* 0x0011e4000c101924 */
.L_x_4850:
[----:B------:R-:W-:-:S07]  /*99d0*/  VIADD R19, R19, 0x80 ;  /* 0x0000008013137836 */ /* 0x000fce0000000000 */
.L_x_4810:
[----:B------:R-:W-:Y:S05]  /*99e0*/  BSYNC B6 ;  /* 0x0000000000067941 */ /* 0x000fea0003800000 */
.L_x_4809:
        /* <DEDUP_REMOVED lines=306> */
.L_x_4879:
        /* <DEDUP_REMOVED lines=22> */
.L_x_4883:
[----:B------:R-:W2:Y:S02]  /*ae70*/  LDG.E.U8 R2, desc[UR36][R2.64] ;  /* 0x0000002402027981 */ /* 0x000ea4000c1e1100 */
[----:B--2---:R-:W-:-:S04]  /*ae80*/  I2FP.F32.U32 R0, R2 ;  /* 0x0000000200007245 */ /* 0x004fc80000201000 */
[----:B------:R-:W-:Y:S01]  /*ae90*/  F2FP.F16.F32.PACK_AB R0, RZ, R0 ;  /* 0x00000000ff00723e */ /* 0x000fe200000000ff */
[----:B------:R-:W-:Y:S06]  /*aea0*/  BRA `(.L_x_4885) ;  /* 0x0000000c00887947 */ /* 0x000fec0003800000 */
.L_x_4882:
        /* <DEDUP_REMOVED lines=10> */
.L_x_4887:
[----:B------:R-:W2:Y:S02]  /*af50*/  LDG.E R2, desc[UR36][R2.64] ;  /* 0x0000002402027981 */ /* 0x000ea4000c1e1900 */
[----:B--2---:R-:W-:-:S04]  /*af60*/  I2FP.F32.S32 R0, R2 ;  /* 0x0000000200007245 */ /* 0x004fc80000201400 */
[----:B------:R-:W-:Y:S01]  /*af70*/  F2FP.F16.F32.PACK_AB R0, RZ, R0 ;  /* 0x00000000ff00723e */ /* 0x000fe200000000ff */
[----:B------:R-:W-:Y:S06]  /*af80*/  BRA `(.L_x_4885) ;  /* 0x0000000c00507947 */ /* 0x000fec0003800000 */
.L_x_4886:
[----:B------:R-:W2:Y:S02]  /*af90*/  LDG.E.U16 R2, desc[UR36][R2.64] ;  /* 0x0000002402027981 */ /* 0x000ea4000c1e1500 */
[----:B--2---:R-:W0:Y:S02]  /*afa0*/  I2F.S16 R0, R2 ;  /* 0x0000000200007306 */ /* 0x004e240000101400 */
[----:B0-----:R-:W-:Y:S01]  /*afb0*/  F2FP.F16.F32.PACK_AB R0, RZ, R0 ;  /* 0x00000000ff00723e */ /* 0x001fe200000000ff */
[----:B------:R-:W-:Y:S06]  /*afc0*/  BRA `(.L_x_4885) ;  /* 0x0000000c00407947 */ /* 0x000fec0003800000 */
.L_x_4881:
        /* <DEDUP_REMOVED lines=9> */
.L_x_4889:
[----:B------:R1:W5:Y:S01]  /*b060*/  LDG.E.U16 R0, desc[UR36][R2.64] ;  /* 0x0000002402007981 */ /* 0x000362000c1e1500 */
[----:B------:R-:W-:Y:S05]  /*b070*/  BRA `(.L_x_4885) ;  /* 0x0000000c00147947 */ /* 0x000fea0003800000 */
.L_x_4888:
        /* <DEDUP_REMOVED lines=9> */
.L_x_4891:
[----:B------:R0:W5:Y:S01]  /*b110*/  LDG.E.U16 R0, desc[UR36][R2.64] ;  /* 0x0000002402007981 */ /* 0x000162000c1e1500 */
[----:B------:R-:W-:Y:S05]  /*b120*/  BRA `(.L_x_4885) ;  /* 0x0000000800e87947 */ /* 0x000fea0003800000 */
.L_x_4890:
        /* <DEDUP_REMOVED lines=8> */
.L_x_4880:
        /* <DEDUP_REMOVED lines=13> */
.L_x_4894:
        /* <DEDUP_REMOVED lines=8> */
.L_x_4893:
        /* <DEDUP_REMOVED lines=28> */
.L_x_4896:
        /* <DEDUP_REMOVED lines=15> */
.L_x_4895:
[----:B------:R-:W2:Y:S02]  /*b5b0*/  LDG.E.U16 R0, desc[UR36][R2.64] ;  /* 0x0000002402007981 */ /* 0x000ea4000c1e1500 */
[----:B--2---:R-:W-:-:S05]  /*b5c0*/  IMAD.U32 R0, R0, 0x10000, RZ ;  /* 0x0001000000007824 */ /* 0x004fca00078e00ff */
[----:B------:R-:W-:Y:S01]  /*b5d0*/  F2FP.F16.F32.PACK_AB R0, RZ, R0 ;  /* 0x00000000ff00723e */ /* 0x000fe200000000ff */
[----:B------:R-:W-:Y:S06]  /*b5e0*/  BRA `(.L_x_4885) ;  /* 0x0000000400b87947 */ /* 0x000fec0003800000 */
.L_x_4892:
        /* <DEDUP_REMOVED lines=12> */
.L_x_4899:
        /* <DEDUP_REMOVED lines=21> */
.L_x_4903:
[----:B------:R-:W-:Y:S05]  /*b800*/  BSYNC B1 ;  /* 0x0000000000017941 */ /* 0x000fea0003800000 */
.L_x_4902:
[----:B------:R-:W-:Y:S01]  /*b810*/  LEA R3, R0, 0x3b800000, 0x17 ;  /* 0x3b80000000037811 */ /* 0x000fe200078eb8ff */
[----:B------:R-:W-:-:S05]  /*b820*/  IMAD.SHL.U32 R0, R2, 0x100000, RZ ;  /* 0x0010000002007824 */ /* 0x000fca00078e00ff */
[----:B------:R-:W-:-:S07]  /*b830*/  LOP3.LUT R0, R3, R0, R4, 0xfe, !PT ;  /* 0x0000000003007212 */ /* 0x000fce00078efe04 */
.L_x_4901:
[----:B------:R-:W-:Y:S05]  /*b840*/  BSYNC B0 ;  /* 0x0000000000007941 */ /* 0x000fea0003800000 */
.L_x_4900:
[----:B------:R-:W-:Y:S01]  /*b850*/  F2FP.F16.F32.PACK_AB R0, RZ, R0 ;  /* 0x00000000ff00723e */ /* 0x000fe200000000ff */
[----:B------:R-:W-:Y:S06]  /*b860*/  BRA `(.L_x_4885) ;  /* 0x0000000400187947 */ /* 0x000fec0003800000 */
.L_x_4898:
        /* <DEDUP_REMOVED lines=21> */
.L_x_4907:
[----:B------:R-:W-:Y:S05]  /*b9c0*/  BSYNC B1 ;  /* 0x0000000000017941 */ /* 0x000fea0003800000 */
.L_x_4906:
[----:B------:R-:W-:Y:S01]  /*b9d0*/  LEA R3, R0, 0x37800000, 0x17 ;  /* 0x3780000000037811 */ /* 0x000fe200078eb8ff */
[----:B------:R-:W-:-:S05]  /*b9e0*/  IMAD.SHL.U32 R0, R2, 0x200000, RZ ;  /* 0x0020000002007824 */ /* 0x000fca00078e00ff */
[----:B------:R-:W-:-:S07]  /*b9f0*/  LOP3.LUT R0, R3, R0, R4, 0xfe, !PT ;  /* 0x0000000003007212 */ /* 0x000fce00078efe04 */
.L_x_4905:
[----:B------:R-:W-:Y:S05]  /*ba00*/  BSYNC B0 ;  /* 0x0000000000007941 */ /* 0x000fea0003800000 */
.L_x_4904:
[----:B------:R-:W-:Y:S01]  /*ba10*/  F2FP.F16.F32.PACK_AB R0, RZ, R0 ;  /* 0x00000000ff00723e */ /* 0x000fe200000000ff */
[----:B------:R-:W-:Y:S06]  /*ba20*/  BRA `(.L_x_4885) ;  /* 0x0000000000a87947 */ /* 0x000fec0003800000 */
.L_x_4897:
        /* <DEDUP_REMOVED lines=14> */
.L_x_4911:
[----:B------:R-:W-:Y:S05]  /*bb10*/  BSYNC B0 ;  /* 0x0000000000007941 */ /* 0x000fea0003800000 */
.L_x_4910:
[----:B------:R-:W-:Y:S01]  /*bb20*/  F2FP.F16.F32.PACK_AB R0, RZ, R0 ;  /* 0x00000000ff00723e */ /* 0x000fe200000000ff */
[----:B------:R-:W-:Y:S06]  /*bb30*/  BRA `(.L_x_4885) ;  /* 0x0000000000647947 */ /* 0x000fec0003800000 */
.L_x_4884:
        /* <DEDUP_REMOVED lines=16> */
.L_x_4912:
[----:B------:R-:W-:Y:S01]  /*bc40*/  PRMT R0, RZ, 0x7610, R0 ;  /* 0x00007610ff007816 */ /* 0x000fe20000000000 */
[----:B------:R-:W-:Y:S06]  /*bc50*/  BRA `(.L_x_4885) ;  /* 0x00000000001c7947 */ /* 0x000fec0003800000 */
.L_x_4909:
[----:B------:R-:W2:Y:S02]  /*bc60*/  LDG.E.64 R2, desc[UR36][R2.64] ;  /* 0x0000002402027981 */ /* 0x000ea4000c1e1b00 */
[----:B--2---:R-:W0:Y:S02]  /*bc70*/  I2F.U64 R0, R2 ;  /* 0x0000000200007312 */ /* 0x004e240000301000 */
[----:B0-----:R-:W-:Y:S01]  /*bc80*/  F2FP.F16.F32.PACK_AB R0, RZ, R0 ;  /* 0x00000000ff00723e */ /* 0x001fe200000000ff */
[----:B------:R-:W-:Y:S06]  /*bc90*/  BRA `(.L_x_4885) ;  /* 0x00000000000c7947 */ /* 0x000fec0003800000 */
.L_x_4908:
[----:B------:R-:W2:Y:S02]  /*bca0*/  LDG.E R2, desc[UR36][R2.64] ;  /* 0x0000002402027981 */ /* 0x000ea4000c1e1900 */
[----:B--2---:R-:W-:-:S04]  /*bcb0*/  I2FP.F32.U32 R0, R2 ;  /* 0x0000000200007245 */ /* 0x004fc80000201000 */
[----:B------:R-:W-:-:S07]  /*bcc0*/  F2FP.F16.F32.PACK_AB R0, RZ, R0 ;  /* 0x00000000ff00723e */ /* 0x000fce00000000ff */
.L_x_4885:
        /* <DEDUP_REMOVED lines=28> */
.L_x_4916:
[----:B------:R-:W-:-:S06]  /*be90*/  HADD2.F32 R3, -RZ, R3.H0_H0 ;  /* 0x20000003ff037230 */ /* 0x000fcc0000004100 */
[----:B------:R-:W0:Y:S02]  /*bea0*/  F2I.S64.TRUNC R2, R3 ;  /* 0x0000000300027311 */ /* 0x000e24000020d900 */
[----:B0-----:R-:W-:Y:S01]  /*beb0*/  STG.E.U8 desc[UR36][R16.64], R2 ;  /* 0x0000000210007986 */ /* 0x001fe2000c101124 */
[----:B------:R-:W-:Y:S05]  /*bec0*/  EXIT ;  /* 0x000000000000794d */ /* 0x000fea0003800000 */
.L_x_4915:
        /* <DEDUP_REMOVED lines=10> */
.L_x_4919:
[----:B------:R-:W-:-:S06]  /*bf70*/  HADD2.F32 R3, -RZ, R3.H0_H0 ;  /* 0x20000003ff037230 */ /* 0x000fcc0000004100 */
[----:B------:R-:W0:Y:S02]  /*bf80*/  F2I.FTZ.TRUNC.NTZ R3, R3 ;  /* 0x0000000300037305 */ /* 0x000e24000021f100 */
[----:B0-----:R-:W-:Y:S01]  /*bf90*/  STG.E desc[UR36][R16.64], R3 ;  /* 0x0000000310007986 */ /* 0x001fe2000c101924 */
[----:B------:R-:W-:Y:S05]  /*bfa0*/  EXIT ;  /* 0x000000000000794d */ /* 0x000fea0003800000 */
.L_x_4918:
[----:B------:R-:W-:-:S06]  /*bfb0*/  HADD2.F32 R3, -RZ, R3.H0_H0 ;  /* 0x20000003ff037230 */ /* 0x000fcc0000004100 */
[----:B------:R-:W0:Y:S02]  /*bfc0*/  F2I.FTZ.TRUNC.NTZ R3, R3 ;  /* 0x0000000300037305 */ /* 0x000e24000021f100 */
[----:B0-----:R-:W-:Y:S01]  /*bfd0*/  STG.E.U16 desc[UR36][R16.64], R3 ;  /* 0x0000000310007986 */ /* 0x001fe2000c101524 */
[----:B------:R-:W-:Y:S05]  /*bfe0*/  EXIT ;  /* 0x000000000000794d */ /* 0x000fea0003800000 */
.L_x_4914:
        /* <DEDUP_REMOVED lines=9> */
.L_x_4921:
[----:B------:R-:W-:Y:S01]  /*c080*/  STG.E.U16 desc[UR36][R16.64], R3 ;  /* 0x0000000310007986 */ /* 0x000fe2000c101524 */
[----:B------:R-:W-:Y:S05]  /*c090*/  EXIT ;  /* 0x000000000000794d */ /* 0x000fea0003800000 */
.L_x_4920:
        /* <DEDUP_REMOVED lines=10> */
.L_x_4923:
[----:B------:R-:W-:-:S05]  /*c140*/  HADD2.F32 R0, -RZ, R3.H0_H0 ;  /* 0x20000003ff007230 */ /* 0x000fca0000004100 */
[----:B------:R-:W-:-:S04]  /*c150*/  F2FP.F16.F32.PACK_AB R0, RZ, R0 ;  /* 0x00000000ff00723e */ /* 0x000fc800000000ff */
[----:B------:R-:W-:-:S05]  /*c160*/  PRMT R0, R0, 0x5410, RZ ;  /* 0x0000541000007816 */ /* 0x000fca00000000ff */
[----:B------:R-:W-:Y:S01]  /*c170*/  STG.E desc[UR36][R16.64], R0 ;  /* 0x0000000010007986 */ /* 0x000fe2000c101924 */
[----:B------:R-:W-:Y:S05]  /*c180*/  EXIT ;  /* 0x000000000000794d */ /* 0x000fea0003800000 */
.L_x_4922:
[----:B------:R-:W-:-:S05]  /*c190*/  HADD2.F32 R2, -RZ, R3.H0_H0 ;  /* 0x20000003ff027230 */ /* 0x000fca0000004100 */
[----:B------:R-:W-:-:S06]  /*c1a0*/  FMUL.FTZ R2, R2, 1 ;  /* 0x3f80000002027820 */ /* 0x000fcc0000410000 */
[----:B------:R-:W0:Y:S02]  /*c1b0*/  F2F.F64.F32 R2, R2 ;  /* 0x0000000200027310 */ /* 0x000e240000201800 */
[----:B0-----:R-:W-:Y:S01]  /*c1c0*/  STG.E.64 desc[UR36][R16.64], R2 ;  /* 0x0000000210007986 */ /* 0x001fe2000c101b24 */
[----:B------:R-:W-:Y:S05]  /*c1d0*/  EXIT ;  /* 0x000000000000794d */ /* 0x000fea0003800000 */
.L_x_4913:
        /* <DEDUP_REMOVED lines=13> */
.L_x_4926:
[----:B------:R-:W-:Y:S01]  /*c2b0*/  HADD2.F32 R3, -RZ, R3.H0_H0 ;  /* 0x20000003ff037230 */ /* 0x000fe20000004100 */
[----:B------:R-:W-:-:S04]  /*c2c0*/  CS2R R6, SRZ ;  /* 0x0000000000067805 */ /* 0x000fc8000001ff00 */
[----:B------:R-:W-:-:S04]  /*c2d0*/  FMUL.FTZ R3, R3, 1 ;  /* 0x3f80000003037820 */ /* 0x000fc80000410000 */
[----:B------:R-:W0:Y:S02]  /*c2e0*/  F2F.F64.F32 R4, R3 ;  /* 0x0000000300047310 */ /* 0x000e240000201800 */
[----:B0-----:R-:W-:Y:S01]  /*c2f0*/  STG.E.128 desc[UR36][R16.64], R4 ;  /* 0x0000000410007986 */ /* 0x001fe2000c101d24 */
[----:B------:R-:W-:Y:S05]  /*c300*/  EXIT ;  /* 0x000000000000794d */ /* 0x000fea0003800000 */
.L_x_4925:
        /* <DEDUP_REMOVED lines=21> */
.L_x_4930:
[----:B------:R-:W-:Y:S05]  /*c460*/  BSYNC B0 ;  /* 0x0000000000007941 */ /* 0x000fea0003800000 */
.L_x_4929:
[----:B------:R-:W-:-:S05]  /*c470*/  LOP3.LUT R3, R0, R3, RZ, 0xfc, !PT ;  /* 0x0000000300037212 */ /* 0x000fca00078efcff */
[----:B------:R-:W-:Y:S01]  /*c480*/  STG.E.U8 desc[UR36][R16.64], R3 ;  /* 0x0000000310007986 */ /* 0x000fe2000c101124 */
[----:B------:R-:W-:Y:S05]  /*c490*/  EXIT ;  /* 0x000000000000794d */ /* 0x000fea0003800000 */
.L_x_4928:
        /* <DEDUP_REMOVED lines=13> */
.L_x_4932:
[----:B------:R-:W-:Y:S01]  /*c570*/  IMAD.MOV.U32 R0, RZ, RZ, 0x7f ;  /* 0x0000007fff007424 */ /* 0x000fe200078e00ff */
[----:B------:R-:W-:-:S04]  /*c580*/  ISETP.GT.U32.AND P0, PT, R2, 0x7f800000, PT ;  /* 0x7f8000000200780c */ /* 0x000fc80003f04070 */
[----:B------:R-:W-:-:S09]  /*c590*/  SEL R0, R0, 0x7c, P0 ;  /* 0x0000007c00007807 */ /* 0x000fd20000000000 */
.L_x_4933:
[----:B------:R-:W-:Y:S05]  /*c5a0*/  BSYNC B0 ;  /* 0x0000000000007941 */ /* 0x000fea0003800000 */
.L_x_4931:
[----:B------:R-:W-:-:S04]  /*c5b0*/  LOP3.LUT R2, R3, 0x80000000, RZ, 0xc0, !PT ;  /* 0x8000000003027812 */ /* 0x000fc800078ec0ff */
[----:B------:R-:W-:-:S04]  /*c5c0*/  SHF.R.U32.HI R3, RZ, 0x18, R2 ;  /* 0x00000018ff037819 */ /* 0x000fc80000011602 */
[----:B------:R-:W-:-:S05]  /*c5d0*/  LOP3.LUT R3, R0, R3, RZ, 0xfc, !PT ;  /* 0x0000000300037212 */ /* 0x000fca00078efcff */
[----:B------:R-:W-:Y:S01]  /*c5e0*/  STG.E.U8 desc[UR36][R16.64], R3 ;  /* 0x0000000310007986 */ /* 0x000fe2000c101124 */
[----:B------:R-:W-:Y:S05]  /*c5f0*/  EXIT ;  /* 0x000000000000794d */ /* 0x000fea0003800000 */
.L_x_4927:
[----:B------:R-:W-:-:S05]  /*c600*/  HADD2.F32 R0, -RZ, R3.H0_H0 ;  /* 0x20000003ff007230 */ /* 0x000fca0000004100 */
[----:B------:R-:W-:-:S05]  /*c610*/  F2FP.BF16.F32.PACK_AB R0, RZ, R0 ;  /* 0x00000000ff00723e */ /* 0x000fca00000010ff */
[----:B------:R-:W-:Y:S01]  /*c620*/  STG.E.U16 desc[UR36][R16.64], R0 ;  /* 0x0000000010007986 */ /* 0x000fe2000c101524 */
[----:B------:R-:W-:Y:S05]  /*c630*/  EXIT ;  /* 0x000000000000794d */ /* 0x000fea0003800000 */
.L_x_4924:
        /* <DEDUP_REMOVED lines=12> */
.L_x_4936:
        /* <DEDUP_REMOVED lines=17> */
.L_x_4939:
[----:B------:R-:W-:-:S04]  /*c810*/  LOP3.LUT R2, R3, 0x80000000, RZ, 0xc0, !PT ;  /* 0x8000000003027812 */ /* 0x000fc800078ec0ff */
[----:B------:R-:W-:-:S04]  /*c820*/  SHF.R.U32.HI R3, RZ, 0x18, R2 ;  /* 0x00000018ff037819 */ /* 0x000fc80000011602 */
[----:B------:R-:W-:-:S04]  /*c830*/  LOP3.LUT R0, R0, R3, RZ, 0xfc, !PT ;  /* 0x0000000300007212 */ /* 0x000fc800078efcff */
[----:B------:R-:W-:-:S07]  /*c840*/  PRMT R8, R0, 0x7610, R8 ;  /* 0x0000761000087816 */ /* 0x000fce0000000008 */
.L_x_4938:
[----:B------:R-:W-:Y:S05]  /*c850*/  BSYNC B0 ;  /* 0x0000000000007941 */ /* 0x000fea0003800000 */
.L_x_4937:
[----:B------:R-:W-:Y:S01]  /*c860*/  STG.E.U8 desc[UR36][R16.64], R8 ;  /* 0x0000000810007986 */ /* 0x000fe2000c101124 */
[----:B------:R-:W-:Y:S05]  /*c870*/  EXIT ;  /* 0x000000000000794d */ /* 0x000fea0003800000 */
.L_x_4935:
        /* <DEDUP_REMOVED lines=17> */
.L_x_4942:
[----:B------:R-:W-:-:S04]  /*c990*/  LOP3.LUT R2, R3, 0x80000000, RZ, 0xc0, !PT ;  /* 0x8000000003027812 */ /* 0x000fc800078ec0ff */
[----:B------:R-:W-:-:S04]  /*c9a0*/  SHF.R.U32.HI R3, RZ, 0x18, R2 ;  /* 0x00000018ff037819 */ /* 0x000fc80000011602 */
[----:B------:R-:W-:-:S04]  /*c9b0*/  LOP3.LUT R0, R0, R3, RZ, 0xfc, !PT ;  /* 0x0000000300007212 */ /* 0x000fc800078efcff */
[----:B------:R-:W-:-:S07]  /*c9c0*/  PRMT R8, R0, 0x7610, R8 ;  /* 0x0000761000087816 */ /* 0x000fce0000000008 */
.L_x_4941:
[----:B------:R-:W-:Y:S05]  /*c9d0*/  BSYNC B0 ;  /* 0x0000000000007941 */ /* 0x000fea0003800000 */
.L_x_4940:
[----:B------:R-:W-:Y:S01]  /*c9e0*/  STG.E.U8 desc[UR36][R16.64], R8 ;  /* 0x0000000810007986 */ /* 0x000fe2000c101124 */
[----:B------:R-:W-:Y:S05]  /*c9f0*/  EXIT ;  /* 0x000000000000794d */ /* 0x000fea0003800000 */
.L_x_4934:
        /* <DEDUP_REMOVED lines=22> */
.L_x_4917:
        /* <DEDUP_REMOVED lines=16> */
.L_x_4945:
[----:B------:R-:W-:Y:S05]  /*cc60*/  EXIT ;  /* 0x000000000000794d */ /* 0x000fea0003800000 */
.L_x_4944:
[----:B------:R-:W-:-:S06]  /*cc70*/  HADD2.F32 R3, -RZ, R3.H0_H0 ;  /* 0x20000003ff037230 */ /* 0x000fcc0000004100 */
[----:B------:R-:W0:Y:S02]  /*cc80*/  F2I.U64.TRUNC R2, R3 ;  /* 0x0000000300027311 */ /* 0x000e24000020d800 */
[----:B0-----:R-:W-:Y:S01]  /*cc90*/  STG.E.64 desc[UR36][R16.64], R2 ;  /* 0x0000000210007986 */ /* 0x001fe2000c101b24 */
[----:B------:R-:W-:Y:S05]  /*cca0*/  EXIT ;  /* 0x000000000000794d */ /* 0x000fea0003800000 */
.L_x_4943:
[----:B------:R-:W-:-:S06]  /*ccb0*/  HADD2.F32 R3, -RZ, R3.H0_H0 ;  /* 0x20000003ff037230 */ /* 0x000fcc0000004100 */
[----:B------:R-:W0:Y:S02]  /*ccc0*/  F2I.FTZ.U32.TRUNC.NTZ R3, R3 ;  /* 0x0000000300037305 */ /* 0x000e24000021f000 */
[----:B0-----:R-:W-:Y:S01]  /*ccd0*/  STG.E desc[UR36][R16.64], R3 ;  /* 0x0000000310007986 */ /* 0x001fe2000c101924 */
[----:B------:R-:W-:Y:S05]  /*cce0*/  EXIT ;  /* 0x000000000000794d */ /* 0x000fea0003800000 */
.L_x_4946:
        /* <DEDUP_REMOVED lines=9> */
.L_x_6639:


//--------------------- .text._ZN2at6native27unrolled_elementwise_kernelIZZZNS0_66_GLOBAL__N__a0cfb035_28_ActivationHardswishKernel_cu_9e10b42f_292516hardswish_kernelERNS_14TensorIteratorEENKUlvE_clEvENKUlvE1_clEvEUlN3c104HalfEE_St5arrayIPcLm2EELi4E23TrivialOffsetCalculatorILi1EjESE_NS0_6memory12LoadWithCastILi1EEENSF_13StoreWithCastILi1EEEEEviT_T0_T2_T3_T4_T5_ --------------------------
	.section	.text._ZN2at6native27unrolled_elementwise_kernelIZZZNS0_66_GLOBAL__N__a0cfb035_28_ActivationHardswishKernel_cu_9e10b42f_292516hardswish_kernelERNS_14TensorIteratorEENKUlvE_clEvENKUlvE1_clEvEUlN3c104HalfEE_St5arrayIPcLm2EELi4E23TrivialOffsetCalculatorILi1EjESE_NS0_6memory12LoadWithCastILi1EEENSF_13StoreWithCastILi1EEEEEviT_T0_T2_T3_T4_T5_,"ax",@progbits
	.align	128
        .global         _ZN2at6native27unrolled_elementwise_kernelIZZZNS0_66_GLOBAL__N__a0cfb035_28_ActivationHardswishKernel_cu_9e10b42f_292516hardswish_kernelERNS_14TensorIteratorEENKUlvE_clEvENKUlvE1_clEvEUlN3c104HalfEE_St5arrayIPcLm2EELi4E23TrivialOffsetCalculatorILi1EjESE_NS0_6memory12LoadWithCastILi1EEENSF_13StoreWithCastILi1EEEEEviT_T0_T2_T3_T4_T5_
        .type           _ZN2at6native27unrolled_elementwise_kernelIZZZNS0_66_GLOBAL__N__a0cfb035_28_ActivationHardswishKernel_cu_9e10b42f_292516hardswish_kernelERNS_14TensorIteratorEENKUlvE_clEvENKUlvE1_clEvEUlN3c104HalfEE_St5arrayIPcLm2EELi4E23TrivialOffsetCalculatorILi1EjESE_NS0_6memory12LoadWithCastILi1EEENSF_13StoreWithCastILi1EEEEEviT_T0_T2_T3_T4_T5_,@function
        .size           _ZN2at6native27unrolled_elementwise_kernelIZZZNS0_66_GLOBAL__N__a0cfb035_28_ActivationHardswishKernel_cu_9e10b42f_292516hardswish_kernelERNS_14TensorIteratorEENKUlvE_clEvENKUlvE1_clEvEUlN3c104HalfEE_St5arrayIPcLm2EELi4E23TrivialOffsetCalculatorILi1EjESE_NS0_6memory12LoadWithCastILi1EEENSF_13StoreWithCastILi1EEEEEviT_T0_T2_T3_T4_T5_,(.L_x_6640 - _ZN2at6native27unrolled_elementwise_kernelIZZZNS0_66_GLOBAL__N__a0cfb035_28_ActivationHardswishKernel_cu_9e10b42f_292516hardswish_kernelERNS_14TensorIteratorEENKUlvE_clEvENKUlvE1_clEvEUlN3c104HalfEE_St5arrayIPcLm2EELi4E23TrivialOffsetCalculatorILi1EjESE_NS0_6memory12LoadWithCastILi1EEENSF_13StoreWithCastILi1EEEEEviT_T0_T2_T3_T4_T5_)
        .other          _ZN2at6native27unrolled_elementwise_kernelIZZZNS0_66_GLOBAL__N__a0cfb035_28_ActivationHardswishKernel_cu_9e10b42f_292516hardswish_kernelERNS_14TensorIteratorEENKUlvE_clEvENKUlvE1_clEvEUlN3c104HalfEE_St5arrayIPcLm2EELi4E23TrivialOffsetCalculatorILi1EjESE_NS0_6memory12LoadWithCastILi1EEENSF_13StoreWithCastILi1EEEEEviT_T0_T2_T3_T4_T5_,@"STO_CUDA_ENTRY STV_DEFAULT"
_ZN2at6native27unrolled_elementwise_kernelIZZZNS0_66_GLOBAL__N__a0cfb035_28_ActivationHardswishKernel_cu_9e10b42f_292516hardswish_kernelERNS_14TensorIteratorEENKUlvE_clEvENKUlvE1_clEvEUlN3c104HalfEE_St5arrayIPcLm2EELi4E23TrivialOffsetCalculatorILi1EjESE_NS0_6memory12LoadWithCastILi1EEENSF_13StoreWithCastILi1EEEEEviT_T0_T2_T3_T4_T5_:
.text._ZN2at6native27unrolled_elementwise_kernelIZZZNS0_66_GLOBAL__N__a0cfb035_28_ActivationHardswishKernel_cu_9e10b42f_292516hardswish_kernelERNS_14TensorIteratorEENKUlvE_clEvENKUlvE1_clEvEUlN3c104HalfEE_St5arrayIPcLm2EELi4E23TrivialOffsetCalculatorILi1EjESE_NS0_6memory12LoadWithCastILi1EEENSF_13StoreWithCastILi1EEEEEviT_T0_T2_T3_T4_T5_:
        /* <DEDUP_REMOVED lines=34> */
.L_x_4952:
[----:B------:R-:W2:Y:S02]  /*0220*/  LDG.E.U8 R2, desc[UR36][R2.64] ;  /* 0x0000002402027981 */ /* 0x000ea4000c1e1100 */
[----:B--2---:R-:W-:-:S04]  /*0230*/  I2FP.F32.U32 R0, R2 ;  /* 0x0000000200007245 */ /* 0x004fc80000201000 */
[----:B------:R-:W-:-:S04]  /*0240*/  F2FP.F16.F32.PACK_AB R0, RZ, R0 ;  /* 0x00000000ff00723e */ /* 0x000fc800000000ff */
[----:B------:R-:W-:Y:S01]  /*0250*/  PRMT R25, R0, 0x7610, R25 ;  /* 0x0000761000197816 */ /* 0x000fe20000000019 */
[----:B------:R-:W-:Y:S06]  /*0260*/  BRA `(.L_x_4954) ;  /* 0x0000000c00c07947 */ /* 0x000fec0003800000 */
.L_x_4951:
        /* <DEDUP_REMOVED lines=11> */
.L_x_4956:
[----:B------:R-:W2:Y:S02]  /*0320*/  LDG.E R2, desc[UR36][R2.64] ;  /* 0x0000002402027981 */ /* 0x000ea4000c1e1900 */
[----:B--2---:R-:W-:-:S04]  /*0330*/  I2FP.F32.S32 R0, R2 ;  /* 0x0000000200007245 */ /* 0x004fc80000201400 */
[----:B------:R-:W-:-:S04]  /*0340*/  F2FP.F16.F32.PACK_AB R0, RZ, R0 ;  /* 0x00000000ff00723e */ /* 0x000fc800000000ff */
[----:B------:R-:W-:Y:S01]  /*0350*/  PRMT R25, R0, 0x7610, R25 ;  /* 0x0000761000197816 */ /* 0x000fe20000000019 */
[----:B------:R-:W-:Y:S06]  /*0360*/  BRA `(.L_x_4954) ;  /* 0x0000000c00807947 */ /* 0x000fec0003800000 */
.L_x_4955:
[----:B------:R-:W2:Y:S02]  /*0370*/  LDG.E.U16 R2, desc[UR36][R2.64] ;  /* 0x0000002402027981 */ /* 0x000ea4000c1e1500 */
[----:B--2---:R-:W0:Y:S02]  /*0380*/  I2F.S16 R0, R2 ;  /* 0x0000000200007306 */ /* 0x004e240000101400 */
[----:B0-----:R-:W-:-:S04]  /*0390*/  F2FP.F16.F32.PACK_AB R0, RZ, R0 ;  /* 0x00000000ff00723e */ /* 0x001fc800000000ff */
[----:B------:R-:W-:Y:S01]  /*03a0*/  PRMT R25, R0, 0x7610, R25 ;  /* 0x0000761000197816 */ /* 0x000fe20000000019 */
[----:B------:R-:W-:Y:S06]  /*03b0*/  BRA `(.L_x_4954) ;  /* 0x0000000c006c7947 */ /* 0x000fec0003800000 */
.L_x_4950:
        /* <DEDUP_REMOVED lines=9> */
.L_x_4958:
[----:B------:R1:W5:Y:S01]  /*0450*/  LDG.E.U16 R25, desc[UR36][R2.64] ;  /* 0x0000002402197981 */ /* 0x000362000c1e1500 */
[----:B------:R-:W-:Y:S05]  /*0460*/  BRA `(.L_x_4954) ;  /* 0x0000000c00407947 */ /* 0x000fea0003800000 */
.L_x_4957:
        /* <DEDUP_REMOVED lines=9> */
.L_x_4960:
[----:B------:R0:W5:Y:S01]  /*0500*/  LDG.E.U16 R25, desc[UR36][R2.64] ;  /* 0x0000002402197981 */ /* 0x000162000c1e1500 */
[----:B------:R-:W-:Y:S05]  /*0510*/  BRA `(.L_x_4954) ;  /* 0x0000000c00147947 */ /* 0x000fea0003800000 */
.L_x_4959:
        /* <DEDUP_REMOVED lines=9> */
.L_x_4949:
        /* <DEDUP_REMOVED lines=14> */
.L_x_4963:
        /* <DEDUP_REMOVED lines=9> */
.L_x_4962:
        /* <DEDUP_REMOVED lines=28> */
.L_x_4965:
        /* <DEDUP_REMOVED lines=16> */
.L_x_4964:
[----:B------:R-:W2:Y:S02]  /*09e0*/  LDG.E.U16 R0, desc[UR36][R2.64] ;  /* 0x0000002402007981 */ /* 0x000ea4000c1e1500 */
[----:B--2---:R-:W-:-:S05]  /*09f0*/  IMAD.U32 R0, R0, 0x10000, RZ ;  /* 0x0001000000007824 */ /* 0x004fca00078e00ff */
[----:B------:R-:W-:-:S04]  /*0a00*/  F2FP.F16.F32.PACK_AB R0, RZ, R0 ;  /* 0x00000000ff00723e */ /* 0x000fc800000000ff */
[----:B------:R-:W-:Y:S01]  /*0a10*/  PRMT R25, R0, 0x7610, R25 ;  /* 0x0000761000197816 */ /* 0x000fe20000000019 */
[----:B------:R-:W-:Y:S06]  /*0a20*/  BRA `(.L_x_4954) ;  /* 0x0000000400d07947 */ /* 0x000fec0003800000 */
.L_x_4961:
        /* <DEDUP_REMOVED lines=13> */
.L_x_4968:
        /* <DEDUP_REMOVED lines=21> */
.L_x_4972:
[----:B------:R-:W-:Y:S05]  /*0c50*/  BSYNC B1 ;  /* 0x0000000000017941 */ /* 0x000fea0003800000 */
.L_x_4971:
[----:B------:R-:W-:Y:S01]  /*0c60*/  LEA R3, R0, 0x3b800000, 0x17 ;  /* 0x3b80000000037811 */ /* 0x000fe200078eb8ff */
[----:B------:R-:W-:-:S05]  /*0c70*/  IMAD.SHL.U32 R0, R2, 0x100000, RZ ;  /* 0x0010000002007824 */ /* 0x000fca00078e00ff */
[----:B------:R-:W-:-:S07]  /*0c80*/  LOP3.LUT R0, R3, R0, R4, 0xfe, !PT ;  /* 0x0000000003007212 */ /* 0x000fce00078efe04 */
.L_x_4970:
[----:B------:R-:W-:Y:S05]  /*0c90*/  BSYNC B0 ;  /* 0x0000000000007941 */ /* 0x000fea0003800000 */
.L_x_4969:
[----:B------:R-:W-:-:S04]  /*0ca0*/  F2FP.F16.F32.PACK_AB R0, RZ, R0 ;  /* 0x00000000ff00723e */ /* 0x000fc800000000ff */
[----:B------:R-:W-:Y:S01]  /*0cb0*/  PRMT R25, R0, 0x7610, R25 ;  /* 0x0000761000197816 */ /* 0x000fe20000000019 */
[----:B------:R-:W-:Y:S06]  /*0cc0*/  BRA `(.L_x_4954) ;  /* 0x0000000400287947 */ /* 0x000fec0003800000 */
.L_x_4967:
        /* <DEDUP_REMOVED lines=21> */
.L_x_4976:
[----:B------:R-:W-:Y:S05]  /*0e20*/  BSYNC B1 ;  /* 0x0000000000017941 */ /* 0x000fea0003800000 */
.L_x_4975:
[----:B------:R-:W-:Y:S01]  /*0e30*/  LEA R3, R0, 0x37800000, 0x17 ;  /* 0x3780000000037811 */ /* 0x000fe200078eb8ff */
[----:B------:R-:W-:-:S05]  /*0e40*/  IMAD.SHL.U32 R0, R2, 0x200000, RZ ;  /* 0x0020000002007824 */ /* 0x000fca00078e00ff */
[----:B------:R-:W-:-:S07]  /*0e50*/  LOP3.LUT R0, R3, R0, R4, 0xfe, !PT ;  /* 0x0000000003007212 */ /* 0x000fce00078efe04 */
.L_x_4974:
[----:B------:R-:W-:Y:S05]  /*0e60*/  BSYNC B0 ;  /* 0x0000000000007941 */ /* 0x000fea0003800000 */
.L_x_4973:
[----:B------:R-:W-:-:S04]  /*0e70*/  F2FP.F16.F32.PACK_AB R0, RZ, R0 ;  /* 0x00000000ff00723e */ /* 0x000fc800000000ff */
[----:B------:R-:W-:Y:S01]  /*0e80*/  PRMT R25, R0, 0x7610, R25 ;  /* 0x0000761000197816 */ /* 0x000fe20000000019 */
[----:B------:R-:W-:Y:S06]  /*0e90*/  BRA `(.L_x_4954) ;  /* 0x0000000000b47947 */ /* 0x000fec0003800000 */
.L_x_4966:
        /* <DEDUP_REMOVED lines=14> */
.L_x_4980:
[----:B------:R-:W-:Y:S05]  /*0f80*/  BSYNC B0 ;  /* 0x0000000000007941 */ /* 0x000fea0003800000 */
.L_x_4979:
[----:B------:R-:W-:-:S04]  /*0f90*/  F2FP.F16.F32.PACK_AB R0, RZ, R0 ;  /* 0x00000000ff00723e */ /* 0x000fc800000000ff */
[----:B------:R-:W-:Y:S01]  /*0fa0*/  PRMT R25, R0, 0x7610, R25 ;  /* 0x0000761000197816 */ /* 0x000fe20000000019 */
[----:B------:R-:W-:Y:S06]  /*0fb0*/  BRA `(.L_x_4954) ;  /* 0x00000000006c7947 */ /* 0x000fec0003800000 */
.L_x_4953:
        /* <DEDUP_REMOVED lines=16> */
.L_x_4981:
[----:B------:R-:W-:Y:S01]  /*10c0*/  PRMT R25, RZ, 0x7610, R25 ;  /* 0x00007610ff197816 */ /* 0x000fe20000000019 */
[----:B------:R-:W-:Y:S06]  /*10d0*/  BRA `(.L_x_4954) ;  /* 0x0000000000247947 */ /* 0x000fec0003800000 */
.L_x_4978:
[----:B------:R-:W2:Y:S02]  /*10e0*/  LDG.E.64 R2, desc[UR36][R2.64] ;  /* 0x0000002402027981 */ /* 0x000ea4000c1e1b00 */
[----:B--2---:R-:W0:Y:S02]  /*10f0*/  I2F.U64 R0, R2 ;  /* 0x0000000200007312 */ /* 0x004e240000301000 */
[----:B0-----:R-:W-:-:S04]  /*1100*/  F2FP.F16.F32.PACK_AB R0, RZ, R0 ;  /* 0x00000000ff00723e */ /* 0x001fc800000000ff */
[----:B------:R-:W-:Y:S01]  /*1110*/  PRMT R25, R0, 0x7610, R25 ;  /* 0x0000761000197816 */ /* 0x000fe20000000019 */
[----:B------:R-:W-:Y:S06]  /*1120*/  BRA `(.L_x_4954) ;  /* 0x0000000000107947 */ /* 0x000fec0003800000 */
.L_x_4977:
[----:B------:R-:W2:Y:S02]  /*1130*/  LDG.E R2, desc[UR36][R2.64] ;  /* 0x0000002402027981 */ /* 0x000ea4000c1e1900 */
[----:B--2---:R-:W-:-:S04]  /*1140*/  I2FP.F32.U32 R0, R2 ;  /* 0x0000000200007245 */ /* 0x004fc80000201000 */
[----:B------:R-:W-:-:S04]  /*1150*/  F2FP.F16.F32.PACK_AB R0, RZ, R0 ;  /* 0x00000000ff00723e */ /* 0x000fc800000000ff */
[----:B------:R-:W-:-:S07]  /*1160*/  PRMT R25, R0, 0x7610, R25 ;  /* 0x0000761000197816 */ /* 0x000fce0000000019 */
.L_x_4954:
[----:B------:R-:W2:Y:S02]  /*1170*/  S2R R19, SR_TID.X ;  /* 0x0000000000137919 */ /* 0x000ea40000002100 */
[----:B--2---:R-:W-:-:S07]  /*1180*/  VIADD R19, R19, 0x80 ;  /* 0x0000008013137836 */ /* 0x004fce0000000000 */
.L_x_4948:
[----:B------:R-:W-:Y:S05]  /*1190*/  BSYNC B6 ;  /* 0x0000000000067941 */ /* 0x000fea0003800000 */
.L_x_4947:
[----:B------:R-:W-:Y:S01]  /*11a0*/  ISETP.GE.AND P0, PT, R19, R16, PT ;  /* 0x000000101300720c */ /* 0x000fe20003f06270 */
[----:B------:R-:W-:-:S12]  /*11b0*/  BSSY B6, `(.L_x_4982) ;  /* 0x000010e000067945 */ /* 0x000fd80003800000 */
[----:B------:R-:W-:Y:S05]  /*11c0*/  @P0 BRA `(.L_x_4983) ;  /* 0x0000001000300947 */ /* 0x000fea0003800000 */
[----:B01----:R-:W0:Y:S01]  /*11d0*/  LDC.64 R2, c[0x0][0x238] ;  /* 0x00008e00ff027b82 */ /* 0x003e220000000a00 */
        /* <DEDUP_REMOVED lines=22> */
.L_x_4987:
[----:B------:R-:W2:Y:S02]  /*1340*/  LDG.E.U8 R2, desc[UR36][R2.64] ;  /* 0x0000002402027981 */ /* 0x000ea4000c1e1100 */
[----:B--2---:R-:W-:-:S04]  /*1350*/  I2FP.F32.U32 R0, R2 ;  /* 0x0000000200007245 */ /* 0x004fc80000201000 */
[----:B------:R-:W-:-:S04]  /*1360*/  F2FP.F16.F32.PACK_AB R0, RZ, R0 ;  /* 0x00000000ff00723e */ /* 0x000fc800000000ff */
[----:B------:R-:W-:Y:S01]  /*1370*/  PRMT R24, R0, 0x7610, R24 ;  /* 0x0000761000187816 */ /* 0x000fe20000000018 */
[----:B------:R-:W-:Y:S06]  /*1380*/  BRA `(.L_x_4989) ;  /* 0x0000000c00bc7947 */ /* 0x000fec0003800000 */
.L_x_4986:
        /* <DEDUP_REMOVED lines=11> */
.L_x_4991:
[----:B------:R-:W2:Y:S02]  /*1440*/  LDG.E R2, desc[UR36][R2.64] ;  /* 0x0000002402027981 */ /* 0x000ea4000c1e1900 */
[----:B--2---:R-:W-:-:S04]  /*1450*/  I2FP.F32.S32 R0, R2 ;  /* 0x0000000200007245 */ /* 0x004fc80000201400 */
[----:B------:R-:W-:-:S04]  /*1460*/  F2FP.F16.F32.PACK_AB R0, RZ, R0 ;  /* 0x00000000ff00723e */ /* 0x000fc800000000ff */
[----:B------:R-:W-:Y:S01]  /*1470*/  PRMT R24, R0, 0x7610, R24 ;  /* 0x0000761000187816 */ /* 0x000fe20000000018 */
[----:B------:R-:W-:Y:S06]  /*1480*/  BRA `(.L_x_4989) ;  /* 0x0000000c007c7947 */ /* 0x000fec0003800000 */
.L_x_4990:
[----:B------:R-:W2:Y:S02]  /*1490*/  LDG.E.U16 R2, desc[UR36][R2.64] ;  /* 0x0000002402027981 */ /* 0x000ea4000c1e1500 */
[----:B--2---:R-:W0:Y:S02]  /*14a0*/  I2F.S16 R0, R2 ;  /* 0x0000000200007306 */ /* 0x004e240000101400 */
[----:B0-----:R-:W-:-:S04]  /*14b0*/  F2FP.F16.F32.PACK_AB R0, RZ, R0 ;  /* 0x00000000ff00723e */ /* 0x001fc800000000ff */
[----:B------:R-:W-:Y:S01]  /*14c0*/  PRMT R24, R0, 0x7610, R24 ;  /* 0x0000761000187816 */ /* 0x000fe20000000018 */
[----:B------:R-:W-:Y:S06]  /*14d0*/  BRA `(.L_x_4989) ;  /* 0x0000000c00687947 */ /* 0x000fec0003800000 */
.L_x_4985:
        /* <DEDUP_REMOVED lines=9> */
.L_x_4993:
[----:B------:R0:W5:Y:S01]  /*1570*/  LDG.E.U16 R24, desc[UR36][R2.64] ;  /* 0x0000002402187981 */ /* 0x000162000c1e1500 */
[----:B------:R-:W-:Y:S05]  /*1580*/  BRA `(.L_x_4989) ;  /* 0x0000000c003c7947 */ /* 0x000fea0003800000 */
.L_x_4992:
        /* <DEDUP_REMOVED lines=9> */
.L_x_4995:
[----:B------:R1:W5:Y:S01]  /*1620*/  LDG.E.U16 R24, desc[UR36][R2.64] ;  /* 0x0000002402187981 */ /* 0x000362000c1e1500 */
[----:B------:R-:W-:Y:S05]  /*1630*/  BRA `(.L_x_4989) ;  /* 0x0000000c00107947 */ /* 0x000fea0003800000 */
.L_x_4994:
        /* <DEDUP_REMOVED lines=9> */
.L_x_4984:
        /* <DEDUP_REMOVED lines=14> */
.L_x_4998:
        /* <DEDUP_REMOVED lines=9> */
.L_x_4997:
        /* <DEDUP_REMOVED lines=28> */
.L_x_5000:
        /* <DEDUP_REMOVED lines=15> */
.L_x_4999:
[----:B------:R-:W2:Y:S02]  /*1af0*/  LDG.E.U16 R0, desc[UR36][R2.64] ;  /* 0x0000002402007981 */ /* 0x000ea4000c1e1500 */
[----:B--2---:R-:W-:-:S05]  /*1b00*/  IMAD.U32 R0, R0, 0x10000, RZ ;  /* 0x0001000000007824 */ /* 0x004fca00078e00ff */
[----:B------:R-:W-:-:S04]  /*1b10*/  F2FP.F16.F32.PACK_AB R0, RZ, R0 ;  /* 0x00000000ff00723e */ /* 0x000fc800000000ff */
[----:B------:R-:W-:Y:S01]  /*1b20*/  PRMT R24, R0, 0x7610, R24 ;  /* 0x0000761000187816 */ /* 0x000fe20000000018 */
[----:B------:R-:W-:Y:S06]  /*1b30*/  BRA `(.L_x_4989) ;  /* 0x0000000400d07947 */ /* 0x000fec0003800000 */
.L_x_4996:
        /* <DEDUP_REMOVED lines=13> */
.L_x_5003:
        /* <DEDUP_REMOVED lines=21> */
.L_x_5007:
[----:B------:R-:W-:Y:S05]  /*1d60*/  BSYNC B1 ;  /* 0x0000000000017941 */ /* 0x000fea0003800000 */
.L_x_5006:
[----:B------:R-:W-:Y:S01]  /*1d70*/  LEA R3, R0, 0x3b800000, 0x17 ;  /* 0x3b80000000037811 */ /* 0x000fe200078eb8ff */
[----:B------:R-:W-:-:S05]  /*1d80*/  IMAD.SHL.U32 R0, R2, 0x100000, RZ ;  /* 0x0010000002007824 */ /* 0x000fca00078e00ff */
[----:B------:R-:W-:-:S07]  /*1d90*/  LOP3.LUT R0, R3, R0, R4, 0xfe, !PT ;  /* 0x0000000003007212 */ /* 0x000fce00078efe04 */
.L_x_5005:
[----:B------:R-:W-:Y:S05]  /*1da0*/  BSYNC B0 ;  /* 0x0000000000007941 */ /* 0x000fea0003800000 */
.L_x_5004:
[----:B------:R-:W-:-:S04]  /*1db0*/  F2FP.F16.F32.PACK_AB R0, RZ, R0 ;  /* 0x00000000ff00723e */ /* 0x000fc800000000ff */
[----:B------:R-:W-:Y:S01]  /*1dc0*/  PRMT R24, R0, 0x7610, R24 ;  /* 0x0000761000187816 */ /* 0x000fe20000000018 */
[----:B------:R-:W-:Y:S06]  /*1dd0*/  BRA `(.L_x_4989) ;  /* 0x0000000400287947 */ /* 0x000fec0003800000 */
.L_x_5002:
        /* <DEDUP_REMOVED lines=21> */
.L_x_5011:
[----:B------:R-:W-:Y:S05]  /*1f30*/  BSYNC B1 ;  /* 0x0000000000017941 */ /* 0x000fea0003800000 */
.L_x_5010:
[----:B------:R-:W-:Y:S01]  /*1f40*/  LEA R3, R0, 0x37800000, 0x17 ;  /* 0x3780000000037811 */ /* 0x000fe200078eb8ff */
[----:B------:R-:W-:-:S05]  /*1f50*/  IMAD.SHL.U32 R0, R2, 0x200000, RZ ;  /* 0x0020000002007824 */ /* 0x000fca00078e00ff */
[----:B------:R-:W-:-:S07]  /*1f60*/  LOP3.LUT R0, R3, R0, R4, 0xfe, !PT ;  /* 0x0000000003007212 */ /* 0x000fce00078efe04 */
.L_x_5009:
[----:B------:R-:W-:Y:S05]  /*1f70*/  BSYNC B0 ;  /* 0x0000000000007941 */ /* 0x000fea0003800000 */
.L_x_5008:
[----:B------:R-:W-:-:S04]  /*1f80*/  F2FP.F16.F32.PACK_AB R0, RZ, R0 ;  /* 0x00000000ff00723e */ /* 0x000fc800000000ff */
[----:B------:R-:W-:Y:S01]  /*1f90*/  PRMT R24, R0, 0x7610, R24 ;  /* 0x0000761000187816 */ /* 0x000fe20000000018 */
[----:B------:R-:W-:Y:S06]  /*1fa0*/  BRA `(.L_x_4989) ;  /* 0x0000000000b47947 */ /* 0x000fec0003800000 */
.L_x_5001:
        /* <DEDUP_REMOVED lines=14> */
.L_x_5015:
[----:B------:R-:W-:Y:S05]  /*2090*/  BSYNC B0 ;  /* 0x0000000000007941 */ /* 0x000fea0003800000 */
.L_x_5014:
[----:B------:R-:W-:-:S04]  /*20a0*/  F2FP.F16.F32.PACK_AB R0, RZ, R0 ;  /* 0x00000000ff00723e */ /* 0x000fc800000000ff */
[----:B------:R-:W-:Y:S01]  /*20b0*/  PRMT R24, R0, 0x7610, R24 ;  /* 0x0000761000187816 */ /* 0x000fe20000000018 */
[----:B------:R-:W-:Y:S06]  /*20c0*/  BRA `(.L_x_4989) ;  /* 0x00000000006c7947 */ /* 0x000fec0003800000 */
.L_x_4988:
        /* <DEDUP_REMOVED lines=16> */
.L_x_5016:
[----:B------:R-:W-:Y:S01]  /*21d0*/  PRMT R24, RZ, 0x7610, R24 ;  /* 0x00007610ff187816 */ /* 0x000fe20000000018 */
[----:B------:R-:W-:Y:S06]  /*21e0*/  BRA `(.L_x_4989) ;  /* 0x0000000000247947 */ /* 0x000fec0003800000 */
.L_x_5013:
[----:B------:R-:W2:Y:S02]  /*21f0*/  LDG.E.64 R2, desc[UR36][R2.64] ;  /* 0x0000002402027981 */ /* 0x000ea4000c1e1b00 */
[----:B--2---:R-:W0:Y:S02]  /*2200*/  I2F.U64 R0, R2 ;  /* 0x0000000200007312 */ /* 0x004e240000301000 */
[----:B0-----:R-:W-:-:S04]  /*2210*/  F2FP.F16.F32.PACK_AB R0, RZ, R0 ;  /* 0x00000000ff00723e */ /* 0x001fc800000000ff */
[----:B------:R-:W-:Y:S01]  /*2220*/  PRMT R24, R0, 0x7610, R24 ;  /* 0x0000761000187816 */ /* 0x000fe20000000018 */
[----:B------:R-:W-:Y:S06]  /*2230*/  BRA `(.L_x_4989) ;  /* 0x0000000000107947 */ /* 0x000fec0003800000 */
.L_x_5012:
[----:B------:R-:W2:Y:S02]  /*2240*/  LDG.E R2, desc[UR36][R2.64] ;  /* 0x0000002402027981 */ /* 0x000ea4000c1e1900 */
[----:B--2---:R-:W-:-:S04]  /*2250*/  I2FP.F32.U32 R0, R2 ;  /* 0x0000000200007245 */ /* 0x004fc80000201000 */
[----:B------:R-:W-:-:S04]  /*2260*/  F2FP.F16.F32.PACK_AB R0, RZ, R0 ;  /* 0x00000000ff00723e */ /* 0x000fc800000000ff */
[----:B------:R-:W-:-:S07]  /*2270*/  PRMT R24, R0, 0x7610, R24 ;  /* 0x0000761000187816 */ /* 0x000fce0000000018 */
.L_x_4989:
[----:B------:R-:W-:-:S07]  /*2280*/  VIADD R19, R19, 0x80 ;  /* 0x0000008013137836 */ /* 0x000fce0000000000 */
.L_x_4983:
[----:B------:R-:W-:Y:S05]  /*2290*/  BSYNC B6 ;  /* 0x0000000000067941 */ /* 0x000fea0003800000 */
.L_x_4982:
[----:B------:R-:W-:Y:S01]  /*22a0*/  ISETP.GE.AND P0, PT, R19, R16, PT ;  /* 0x000000101300720c */ /* 0x000fe20003f06270 */
[----:B------:R-:W-:Y:S01]  /*22b0*/  BSSY B6, `(.L_x_5017) ;  /* 0x000010f000067945 */ /* 0x000fe20003800000 */
[----:B------:R-:W-:Y:S02]  /*22c0*/  PRMT R22, RZ, 0x7610, R22 ;  /* 0x00007610ff167816 */ /* 0x000fe40000000016 */
[----:B01----:R-:W-:-:S09]  /*22d0*/  PRMT R2, RZ, 0x7610, R2 ;  /* 0x00007610ff027816 */ /* 0x003fd20000000002 */
[----:B------:R-:W-:Y:S05]  /*22e0*/  @P0 BRA `(.L_x_5018) ;  /* 0x00000010002c0947 */ /* 0x000fea0003800000 */
[----:B------:R-:W0:Y:S01]  /*22f0*/  LDC.64 R4, c[0x0][0x238] ;  /* 0x00008e00ff047b82 */ /* 0x000e220000000a00 */
        /* <DEDUP_REMOVED lines=22> */
.L_x_5022:
[----:B------:R-:W2:Y:S02]  /*2460*/  LDG.E.U8 R4, desc[UR36][R4.64] ;  /* 0x0000002404047981 */ /* 0x000ea4000c1e1100 */
[----:B--2---:R-:W-:-:S04]  /*2470*/  I2FP.F32.U32 R0, R4 ;  /* 0x0000000400007245 */ /* 0x004fc80000201000 */
[----:B------:R-:W-:-:S04]  /*2480*/  F2FP.F16.F32.PACK_AB R0, RZ, R0 ;  /* 0x00000000ff00723e */ /* 0x000fc800000000ff */
[----:B------:R-:W-:Y:S01]  /*2490*/  PRMT R2, R0, 0x7610, R2 ;  /* 0x0000761000027816 */ /* 0x000fe20000000002 */
[----:B------:R-:W-:Y:S06]  /*24a0*/  BRA `(.L_x_5024) ;  /* 0x0000000c00b87947 */ /* 0x000fec0003800000 */
.L_x_5021:
        /* <DEDUP_REMOVED lines=11> */
.L_x_5026:
[----:B------:R-:W2:Y:S02]  /*2560*/  LDG.E R4, desc[UR36][R4.64] ;  /* 0x0000002404047981 */ /* 0x000ea4000c1e1900 */
[----:B--2---:R-:W-:-:S04]  /*2570*/  I2FP.F32.S32 R0, R4 ;  /* 0x0000000400007245 */ /* 0x004fc80000201400 */
[----:B------:R-:W-:-:S04]  /*2580*/  F2FP.F16.F32.PACK_AB R0, RZ, R0 ;  /* 0x00000000ff00723e */ /* 0x000fc800000000ff */
[----:B------:R-:W-:Y:S01]  /*2590*/  PRMT R2, R0, 0x7610, R2 ;  /* 0x0000761000027816 */ /* 0x000fe20000000002 */
[----:B------:R-:W-:Y:S06]  /*25a0*/  BRA `(.L_x_5024) ;  /* 0x0000000c00787947 */ /* 0x000fec0003800000 */
.L_x_5025:
[----:B------:R-:W2:Y:S02]  /*25b0*/  LDG.E.U16 R4, desc[UR36][R4.64] ;  /* 0x0000002404047981 */ /* 0x000ea4000c1e1500 */
[----:B--2---:R-:W0:Y:S02]  /*25c0*/  I2F.S16 R0, R4 ;  /* 0x0000000400007306 */ /* 0x004e240000101400 */
[----:B0-----:R-:W-:-:S04]  /*25d0*/  F2FP.F16.F32.PACK_AB R0, RZ, R0 ;  /* 0x00000000ff00723e */ /* 0x001fc800000000ff */
[----:B------:R-:W-:Y:S01]  /*25e0*/  PRMT R2, R0, 0x7610, R2 ;  /* 0x0000761000027816 */ /* 0x000fe20000000002 */
[----:B------:R-:W-:Y:S06]  /*25f0*/  BRA `(.L_x_5024) ;  /* 0x0000000c00647947 */ /* 0x000fec0003800000 */
.L_x_5020:
        /* <DEDUP_REMOVED lines=9> */
.L_x_5028:
[----:B------:R0:W5:Y:S01]  /*2690*/  LDG.E.U16 R2, desc[UR36][R4.64] ;  /* 0x0000002404027981 */ /* 0x000162000c1e1500 */
[----:B------:R-:W-:Y:S05]  /*26a0*/  BRA `(.L_x_5024) ;  /* 0x0000000c00387947 */ /* 0x000fea0003800000 */
.L_x_5027:
        /* <DEDUP_REMOVED lines=9> */
.L_x_5030:
[----:B------:R1:W5:Y:S01]  /*2740*/  LDG.E.U16 R2, desc[UR36][R4.64] ;  /* 0x0000002404027981 */ /* 0x000362000c1e1500 */
[----:B------:R-:W-:Y:S05]  /*2750*/  BRA `(.L_x_5024) ;  /* 0x0000000c000c7947 */ /* 0x000fea0003800000 */
.L_x_5029:
        /* <DEDUP_REMOVED lines=9> */
.L_x_5019:
        /* <DEDUP_REMOVED lines=14> */
.L_x_5033:
        /* <DEDUP_REMOVED lines=9> */
.L_x_5032:
        /* <DEDUP_REMOVED lines=24> */
[----:B------:R-:W-:-:S04]  /*2ae0*/  LOP3.LUT R3, R3, 0x80000000, R0, 0xf8, !PT ;  /* 0x8000000003037812 */ /* 0x000fc800078ef800 */
[----:B------:R-:W-:-:S04]  /*2af0*/  F2FP.F16.F32.PACK_AB R3, RZ, R3 ;  /* 0x00000003ff03723e */ /* 0x000fc800000000ff */
[----:B------:R-:W-:Y:S01]  /*2b00*/  PRMT R2, R3, 0x7610, R2 ;  /* 0x0000761003027816 */ /* 0x000fe20000000002 */
[----:B------:R-:W-:Y:S06]  /*2b10*/  BRA `(.L_x_5024) ;  /* 0x00000008001c7947 */ /* 0x000fec0003800000 */
.L_x_5035:
[----:B------:R-:W2:Y:S02]  /*2b20*/  LDG.E.U8 R3, desc[UR36][R4.64] ;  /* 0x0000002404037981 */ /* 0x000ea4000c1e1100 */
[----:B--2---:R-:W-:-:S05]  /*2b30*/  IMAD.SHL.U32 R0, R3, 0x2000000, RZ ;  /* 0x0200000003007824 */ /* 0x004fca00078e00ff */
[----:B------:R-:W-:-:S13]  /*2b40*/  ISETP.GE.U32.AND P0, PT, R0, 0x8000000, PT ;  /* 0x080000000000780c */ /* 0x000fda0003f06070 */
[C---:B------:R-:W-:Y:S02]  /*2b50*/  @!P0 IMAD.SHL.U32 R0, R3.reuse, 0x100, RZ ;  /* 0x0000010003008824 */ /* 0x040fe400078e00ff */
[C---:B------:R-:W-:Y:S02]  /*2b60*/  @P0 IMAD.SHL.U32 R2, R3.reuse, 0x200000, RZ ;  /* 0x0020000003020824 */ /* 0x040fe400078e00ff */
[----:B------:R-:W-:Y:S01]  /*2b70*/  IMAD.SHL.U32 R3, R3, 0x1000000, RZ ;  /* 0x0100000003037824 */ /* 0x000fe200078e00ff */
[----:B------:R-:W-:Y:S02]  /*2b80*/  @!P0 LOP3.LUT R0, R0, 0x7f00, RZ, 0xc0, !PT ;  /* 0x00007f0000008812 */ /* 0x000fe400078ec0ff */
[----:B------:R-:W-:Y:S02]  /*2b90*/  @P0 LOP3.LUT R2, R2, 0x70000000, RZ, 0xfc, !PT ;  /* 0x7000000002020812 */ /* 0x000fe400078efcff */
[----:B------:R-:W-:-:S03]  /*2ba0*/  @!P0 LOP3.LUT R0, R0, 0x3f000000, RZ, 0xfc, !PT ;  /* 0x3f00000000008812 */ /* 0x000fc600078efcff */
[----:B------:R-:W-:Y:S02]  /*2bb0*/  @P0 FMUL.FTZ R2, R2, 1.9259299443872358531e-34 ;  /* 0x0780000002020820 */ /* 0x000fe40000410000 */
[----:B------:R-:W-:-:S05]  /*2bc0*/  @!P0 FADD.FTZ R2, R0, -0.5 ;  /* 0xbf00000000028421 */ /* 0x000fca0000010000 */
[----:B------:R-:W-:-:S04]  /*2bd0*/  LOP3.LUT R2, R2, 0x80000000, R3, 0xf8, !PT ;  /* 0x8000000002027812 */ /* 0x000fc800078ef803 */
[----:B------:R-:W-:Y:S01]  /*2be0*/  F2FP.F16.F32.PACK_AB R2, RZ, R2 ;  /* 0x00000002ff02723e */ /* 0x000fe200000000ff */
[----:B------:R-:W-:Y:S06]  /*2bf0*/  BRA `(.L_x_5024) ;  /* 0x0000000400e47947 */ /* 0x000fec0003800000 */
.L_x_5034:
[----:B------:R-:W2:Y:S02]  /*2c00*/  LDG.E.U16 R0, desc[UR36][R4.64] ;  /* 0x0000002404007981 */ /* 0x000ea4000c1e1500 */
[----:B--2---:R-:W-:-:S05]  /*2c10*/  IMAD.U32 R0, R0, 0x10000, RZ ;  /* 0x0001000000007824 */ /* 0x004fca00078e00ff */
[----:B------:R-:W-:-:S04]  /*2c20*/  F2FP.F16.F32.PACK_AB R0, RZ, R0 ;  /* 0x00000000ff00723e */ /* 0x000fc800000000ff */
[----:B------:R-:W-:Y:S01]  /*2c30*/  PRMT R2, R0, 0x7610, R2 ;  /* 0x0000761000027816 */ /* 0x000fe20000000002 */
[----:B------:R-:W-:Y:S06]  /*2c40*/  BRA `(.L_x_5024) ;  /* 0x0000000400d07947 */ /* 0x000fec0003800000 */
.L_x_5031:
        /* <DEDUP_REMOVED lines=13> */
.L_x_5038:
        /* <DEDUP_REMOVED lines=21> */
.L_x_5042:
[----:B------:R-:W-:Y:S05]  /*2e70*/  BSYNC B1 ;  /* 0x0000000000017941 */ /* 0x000fea0003800000 */
.L_x_5041:
[----:B------:R-:W-:Y:S01]  /*2e80*/  LEA R3, R0, 0x3b800000, 0x17 ;  /* 0x3b80000000037811 */ /* 0x000fe200078eb8ff */
[----:B------:R-:W-:-:S05]  /*2e90*/  IMAD.SHL.U32 R0, R2, 0x100000, RZ ;  /* 0x0010000002007824 */ /* 0x000fca00078e00ff */
[----:B------:R-:W-:-:S07]  /*2ea0*/  LOP3.LUT R0, R3, R0, R4, 0xfe, !PT ;  /* 0x0000000003007212 */ /* 0x000fce00078efe04 */
.L_x_5040:
[----:B------:R-:W-:Y:S05]  /*2eb0*/  BSYNC B0 ;  /* 0x0000000000007941 */ /* 0x000fea0003800000 */
.L_x_5039:
[----:B------:R-:W-:-:S04]  /*2ec0*/  F2FP.F16.F32.PACK_AB R0, RZ, R0 ;  /* 0x00000000ff00723e */ /* 0x000fc800000000ff */
[----:B------:R-:W-:Y:S01]  /*2ed0*/  PRMT R2, R0, 0x7610, R2 ;  /* 0x0000761000027816 */ /* 0x000fe20000000002 */
[----:B------:R-:W-:Y:S06]  /*2ee0*/  BRA `(.L_x_5024) ;  /* 0x0000000400287947 */ /* 0x000fec0003800000 */
.L_x_5037:
        /* <DEDUP_REMOVED lines=21> */
.L_x_5046:
[----:B------:R-:W-:Y:S05]  /*3040*/  BSYNC B1 ;  /* 0x0000000000017941 */ /* 0x000fea0003800000 */
.L_x_5045:
[----:B------:R-:W-:Y:S01]  /*3050*/  LEA R3, R0, 0x37800000, 0x17 ;  /* 0x3780000000037811 */ /* 0x000fe200078eb8ff */
[----:B------:R-:W-:-:S05]  /*3060*/  IMAD.SHL.U32 R0, R2, 0x200000, RZ ;  /* 0x0020000002007824 */ /* 0x000fca00078e00ff */
[----:B------:R-:W-:-:S07]  /*3070*/  LOP3.LUT R0, R3, R0, R4, 0xfe, !PT ;  /* 0x0000000003007212 */ /* 0x000fce00078efe04 */
.L_x_5044:
[----:B------:R-:W-:Y:S05]  /*3080*/  BSYNC B0 ;  /* 0x0000000000007941 */ /* 0x000fea0003800000 */
.L_x_5043:
[----:B------:R-:W-:-:S04]  /*3090*/  F2FP.F16.F32.PACK_AB R0, RZ, R0 ;  /* 0x00000000ff00723e */ /* 0x000fc800000000ff */
[----:B------:R-:W-:Y:S01]  /*30a0*/  PRMT R2, R0, 0x7610, R2 ;  /* 0x0000761000027816 */ /* 0x000fe20000000002 */
[----:B------:R-:W-:Y:S06]  /*30b0*/  BRA `(.L_x_5024) ;  /* 0x0000000000b47947 */ /* 0x000fec0003800000 */
.L_x_5036:
        /* <DEDUP_REMOVED lines=14> */
.L_x_5050:
[----:B------:R-:W-:Y:S05]  /*31a0*/  BSYNC B0 ;  /* 0x0000000000007941 */ /* 0x000fea0003800000 */
.L_x_5049:
[----:B------:R-:W-:-:S04]  /*31b0*/  F2FP.F16.F32.PACK_AB R0, RZ, R0 ;  /* 0x00000000ff00723e */ /* 0x000fc800000000ff */
[----:B------:R-:W-:Y:S01]  /*31c0*/  PRMT R2, R0, 0x7610, R2 ;  /* 0x0000761000027816 */ /* 0x000fe20000000002 */
[----:B------:R-:W-:Y:S06]  /*31d0*/  BRA `(.L_x_5024) ;  /* 0x00000000006c7947 */ /* 0x000fec0003800000 */
.L_x_5023:
        /* <DEDUP_REMOVED lines=16> */
.L_x_5051:
[----:B------:R-:W-:Y:S01]  /*32e0*/  PRMT R2, RZ, 0x7610, R2 ;  /* 0x00007610ff027816 */ /* 0x000fe20000000002 */
[----:B------:R-:W-:Y:S06]  /*32f0*/  BRA `(.L_x_5024) ;  /* 0x0000000000247947 */ /* 0x000fec0003800000 */
.L_x_5048:
[----:B------:R-:W2:Y:S02]  /*3300*/  LDG.E.64 R4, desc[UR36][R4.64] ;  /* 0x0000002404047981 */ /* 0x000ea4000c1e1b00 */
[----:B--2---:R-:W0:Y:S02]  /*3310*/  I2F.U64 R0, R4 ;  /* 0x0000000400007312 */ /* 0x004e240000301000 */
[----:B0-----:R-:W-:-:S04]  /*3320*/  F2FP.F16.F32.PACK_AB R0, RZ, R0 ;  /* 0x00000000ff00723e */ /* 0x001fc800000000ff */
[----:B------:R-:W-:Y:S01]  /*3330*/  PRMT R2, R0, 0x7610, R2 ;  /* 0x0000761000027816 */ /* 0x000fe20000000002 */
[----:B------:R-:W-:Y:S06]  /*3340*/  BRA `(.L_x_5024) ;  /* 0x0000000000107947 */ /* 0x000fec0003800000 */
.L_x_5047:
[----:B------:R-:W2:Y:S02]  /*3350*/  LDG.E R4, desc[UR36][R4.64] ;  /* 0x0000002404047981 */ /* 0x000ea4000c1e1900 */
[----:B--2---:R-:W-:-:S04]  /*3360*/  I2FP.F32.U32 R0, R4 ;  /* 0x0000000400007245 */ /* 0x004fc80000201000 */
[----:B------:R-:W-:-:S04]  /*3370*/  F2FP.F16.F32.PACK_AB R0, RZ, R0 ;  /* 0x00000000ff00723e */ /* 0x000fc800000000ff */
[----:B------:R-:W-:-:S07]  /*3380*/  PRMT R2, R0, 0x7610, R2 ;  /* 0x0000761000027816 */ /* 0x000fce0000000002 */
.L_x_5024:
[----:B------:R-:W-:-:S07]  /*3390*/  VIADD R19, R19, 0x80 ;  /* 0x0000008013137836 */ /* 0x000fce0000000000 */
.L_x_5018:
[----:B------:R-:W-:Y:S05]  /*33a0*/  BSYNC B6 ;  /* 0x0000000000067941 */ /* 0x000fea0003800000 */
.L_x_5017:
[----:B------:R-:W-:Y:S01]  /*33b0*/  ISETP.GE.AND P0, PT, R19, R16, PT ;  /* 0x000000101300720c */ /* 0x000fe20003f06270 */
[----:B------:R-:W-:-:S12]  /*33c0*/  BSSY B6, `(.L_x_5052) ;  /* 0x000010c000067945 */ /* 0x000fd80003800000 */
        /* <DEDUP_REMOVED lines=23> */
.L_x_5057:
[----:B------:R-:W2:Y:S02]  /*3540*/  LDG.E.U8 R4, desc[UR36][R4.64] ;  /* 0x0000002404047981 */ /* 0x000ea4000c1e1100 */
[----:B--2---:R-:W-:-:S04]  /*3550*/  I2FP.F32.U32 R0, R4 ;  /* 0x0000000400007245 */ /* 0x004fc80000201000 */
[----:B------:R-:W-:-:S04]  /*3560*/  F2FP.F16.F32.PACK_AB R0, RZ, R0 ;  /* 0x00000000ff00723e */ /* 0x000fc800000000ff */
[----:B------:R-:W-:Y:S01]  /*3570*/  PRMT R22, R0, 0x7610, R22 ;  /* 0x0000761000167816 */ /* 0x000fe20000000016 */
[----:B------:R-:W-:Y:S06]  /*3580*/  BRA `(.L_x_5053) ;  /* 0x0000000c00bc7947 */ /* 0x000fec0003800000 */
.L_x_5056:
        /* <DEDUP_REMOVED lines=11> */
.L_x_5060:
[----:B------:R-:W2:Y:S02]  /*3640*/  LDG.E R4, desc[UR36][R4.64] ;  /* 0x0000002404047981 */ /* 0x000ea4000c1e1900 */
[----:B--2---:R-:W-:-:S04]  /*3650*/  I2FP.F32.S32 R0, R4 ;  /* 0x0000000400007245 */ /* 0x004fc80000201400 */
[----:B------:R-:W-:-:S04]  /*3660*/  F2FP.F16.F32.PACK_AB R0, RZ, R0 ;  /* 0x00000000ff00723e */ /* 0x000fc800000000ff */
[----:B------:R-:W-:Y:S01]  /*3670*/  PRMT R22, R0, 0x7610, R22 ;  /* 0x0000761000167816 */ /* 0x000fe20000000016 */
[----:B------:R-:W-:Y:S06]  /*3680*/  BRA `(.L_x_5053) ;  /* 0x0000000c007c7947 */ /* 0x000fec0003800000 */
.L_x_5059:
[----:B------:R-:W2:Y:S02]  /*3690*/  LDG.E.U16 R4, desc[UR36][R4.64] ;  /* 0x0000002404047981 */ /* 0x000ea4000c1e1500 */
[----:B--2---:R-:W0:Y:S02]  /*36a0*/  I2F.S16 R0, R4 ;  /* 0x0000000400007306 */ /* 0x004e240000101400 */
[----:B0-----:R-:W-:-:S04]  /*36b0*/  F2FP.F16.F32.PACK_AB R0, RZ, R0 ;  /* 0x00000000ff00723e */ /* 0x001fc800000000ff */
[----:B------:R-:W-:Y:S01]  /*36c0*/  PRMT R22, R0, 0x7610, R22 ;  /* 0x0000761000167816 */ /* 0x000fe20000000016 */
[----:B------:R-:W-:Y:S06]  /*36d0*/  BRA `(.L_x_5053) ;  /* 0x0000000c00687947 */ /* 0x000fec0003800000 */
.L_x_5055:
        /* <DEDUP_REMOVED lines=9> */
.L_x_5062:
[----:B------:R2:W5:Y:S01]  /*3770*/  LDG.E.U16 R22, desc[UR36][R4.64] ;  /* 0x0000002404167981 */ /* 0x000562000c1e1500 */
[----:B------:R-:W-:Y:S05]  /*3780*/  BRA `(.L_x_5053) ;  /* 0x0000000c003c7947 */ /* 0x000fea0003800000 */
.L_x_5061:
        /* <DEDUP_REMOVED lines=9> */
.L_x_5064:
[----:B------:R3:W5:Y:S01]  /*3820*/  LDG.E.U16 R22, desc[UR36][R4.64] ;  /* 0x0000002404167981 */ /* 0x000762000c1e1500 */
[----:B------:R-:W-:Y:S05]  /*3830*/  BRA `(.L_x_5053) ;  /* 0x0000000c00107947 */ /* 0x000fea0003800000 */
.L_x_5063:
        /* <DEDUP_REMOVED lines=9> */
.L_x_5054:
        /* <DEDUP_REMOVED lines=14> */
.L_x_5067:
        /* <DEDUP_REMOVED lines=9> */
.L_x_5066:
        /* <DEDUP_REMOVED lines=28> */
.L_x_5069:
        /* <DEDUP_REMOVED lines=15> */
.L_x_5068:
[----:B------:R-:W2:Y:S02]  /*3cf0*/  LDG.E.U16 R0, desc[UR36][R4.64] ;  /* 0x0000002404007981 */ /* 0x000ea4000c1e1500 */
[----:B--2---:R-:W-:-:S05]  /*3d00*/  IMAD.U32 R0, R0, 0x10000, RZ ;  /* 0x0001000000007824 */ /* 0x004fca00078e00ff */
[----:B------:R-:W-:-:S04]  /*3d10*/  F2FP.F16.F32.PACK_AB R0, RZ, R0 ;  /* 0x00000000ff00723e */ /* 0x000fc800000000ff */
[----:B------:R-:W-:Y:S01]  /*3d20*/  PRMT R22, R0, 0x7610, R22 ;  /* 0x0000761000167816 */ /* 0x000fe20000000016 */
[----:B------:R-:W-:Y:S06]  /*3d30*/  BRA `(.L_x_5053) ;  /* 0x0000000400d07947 */ /* 0x000fec0003800000 */
.L_x_5065:
        /* <DEDUP_REMOVED lines=13> */
.L_x_5072:
        /* <DEDUP_REMOVED lines=21> */
.L_x_5076:
[----:B------:R-:W-:Y:S05]  /*3f60*/  BSYNC B1 ;  /* 0x0000000000017941 */ /* 0x000fea0003800000 */
.L_x_5075:
[----:B------:R-:W-:Y:S01]  /*3f70*/  LEA R5, R0, 0x3b800000, 0x17 ;  /* 0x3b80000000057811 */ /* 0x000fe200078eb8ff */
[----:B------:R-:W-:-:S05]  /*3f80*/  IMAD.SHL.U32 R0, R3, 0x100000, RZ ;  /* 0x0010000003007824 */ /* 0x000fca00078e00ff */
[----:B------:R-:W-:-:S07]  /*3f90*/  LOP3.LUT R0, R5, R0, R6, 0xfe, !PT ;  /* 0x0000000005007212 */ /* 0x000fce00078efe06 */
.L_x_5074:
[----:B------:R-:W-:Y:S05]  /*3fa0*/  BSYNC B0 ;  /* 0x0000000000007941 */ /* 0x000fea0003800000 */
.L_x_5073:
[----:B------:R-:W-:-:S04]  /*3fb0*/  F2FP.F16.F32.PACK_AB R0, RZ, R0 ;  /* 0x00000000ff00723e */ /* 0x000fc800000000ff */
[----:B------:R-:W-:Y:S01]  /*3fc0*/  PRMT R22, R0, 0x7610, R22 ;  /* 0x0000761000167816 */ /* 0x000fe20000000016 */
[----:B------:R-:W-:Y:S06]  /*3fd0*/  BRA `(.L_x_5053) ;  /* 0x0000000400287947 */ /* 0x000fec0003800000 */
.L_x_5071:
        /* <DEDUP_REMOVED lines=21> */
.L_x_5080:
[----:B------:R-:W-:Y:S05]  /*4130*/  BSYNC B1 ;  /* 0x0000000000017941 */ /* 0x000fea0003800000 */
.L_x_5079:
[----:B------:R-:W-:Y:S01]  /*4140*/  LEA R5, R0, 0x37800000, 0x17 ;  /* 0x3780000000057811 */ /* 0x000fe200078eb8ff */
[----:B------:R-:W-:-:S05]  /*4150*/  IMAD.SHL.U32 R0, R3, 0x200000, RZ ;  /* 0x0020000003007824 */ /* 0x000fca00078e00ff */
[----:B------:R-:W-:-:S07]  /*4160*/  LOP3.LUT R0, R5, R0, R6, 0xfe, !PT ;  /* 0x0000000005007212 */ /* 0x000fce00078efe06 */
.L_x_5078:
[----:B------:R-:W-:Y:S05]  /*4170*/  BSYNC B0 ;  /* 0x0000000000007941 */ /* 0x000fea0003800000 */
.L_x_5077:
[----:B------:R-:W-:-:S04]  /*4180*/  F2FP.F16.F32.PACK_AB R0, RZ, R0 ;  /* 0x00000000ff00723e */ /* 0x000fc800000000ff */
[----:B------:R-:W-:Y:S01]  /*4190*/  PRMT R22, R0, 0x7610, R22 ;  /* 0x0000761000167816 */ /* 0x000fe20000000016 */
[----:B------:R-:W-:Y:S06]  /*41a0*/  BRA `(.L_x_5053) ;  /* 0x0000000000b47947 */ /* 0x000fec0003800000 */
.L_x_5070:
        /* <DEDUP_REMOVED lines=14> */
.L_x_5084:
[----:B------:R-:W-:Y:S05]  /*4290*/  BSYNC B0 ;  /* 0x0000000000007941 */ /* 0x000fea0003800000 */
.L_x_5083:
[----:B------:R-:W-:-:S04]  /*42a0*/  F2FP.F16.F32.PACK_AB R0, RZ, R0 ;  /* 0x00000000ff00723e */ /* 0x000fc800000000ff */
[----:B------:R-:W-:Y:S01]  /*42b0*/  PRMT R22, R0, 0x7610, R22 ;  /* 0x0000761000167816 */ /* 0x000fe20000000016 */
[----:B------:R-:W-:Y:S06]  /*42c0*/  BRA `(.L_x_5053) ;  /* 0x00000000006c7947 */ /* 0x000fec0003800000 */
.L_x_5058:
        /* <DEDUP_REMOVED lines=16> */
.L_x_5085:
[----:B------:R-:W-:Y:S01]  /*43d0*/  PRMT R22, RZ, 0x7610, R22 ;  /* 0x00007610ff167816 */ /* 0x000fe20000000016 */
[----:B------:R-:W-:Y:S06]  /*43e0*/  BRA `(.L_x_5053) ;  /* 0x0000000000247947 */ /* 0x000fec0003800000 */
.L_x_5082:
[----:B------:R-:W2:Y:S02]  /*43f0*/  LDG.E.64 R4, desc[UR36][R4.64] ;  /* 0x0000002404047981 */ /* 0x000ea4000c1e1b00 */
[----:B--2---:R-:W0:Y:S02]  /*4400*/  I2F.U64 R0, R4 ;  /* 0x0000000400007312 */ /* 0x004e240000301000 */
[----:B0-----:R-:W-:-:S04]  /*4410*/  F2FP.F16.F32.PACK_AB R0, RZ, R0 ;  /* 0x00000000ff00723e */ /* 0x001fc800000000ff */
[----:B------:R-:W-:Y:S01]  /*4420*/  PRMT R22, R0, 0x7610, R22 ;  /* 0x0000761000167816 */ /* 0x000fe20000000016 */
[----:B------:R-:W-:Y:S06]  /*4430*/  BRA `(.L_x_5053) ;  /* 0x0000000000107947 */ /* 0x000fec0003800000 */
.L_x_5081:
[----:B------:R-:W2:Y:S02]  /*4440*/  LDG.E R4, desc[UR36][R4.64] ;  /* 0x0000002404047981 */ /* 0x000ea4000c1e1900 */
[----:B--2---:R-:W-:-:S04]  /*4450*/  I2FP.F32.U32 R0, R4 ;  /* 0x0000000400007245 */ /* 0x004fc80000201000 */
[----:B------:R-:W-:-:S04]  /*4460*/  F2FP.F16.F32.PACK_AB R0, RZ, R0 ;  /* 0x00000000ff00723e */ /* 0x000fc800000000ff */
[----:B------:R-:W-:-:S07]  /*4470*/  PRMT R22, R0, 0x7610, R22 ;  /* 0x0000761000167816 */ /* 0x000fce0000000016 */
.L_x_5053:
[----:B------:R-:W-:Y:S05]  /*4480*/  BSYNC B6 ;  /* 0x0000000000067941 */ /* 0x000fea0003800000 */
.L_x_5052:
[----:B------:R-:W4:Y:S01]  /*4490*/  S2R R19, SR_TID.X ;  /* 0x0000000000137919 */ /* 0x000f220000002100 */
[----:B------:R-:W0:Y:S01]  /*44a0*/  LDC.U8 R18, c[0x0][0x24c] ;  /* 0x00009300ff127b82 */ /* 0x000e220000000000 */
[----:B------:R-:W-:Y:S01]  /*44b0*/  BSSY B0, `(.L_x_5086) ;  /* 0x0000014000007945 */ /* 0x000fe20003800000 */
[CC--:B----4-:R-:W-:Y:S01]  /*44c0*/  ISETP.GE.AND P2, PT, R19.reuse, R16.reuse, PT ;  /* 0x000000101300720c */ /* 0x0d0fe20003f46270 */
[C---:B------:R-:W-:Y:S02]  /*44d0*/  VIADD R3, R19.reuse, 0x100 ;  /* 0x0000010013037836 */ /* 0x040fe40000000000 */
[C---:B0123--:R-:W-:Y:S02]  /*44e0*/  VIADD R5, R19.reuse, 0x180 ;  /* 0x0000018013057836 */ /* 0x04ffe40000000000 */
[----:B------:R-:W-:Y:S01]  /*44f0*/  VIADD R23, R19, 0x80 ;  /* 0x0000008013177836 */ /* 0x000fe20000000000 */
[-C--:B------:R-:W-:Y:S02]  /*4500*/  ISETP.GE.AND P0, PT, R3, R16.reuse, PT ;  /* 0x000000100300720c */ /* 0x080fe40003f06270 */
[----:B------:R-:W-:-:S02]  /*4510*/  ISETP.GE.AND P1, PT, R5, R16, PT ;  /* 0x000000100500720c */ /* 0x000fc40003f26270 */
[----:B------:R-:W-:-:S03]  /*4520*/  ISETP.GE.AND P3, PT, R23, R16, PT ;  /* 0x000000101700720c */ /* 0x000fc60003f66270 */
[----:B------:R-:W-:Y:S10]  /*4530*/  @P2 BRA `(.L_x_5087) ;  /* 0x00000000002c2947 */ /* 0x000ff40003800000 */
[----:B-----5:R-:W-:Y:S01]  /*4540*/  HADD2.F32 R25, -RZ, R25.H0_H0 ;  /* 0x20000019ff197230 */ /* 0x020fe20000004100 */
        /* <DEDUP_REMOVED lines=9> */
[----:B------:R-:W-:-:S07]  /*45e0*/  F2FP.F16.F32.PACK_AB R0, RZ, R0 ;  /* 0x00000000ff00723e */ /* 0x000fce00000000ff */
.L_x_5087:
[----:B------:R-:W-:Y:S05]  /*45f0*/  BSYNC B0 ;  /* 0x0000000000007941 */ /* 0x000fea0003800000 */
.L_x_5086:
[----:B------:R-:W-:Y:S04]  /*4600*/  BSSY B0, `(.L_x_5088) ;  /* 0x000000d000007945 */ /* 0x000fe80003800000 */
[----:B------:R-:W-:Y:S05]  /*4610*/  @P3 BRA `(.L_x_5089) ;  /* 0x00000000002c3947 */ /* 0x000fea0003800000 */
        /* <DEDUP_REMOVED lines=11> */
.L_x_5089:
[----:B------:R-:W-:Y:S05]  /*46d0*/  BSYNC B0 ;  /* 0x0000000000007941 */ /* 0x000fea0003800000 */
.L_x_5088:
        /* <DEDUP_REMOVED lines=13> */
.L_x_5091:
[----:B------:R-:W-:Y:S05]  /*47b0*/  BSYNC B0 ;  /* 0x0000000000007941 */ /* 0x000fea0003800000 */
.L_x_5090:
        /* <DEDUP_REMOVED lines=13> */
.L_x_5093:
[----:B------:R-:W-:Y:S05]  /*4890*/  BSYNC B0 ;  /* 0x0000000000007941 */ /* 0x000fea0003800000 */
.L_x_5092:
[----:B------:R-:W-:Y:S04]  /*48a0*/  BSSY B6, `(.L_x_5094) ;  /* 0x0000112000067945 */ /* 0x000fe80003800000 */
[----:B------:R-:W-:Y:S05]  /*48b0*/  @P2 BRA `(.L_x_5095) ;  /* 0x0000001000402947 */ /* 0x000fea0003800000 */
[----:B-----5:R-:W0:Y:S01]  /*48c0*/  LDC.64 R2, c[0x0][0x230] ;  /* 0x00008c00ff027b82 */ /* 0x020e220000000a00 */
        /* <DEDUP_REMOVED lines=21> */
.L_x_5099:
[----:B------:R-:W-:Y:S02]  /*4a20*/  HADD2.F32 R5, -RZ, R0.H0_H0 ;  /* 0x20000000ff057230 */ /* 0x000fe40000004100 */
[----:B------:R-:W-:-:S04]  /*4a30*/  IMAD.MOV.U32 R19, RZ, RZ, R23 ;  /* 0x000000ffff137224 */ /* 0x000fc800078e0017 */
[----:B------:R-:W0:Y:S02]  /*4a40*/  F2I.S64.TRUNC R4, R5 ;  /* 0x0000000500047311 */ /* 0x000e24000020d900 */
[----:B0-----:R4:W-:Y:S01]  /*4a50*/  STG.E.U8 desc[UR36][R2.64], R4 ;  /* 0x0000000402007986 */ /* 0x0019e2000c101124 */
[----:B------:R-:W-:Y:S05]  /*4a60*/  BRA `(.L_x_5095) ;  /* 0x0000000c00d47947 */ /* 0x000fea0003800000 */
.L_x_5098:
        /* <DEDUP_REMOVED lines=11> */
.L_x_5102:
[----:B------:R-:W-:Y:S02]  /*4b20*/  HADD2.F32 R0, -RZ, R0.H0_H0 ;  /* 0x20000000ff007230 */ /* 0x000fe40000004100 */
[----:B------:R-:W-:Y:S02]  /*4b30*/  IMAD.MOV.U32 R19, RZ, RZ, R23 ;  /* 0x000000ffff137224 */ /* 0x000fe400078e0017 */
[----:B------:R-:W0:Y:S02]  /*4b40*/  F2I.FTZ.TRUNC.NTZ R5, R0 ;  /* 0x0000000000057305 */ /* 0x000e24000021f100 */
[----:B0-----:R2:W-:Y:S01]  /*4b50*/  STG.E desc[UR36][R2.64], R5 ;  /* 0x0000000502007986 */ /* 0x0015e2000c101924 */
[----:B------:R-:W-:Y:S05]  /*4b60*/  BRA `(.L_x_5095) ;  /* 0x0000000c00947947 */ /* 0x000fea0003800000 */
.L_x_5101:
[----:B------:R-:W-:Y:S02]  /*4b70*/  HADD2.F32 R0, -RZ, R0.H0_H0 ;  /* 0x20000000ff007230 */ /* 0x000fe40000004100 */
[----:B------:R-:W-:Y:S02]  /*4b80*/  IMAD.MOV.U32 R19, RZ, RZ, R23 ;  /* 0x000000ffff137224 */ /* 0x000fe400078e0017 */
[----:B------:R-:W0:Y:S02]  /*4b90*/  F2I.FTZ.TRUNC.NTZ R5, R0 ;  /* 0x0000000000057305 */ /* 0x000e24000021f100 */
[----:B0-----:R0:W-:Y:S01]  /*4ba0*/  STG.E.U16 desc[UR36][R2.64], R5 ;  /* 0x0000000502007986 */ /* 0x0011e2000c101524 */
[----:B------:R-:W-:Y:S05]  /*4bb0*/  BRA `(.L_x_5095) ;  /* 0x0000000c00807947 */ /* 0x000fea0003800000 */
.L_x_5097:
        /* <DEDUP_REMOVED lines=10> */
.L_x_5104:
[----:B------:R0:W-:Y:S01]  /*4c60*/  STG.E.U16 desc[UR36][R2.64], R0 ;  /* 0x0000000002007986 */ /* 0x0001e2000c101524 */
[----:B------:R-:W-:Y:S01]  /*4c70*/  IMAD.MOV.U32 R19, RZ, RZ, R23 ;  /* 0x000000ffff137224 */ /* 0x000fe200078e0017 */
[----:B------:R-:W-:Y:S06]  /*4c80*/  BRA `(.L_x_5095) ;  /* 0x0000000c004c7947 */ /* 0x000fec0003800000 */
.L_x_5103:
        /* <DEDUP_REMOVED lines=11> */
.L_x_5106:
[----:B------:R-:W-:Y:S02]  /*4d40*/  HADD2.F32 R0, -RZ, R0.H0_H0 ;  /* 0x20000000ff007230 */ /* 0x000fe40000004100 */
[----:B------:R-:W-:-:S03]  /*4d50*/  IMAD.MOV.U32 R19, RZ, RZ, R23 ;  /* 0x000000ffff137224 */ /* 0x000fc600078e0017 */
[----:B------:R-:W-:-:S04]  /*4d60*/  F2FP.F16.F32.PACK_AB R0, RZ, R0 ;  /* 0x00000000ff00723e */ /* 0x000fc800000000ff */
[----:B------:R-:W-:-:S05]  /*4d70*/  PRMT R0, R0, 0x5410, RZ ;  /* 0x0000541000007816 */ /* 0x000fca00000000ff */
[----:B------:R0:W-:Y:S01]  /*4d80*/  STG.E desc[UR36][R2.64], R0 ;  /* 0x0000000002007986 */ /* 0x0001e2000c101924 */
[----:B------:R-:W-:Y:S05]  /*4d90*/  BRA `(.L_x_5095) ;  /* 0x0000000c00087947 */ /* 0x000fea0003800000 */
.L_x_5105:
[----:B------:R-:W-:Y:S02]  /*4da0*/  HADD2.F32 R4, -RZ, R0.H0_H0 ;  /* 0x20000000ff047230 */ /* 0x000fe40000004100 */
[----:B------:R-:W-:-:S03]  /*4db0*/  IMAD.MOV.U32 R19, RZ, RZ, R23 ;  /* 0x000000ffff137224 */ /* 0x000fc600078e0017 */
[----:B------:R-:W-:-:S06]  /*4dc0*/  FMUL.FTZ R4, R4, 1 ;  /* 0x3f80000004047820 */ /* 0x000fcc0000410000 */
[----:B------:R-:W0:Y:S02]  /*4dd0*/  F2F.F64.F32 R4, R4 ;  /* 0x0000000400047310 */ /* 0x000e240000201800 */
[----:B0-----:R0:W-:Y:S01]  /*4de0*/  STG.E.64 desc[UR36][R2.64], R4 ;  /* 0x0000000402007986 */ /* 0x0011e2000c101b24 */
[----:B------:R-:W-:Y:S05]  /*4df0*/  BRA `(.L_x_5095) ;  /* 0x0000000800f07947 */ /* 0x000fea0003800000 */
.L_x_5096:
        /* <DEDUP_REMOVED lines=14> */
.L_x_5109:
[----:B------:R-:W-:Y:S01]  /*4ee0*/  HADD2.F32 R0, -RZ, R0.H0_H0 ;  /* 0x20000000ff007230 */ /* 0x000fe20000004100 */
[----:B------:R-:W-:Y:S01]  /*4ef0*/  CS2R R6, SRZ ;  /* 0x0000000000067805 */ /* 0x000fe2000001ff00 */
[----:B------:R-:W-:-:S03]  /*4f00*/  IMAD.MOV.U32 R19, RZ, RZ, R23 ;  /* 0x000000ffff137224 */ /* 0x000fc600078e0017 */
[----:B------:R-:W-:-:S04]  /*4f10*/  FMUL.FTZ R0, R0, 1 ;  /* 0x3f80000000007820 */ /* 0x000fc80000410000 */
[----:B------:R-:W0:Y:S02]  /*4f20*/  F2F.F64.F32 R4, R0 ;  /* 0x0000000000047310 */ /* 0x000e240000201800 */
[----:B0-----:R0:W-:Y:S01]  /*4f30*/  STG.E.128 desc[UR36][R2.64], R4 ;  /* 0x0000000402007986 */ /* 0x0011e2000c101d24 */
[----:B------:R-:W-:Y:S05]  /*4f40*/  BRA `(.L_x_5095) ;  /* 0x00000008009c7947 */ /* 0x000fea0003800000 */
.L_x_5108:
        /* <DEDUP_REMOVED lines=21> */
.L_x_5113:
[----:B------:R-:W-:Y:S05]  /*50a0*/  BSYNC B0 ;  /* 0x0000000000007941 */ /* 0x000fea0003800000 */
.L_x_5112:
[----:B------:R-:W-:Y:S01]  /*50b0*/  LOP3.LUT R5, R0, R5, RZ, 0xfc, !PT ;  /* 0x0000000500057212 */ /* 0x000fe200078efcff */
[----:B------:R-:W-:-:S04]  /*50c0*/  IMAD.MOV.U32 R19, RZ, RZ, R23 ;  /* 0x000000ffff137224 */ /* 0x000fc800078e0017 */
[----:B------:R0:W-:Y:S01]  /*50d0*/  STG.E.U8 desc[UR36][R2.64], R5 ;  /* 0x0000000502007986 */ /* 0x0001e2000c101124 */
[----:B------:R-:W-:Y:S05]  /*50e0*/  BRA `(.L_x_5095) ;  /* 0x0000000800347947 */ /* 0x000fea0003800000 */
.L_x_5111:
        /* <DEDUP_REMOVED lines=13> */
.L_x_5115:
[----:B------:R-:W-:Y:S01]  /*51c0*/  IMAD.MOV.U32 R0, RZ, RZ, 0x7f ;  /* 0x0000007fff007424 */ /* 0x000fe200078e00ff */
[----:B------:R-:W-:-:S04]  /*51d0*/  ISETP.GT.U32.AND P0, PT, R4, 0x7f800000, PT ;  /* 0x7f8000000400780c */ /* 0x000fc80003f04070 */
[----:B------:R-:W-:-:S09]  /*51e0*/  SEL R0, R0, 0x7c, P0 ;  /* 0x0000007c00007807 */ /* 0x000fd20000000000 */
.L_x_5116:
[----:B------:R-:W-:Y:S05]  /*51f0*/  BSYNC B0 ;  /* 0x0000000000007941 */ /* 0x000fea0003800000 */
.L_x_5114:
[----:B------:R-:W-:Y:S01]  /*5200*/  LOP3.LUT R4, R5, 0x80000000, RZ, 0xc0, !PT ;  /* 0x8000000005047812 */ /* 0x000fe200078ec0ff */
[----:B------:R-:W-:-:S03]  /*5210*/  IMAD.MOV.U32 R19, RZ, RZ, R23 ;  /* 0x000000ffff137224 */ /* 0x000fc600078e0017 */
[----:B------:R-:W-:-:S04]  /*5220*/  SHF.R.U32.HI R5, RZ, 0x18, R4 ;  /* 0x00000018ff057819 */ /* 0x000fc80000011604 */
[----:B------:R-:W-:-:S05]  /*5230*/  LOP3.LUT R5, R0, R5, RZ, 0xfc, !PT ;  /* 0x0000000500057212 */ /* 0x000fca00078efcff */
[----:B------:R0:W-:Y:S01]  /*5240*/  STG.E.U8 desc[UR36][R2.64], R5 ;  /* 0x0000000502007986 */ /* 0x0001e2000c101124 */
[----:B------:R-:W-:Y:S05]  /*5250*/  BRA `(.L_x_5095) ;  /* 0x0000000400d87947 */ /* 0x000fea0003800000 */
.L_x_5110:
[----:B------:R-:W-:Y:S02]  /*5260*/  HADD2.F32 R0, -RZ, R0.H0_H0 ;  /* 0x20000000ff007230 */ /* 0x000fe40000004100 */
[----:B------:R-:W-:-:S03]  /*5270*/  IMAD.MOV.U32 R19, RZ, RZ, R23 ;  /* 0x000000ffff137224 */ /* 0x000fc600078e0017 */
[----:B------:R-:W-:-:S05]  /*5280*/  F2FP.BF16.F32.PACK_AB R0, RZ, R0 ;  /* 0x00000000ff00723e */ /* 0x000fca00000010ff */
[----:B------:R0:W-:Y:S01]  /*5290*/  STG.E.U16 desc[UR36][R2.64], R0 ;  /* 0x0000000002007986 */ /* 0x0001e2000c101524 */
[----:B------:R-:W-:Y:S05]  /*52a0*/  BRA `(.L_x_5095) ;  /* 0x0000000400c47947 */ /* 0x000fea0003800000 */
.L_x_5107:
        /* <DEDUP_REMOVED lines=13> */
.L_x_5119:
        /* <DEDUP_REMOVED lines=17> */
.L_x_5122:
[----:B------:R-:W-:-:S04]  /*5490*/  LOP3.LUT R0, R7, 0x80000000, RZ, 0xc0, !PT ;  /* 0x8000000007007812 */ /* 0x000fc800078ec0ff */
[----:B------:R-:W-:-:S04]  /*54a0*/  SHF.R.U32.HI R5, RZ, 0x18, R0 ;  /* 0x00000018ff057819 */ /* 0x000fc80000011600 */
[----:B------:R-:W-:-:S04]  /*54b0*/  LOP3.LUT R4, R4, R5, RZ, 0xfc, !PT ;  /* 0x0000000504047212 */ /* 0x000fc800078efcff */
[----:B------:R-:W-:-:S07]  /*54c0*/  PRMT R0, R4, 0x7610, R0 ;  /* 0x0000761004007816 */ /* 0x000fce0000000000 */
.L_x_5121:
[----:B------:R-:W-:Y:S05]  /*54d0*/  BSYNC B0 ;  /* 0x0000000000007941 */ /* 0x000fea0003800000 */
.L_x_5120:
[----:B------:R0:W-:Y:S01]  /*54e0*/  STG.E.U8 desc[UR36][R2.64], R0 ;  /* 0x0000000002007986 */ /* 0x0001e2000c101124 */
[----:B------:R-:W-:Y:S01]  /*54f0*/  IMAD.MOV.U32 R19, RZ, RZ, R23 ;  /* 0x000000ffff137224 */ /* 0x000fe200078e0017 */
[----:B------:R-:W-:Y:S06]  /*5500*/  BRA `(.L_x_5095) ;  /* 0x00000004002c7947 */ /* 0x000fec0003800000 */
.L_x_5118:
        /* <DEDUP_REMOVED lines=17> */
.L_x_5125:
[----:B------:R-:W-:-:S04]  /*5620*/  LOP3.LUT R0, R7, 0x80000000, RZ, 0xc0, !PT ;  /* 0x8000000007007812 */ /* 0x000fc800078ec0ff */
[----:B------:R-:W-:-:S04]  /*5630*/  SHF.R.U32.HI R5, RZ, 0x18, R0 ;  /* 0x00000018ff057819 */ /* 0x000fc80000011600 */
[----:B------:R-:W-:-:S04]  /*5640*/  LOP3.LUT R4, R4, R5, RZ, 0xfc, !PT ;  /* 0x0000000504047212 */ /* 0x000fc800078efcff */
[----:B------:R-:W-:-:S07]  /*5650*/  PRMT R0, R4, 0x7610, R0 ;  /* 0x0000761004007816 */ /* 0x000fce0000000000 */
.L_x_5124:
[----:B------:R-:W-:Y:S05]  /*5660*/  BSYNC B0 ;  /* 0x0000000000007941 */ /* 0x000fea0003800000 */
.L_x_5123:
[----:B------:R0:W-:Y:S01]  /*5670*/  STG.E.U8 desc[UR36][R2.64], R0 ;  /* 0x0000000002007986 */ /* 0x0001e2000c101124 */
[----:B------:R-:W-:Y:S01]  /*5680*/  IMAD.MOV.U32 R19, RZ, RZ, R23 ;  /* 0x000000ffff137224 */ /* 0x000fe200078e0017 */
[----:B------:R-:W-:Y:S06]  /*5690*/  BRA `(.L_x_5095) ;  /* 0x0000000000c87947 */ /* 0x000fec0003800000 */
.L_x_5117:
        /* <DEDUP_REMOVED lines=23> */
.L_x_5100:
        /* <DEDUP_REMOVED lines=16> */
.L_x_5128:
[----:B------:R-:W-:Y:S01]  /*5910*/  IMAD.MOV.U32 R19, RZ, RZ, R23 ;  /* 0x000000ffff137224 */ /* 0x000fe200078e0017 */
[----:B------:R-:W-:Y:S06]  /*5920*/  BRA `(.L_x_5095) ;  /* 0x0000000000247947 */ /* 0x000fec0003800000 */
.L_x_5127:
[----:B------:R-:W-:Y:S02]  /*5930*/  HADD2.F32 R4, -RZ, R0.H0_H0 ;  /* 0x20000000ff047230 */ /* 0x000fe40000004100 */
[----:B------:R-:W-:-:S04]  /*5940*/  IMAD.MOV.U32 R19, RZ, RZ, R23 ;  /* 0x000000ffff137224 */ /* 0x000fc800078e0017 */
[----:B------:R-:W0:Y:S02]  /*5950*/  F2I.U64.TRUNC R4, R4 ;  /* 0x0000000400047311 */ /* 0x000e24000020d800 */
[----:B0-----:R0:W-:Y:S01]  /*5960*/  STG.E.64 desc[UR36][R2.64], R4 ;  /* 0x0000000402007986 */ /* 0x0011e2000c101b24 */
[----:B------:R-:W-:Y:S05]  /*5970*/  BRA `(.L_x_5095) ;  /* 0x0000000000107947 */ /* 0x000fea0003800000 */
.L_x_5126:
[----:B------:R-:W-:Y:S02]  /*5980*/  HADD2.F32 R0, -RZ, R0.H0_H0 ;  /* 0x20000000ff007230 */ /* 0x000fe40000004100 */
[----:B------:R-:W-:Y:S02]  /*5990*/  IMAD.MOV.U32 R19, RZ, RZ, R23 ;  /* 0x000000ffff137224 */ /* 0x000fe400078e0017 */
[----:B------:R-:W0:Y:S02]  /*59a0*/  F2I.FTZ.U32.TRUNC.NTZ R5, R0 ;  /* 0x0000000000057305 */ /* 0x000e24000021f000 */
[----:B0-----:R0:W-:Y:S03]  /*59b0*/  STG.E desc[UR36][R2.64], R5 ;  /* 0x0000000502007986 */ /* 0x0011e6000c101924 */
.L_x_5095:
[----:B------:R-:W-:Y:S05]  /*59c0*/  BSYNC B6 ;  /* 0x0000000000067941 */ /* 0x000fea0003800000 */
.L_x_5094:
[----:B------:R-:W-:Y:S01]  /*59d0*/  ISETP.GE.AND P0, PT, R19, R16, PT ;  /* 0x000000101300720c */ /* 0x000fe20003f06270 */
[----:B------:R-:W-:-:S12]  /*59e0*/  BSSY B6, `(.L_x_5129) ;  /* 0x00001fc000067945 */ /* 0x000fd80003800000 */
[----:B------:R-:W-:Y:S05]  /*59f0*/  @P0 BRA `(.L_x_5130) ;  /* 0x0000001c00e80947 */ /* 0x000fea0003800000 */
[----:B012345:R-:W0:Y:S01]  /*5a00*/  LDC.64 R2, c[0x0][0x230] ;  /* 0x00008c00ff027b82 */ /* 0x03fe220000000a00 */
        /* <DEDUP_REMOVED lines=19> */
[----:B0-----:R3:W-:Y:S01]  /*5b40*/  STG.E.U8 desc[UR36][R2.64], R25 ;  /* 0x0000001902007986 */ /* 0x0017e2000c101124 */
[----:B------:R-:W-:Y:S05]  /*5b50*/  BRA `(.L_x_5136) ;  /* 0x0000000c00947947 */ /* 0x000fea0003800000 */
.L_x_5134:
[----:B------:R-:W-:-:S06]  /*5b60*/  HADD2.F32 R5, -RZ, R25.H0_H0 ;  /* 0x20000019ff057230 */ /* 0x000fcc0000004100 */
[----:B------:R-:W0:Y:S02]  /*5b70*/  F2I.S64.TRUNC R4, R5 ;  /* 0x0000000500047311 */ /* 0x000e24000020d900 */
[----:B0-----:R4:W-:Y:S01]  /*5b80*/  STG.E.U8 desc[UR36][R2.64], R4 ;  /* 0x0000000402007986 */ /* 0x0019e2000c101124 */
[----:B------:R-:W-:Y:S05]  /*5b90*/  BRA `(.L_x_5136) ;  /* 0x0000000c00847947 */ /* 0x000fea0003800000 */
.L_x_5133:
        /* <DEDUP_REMOVED lines=10> */
.L_x_5138:
[----:B------:R-:W-:-:S06]  /*5c40*/  HADD2.F32 R25, -RZ, R25.H0_H0 ;  /* 0x20000019ff197230 */ /* 0x000fcc0000004100 */
[----:B------:R-:W0:Y:S02]  /*5c50*/  F2I.FTZ.TRUNC.NTZ R25, R25 ;  /* 0x0000001900197305 */ /* 0x000e24000021f100 */
[----:B0-----:R2:W-:Y:S01]  /*5c60*/  STG.E desc[UR36][R2.64], R25 ;  /* 0x0000001902007986 */ /* 0x0015e2000c101924 */
[----:B------:R-:W-:Y:S05]  /*5c70*/  BRA `(.L_x_5136) ;  /* 0x0000000c004c7947 */ /* 0x000fea0003800000 */
.L_x_5137:
[----:B------:R-:W-:-:S06]  /*5c80*/  HADD2.F32 R25, -RZ, R25.H0_H0 ;  /* 0x20000019ff197230 */ /* 0x000fcc0000004100 */
[----:B------:R-:W0:Y:S02]  /*5c90*/  F2I.FTZ.TRUNC.NTZ R25, R25 ;  /* 0x0000001900197305 */ /* 0x000e24000021f100 */
[----:B0-----:R0:W-:Y:S01]  /*5ca0*/  STG.E.U16 desc[UR36][R2.64], R25 ;  /* 0x0000001902007986 */ /* 0x0011e2000c101524 */
[----:B------:R-:W-:Y:S05]  /*5cb0*/  BRA `(.L_x_5136) ;  /* 0x0000000c003c7947 */ /* 0x000fea0003800000 */
.L_x_5132:
        /* <DEDUP_REMOVED lines=9> */
.L_x_5140:
[----:B------:R0:W-:Y:S01]  /*5d50*/  STG.E.U16 desc[UR36][R2.64], R25 ;  /* 0x0000001902007986 */ /* 0x0001e2000c101524 */
[----:B------:R-:W-:Y:S05]  /*5d60*/  BRA `(.L_x_5136) ;  /* 0x0000000c00107947 */ /* 0x000fea0003800000 */
.L_x_5139:
        /* <DEDUP_REMOVED lines=10> */
.L_x_5142:
[----:B------:R-:W-:-:S05]  /*5e10*/  HADD2.F32 R0, -RZ, R25.H0_H0 ;  /* 0x20000019ff007230 */ /* 0x000fca0000004100 */
[----:B------:R-:W-:-:S04]  /*5e20*/  F2FP.F16.F32.PACK_AB R0, RZ, R0 ;  /* 0x00000000ff00723e */ /* 0x000fc800000000ff */
[----:B------:R-:W-:-:S05]  /*5e30*/  PRMT R0, R0, 0x5410, RZ ;  /* 0x0000541000007816 */ /* 0x000fca00000000ff */
[----:B------:R0:W-:Y:S01]  /*5e40*/  STG.E desc[UR36][R2.64], R0 ;  /* 0x0000000002007986 */ /* 0x0001e2000c101924 */
[----:B------:R-:W-:Y:S05]  /*5e50*/  BRA `(.L_x_5136) ;  /* 0x0000000800d47947 */ /* 0x000fea0003800000 */
.L_x_5141:
[----:B------:R-:W-:-:S05]  /*5e60*/  HADD2.F32 R4, -RZ, R25.H0_H0 ;  /* 0x20000019ff047230 */ /* 0x000fca0000004100 */
[----:B------:R-:W-:-:S06]  /*5e70*/  FMUL.FTZ R4, R4, 1 ;  /* 0x3f80000004047820 */ /* 0x000fcc0000410000 */
[----:B------:R-:W0:Y:S02]  /*5e80*/  F2F.F64.F32 R4, R4 ;  /* 0x0000000400047310 */ /* 0x000e240000201800 */
[----:B0-----:R0:W-:Y:S01]  /*5e90*/  STG.E.64 desc[UR36][R2.64], R4 ;  /* 0x0000000402007986 */ /* 0x0011e2000c101b24 */
[----:B------:R-:W-:Y:S05]  /*5ea0*/  BRA `(.L_x_5136) ;  /* 0x0000000800c07947 */ /* 0x000fea0003800000 */
.L_x_5131:
        /* <DEDUP_REMOVED lines=13> */
.L_x_5145:
[----:B------:R-:W-:Y:S01]  /*5f80*/  HADD2.F32 R25, -RZ, R25.H0_H0 ;  /* 0x20000019ff197230 */ /* 0x000fe20000004100 */
[----:B------:R-:W-:-:S04]  /*5f90*/  CS2R R6, SRZ ;  /* 0x0000000000067805 */ /* 0x000fc8000001ff00 */
[----:B------:R-:W-:-:S06]  /*5fa0*/  FMUL.FTZ R4, R25, 1 ;  /* 0x3f80000019047820 */ /* 0x000fcc0000410000 */
[----:B------:R-:W0:Y:S02]  /*5fb0*/  F2F.F64.F32 R4, R4 ;  /* 0x0000000400047310 */ /* 0x000e240000201800 */
[----:B0-----:R0:W-:Y:S01]  /*5fc0*/  STG.E.128 desc[UR36][R2.64], R4 ;  /* 0x0000000402007986 */ /* 0x0011e2000c101d24 */
[----:B------:R-:W-:Y:S05]  /*5fd0*/  BRA `(.L_x_5136) ;  /* 0x0000000800747947 */ /* 0x000fea0003800000 */
.L_x_5144:
        /* <DEDUP_REMOVED lines=21> */
.L_x_5149:
[----:B------:R-:W-:Y:S05]  /*6130*/  BSYNC B0 ;  /* 0x0000000000007941 */ /* 0x000fea0003800000 */
.L_x_5148:
[----:B------:R-:W-:-:S05]  /*6140*/  LOP3.LUT R5, R0, R5, RZ, 0xfc, !PT ;  /* 0x0000000500057212 */ /* 0x000fca00078efcff */
[----:B------:R0:W-:Y:S01]  /*6150*/  STG.E.U8 desc[UR36][R2.64], R5 ;  /* 0x0000000502007986 */ /* 0x0001e2000c101124 */
[----:B------:R-:W-:Y:S05]  /*6160*/  BRA `(.L_x_5136) ;  /* 0x0000000800107947 */ /* 0x000fea0003800000 */
.L_x_5147:
        /* <DEDUP_REMOVED lines=13> */
.L_x_5151:
[----:B------:R-:W-:Y:S01]  /*6240*/  IMAD.MOV.U32 R0, RZ, RZ, 0x7f ;  /* 0x0000007fff007424 */ /* 0x000fe200078e00ff */
[----:B------:R-:W-:-:S04]  /*6250*/  ISETP.GT.U32.AND P0, PT, R4, 0x7f800000, PT ;  /* 0x7f8000000400780c */ /* 0x000fc80003f04070 */
[----:B------:R-:W-:-:S09]  /*6260*/  SEL R0, R0, 0x7c, P0 ;  /* 0x0000007c00007807 */ /* 0x000fd20000000000 */
.L_x_5152:
[----:B------:R-:W-:Y:S05]  /*6270*/  BSYNC B0 ;  /* 0x0000000000007941 */ /* 0x000fea0003800000 */
.L_x_5150:
[----:B------:R-:W-:-:S04]  /*6280*/  LOP3.LUT R4, R25, 0x80000000, RZ, 0xc0, !PT ;  /* 0x8000000019047812 */ /* 0x000fc800078ec0ff */
[----:B------:R-:W-:-:S04]  /*6290*/  SHF.R.U32.HI R5, RZ, 0x18, R4 ;  /* 0x00000018ff057819 */ /* 0x000fc80000011604 */
[----:B------:R-:W-:-:S05]  /*62a0*/  LOP3.LUT R5, R0, R5, RZ, 0xfc, !PT ;  /* 0x0000000500057212 */ /* 0x000fca00078efcff */
[----:B------:R0:W-:Y:S01]  /*62b0*/  STG.E.U8 desc[UR36][R2.64], R5 ;  /* 0x0000000502007986 */ /* 0x0001e2000c101124 */
[----:B------:R-:W-:Y:S05]  /*62c0*/  BRA `(.L_x_5136) ;  /* 0x0000000400b87947 */ /* 0x000fea0003800000 */
.L_x_5146:
[----:B------:R-:W-:-:S05]  /*62d0*/  HADD2.F32 R0, -RZ, R25.H0_H0 ;  /* 0x20000019ff007230 */ /* 0x000fca0000004100 */
[----:B------:R-:W-:-:S05]  /*62e0*/  F2FP.BF16.F32.PACK_AB R0, RZ, R0 ;  /* 0x00000000ff00723e */ /* 0x000fca00000010ff */
[----:B------:R0:W-:Y:S01]  /*62f0*/  STG.E.U16 desc[UR36][R2.64], R0 ;  /* 0x0000000002007986 */ /* 0x0001e2000c101524 */
[----:B------:R-:W-:Y:S05]  /*6300*/  BRA `(.L_x_5136) ;  /* 0x0000000400a87947 */ /* 0x000fea0003800000 */
.L_x_5143:
        /* <DEDUP_REMOVED lines=12> */
.L_x_5155:
        /* <DEDUP_REMOVED lines=17> */
.L_x_5158:
[----:B------:R-:W-:-:S04]  /*64e0*/  LOP3.LUT R0, R25, 0x80000000, RZ, 0xc0, !PT ;  /* 0x8000000019007812 */ /* 0x000fc800078ec0ff */
[----:B------:R-:W-:-:S04]  /*64f0*/  SHF.R.U32.HI R5, RZ, 0x18, R0 ;  /* 0x00000018ff057819 */ /* 0x000fc80000011600 */
[----:B------:R-:W-:-:S04]  /*6500*/  LOP3.LUT R4, R4, R5, RZ, 0xfc, !PT ;  /* 0x0000000504047212 */ /* 0x000fc800078efcff */
[----:B------:R-:W-:-:S07]  /*6510*/  PRMT R0, R4, 0x7610, R0 ;  /* 0x0000761004007816 */ /* 0x000fce0000000000 */
.L_x_5157:
[----:B------:R-:W-:Y:S05]  /*6520*/  BSYNC B0 ;  /* 0x0000000000007941 */ /* 0x000fea0003800000 */
.L_x_5156:
[----:B------:R0:W-:Y:S01]  /*6530*/  STG.E.U8 desc[UR36][R2.64], R0 ;  /* 0x0000000002007986 */ /* 0x0001e2000c101124 */
[----:B------:R-:W-:Y:S05]  /*6540*/  BRA `(.L_x_5136) ;  /* 0x0000000400187947 */ /* 0x000fea0003800000 */
.L_x_5154:
        /* <DEDUP_REMOVED lines=17> */
.L_x_5161:
[----:B------:R-:W-:-:S04]  /*6660*/  LOP3.LUT R0, R25, 0x80000000, RZ, 0xc0, !PT ;  /* 0x8000000019007812 */ /* 0x000fc800078ec0ff */
[----:B------:R-:W-:-:S04]  /*6670*/  SHF.R.U32.HI R5, RZ, 0x18, R0 ;  /* 0x00000018ff057819 */ /* 0x000fc80000011600 */
[----:B------:R-:W-:-:S04]  /*6680*/  LOP3.LUT R4, R4, R5, RZ, 0xfc, !PT ;  /* 0x0000000504047212 */ /* 0x000fc800078efcff */
[----:B------:R-:W-:-:S07]  /*6690*/  PRMT R0, R4, 0x7610, R0 ;  /* 0x0000761004007816 */ /* 0x000fce0000000000 */
.L_x_5160:
[----:B------:R-:W-:Y:S05]  /*66a0*/  BSYNC B0 ;  /* 0x0000000000007941 */ /* 0x000fea0003800000 */
.L_x_5159:
[----:B------:R0:W-:Y:S01]  /*66b0*/  STG.E.U8 desc[UR36][R2.64], R0 ;  /* 0x0000000002007986 */ /* 0x0001e2000c101124 */
[----:B------:R-:W-:Y:S05]  /*66c0*/  BRA `(.L_x_5136) ;  /* 0x0000000000b87947 */ /* 0x000fea0003800000 */
.L_x_5153:
        /* <DEDUP_REMOVED lines=22> */
.L_x_5135:
        /* <DEDUP_REMOVED lines=16> */
.L_x_5164:
[----:B------:R-:W-:Y:S05]  /*6930*/  BRA `(.L_x_5136) ;  /* 0x00000000001c7947 */ /* 0x000fea0003800000 */
.L_x_5163:
[----:B------:R-:W-:-:S06]  /*6940*/  HADD2.F32 R4, -RZ, R25.H0_H0 ;  /* 0x20000019ff047230 */ /* 0x000fcc0000004100 */
[----:B------:R-:W0:Y:S02]  /*6950*/  F2I.U64.TRUNC R4, R4 ;  /* 0x0000000400047311 */ /* 0x000e24000020d800 */
[----:B0-----:R0:W-:Y:S01]  /*6960*/  STG.E.64 desc[UR36][R2.64], R4 ;  /* 0x0000000402007986 */ /* 0x0011e2000c101b24 */
[----:B------:R-:W-:Y:S05]  /*6970*/  BRA `(.L_x_5136) ;  /* 0x00000000000c7947 */ /* 0x000fea0003800000 */
.L_x_5162:
[----:B------:R-:W-:-:S06]  /*6980*/  HADD2.F32 R25, -RZ, R25.H0_H0 ;  /* 0x20000019ff197230 */ /* 0x000fcc0000004100 */
[----:B------:R-:W0:Y:S02]  /*6990*/  F2I.FTZ.U32.TRUNC.NTZ R25, R25 ;  /* 0x0000001900197305 */ /* 0x000e24000021f000 */
[----:B0-----:R0:W-:Y:S02]  /*69a0*/  STG.E desc[UR36][R2.64], R25 ;  /* 0x0000001902007986 */ /* 0x0011e4000c101924 */
.L_x_5136:
        /* <DEDUP_REMOVED lines=25> */
.L_x_5168:
[----:B------:R-:W-:-:S06]  /*6b40*/  HADD2.F32 R5, -RZ, R24.H0_H0 ;  /* 0x20000018ff057230 */ /* 0x000fcc0000004100 */
[----:B------:R-:W0:Y:S02]  /*6b50*/  F2I.S64.TRUNC R4, R5 ;  /* 0x0000000500047311 */ /* 0x000e24000020d900 */
[----:B0-----:R0:W-:Y:S01]  /*6b60*/  STG.E.U8 desc[UR36][R2.64], R4 ;  /* 0x0000000402007986 */ /* 0x0011e2000c101124 */
[----:B------:R-:W-:Y:S05]  /*6b70*/  BRA `(.L_x_5170) ;  /* 0x0000000c00847947 */ /* 0x000fea0003800000 */
.L_x_5167:
        /* <DEDUP_REMOVED lines=10> */
.L_x_5172:
[----:B------:R-:W-:-:S04]  /*6c20*/  HADD2.F32 R24, -RZ, R24.H0_H0 ;  /* 0x20000018ff187230 */ /* 0x000fc80000004100 */
[----:B------:R-:W0:Y:S02]  /*6c30*/  F2I.FTZ.TRUNC.NTZ R5, R24 ;  /* 0x0000001800057305 */ /* 0x000e24000021f100 */
[----:B0-----:R0:W-:Y:S01]  /*6c40*/  STG.E desc[UR36][R2.64], R5 ;  /* 0x0000000502007986 */ /* 0x0011e2000c101924 */
[----:B------:R-:W-:Y:S05]  /*6c50*/  BRA `(.L_x_5170) ;  /* 0x0000000c004c7947 */ /* 0x000fea0003800000 */
.L_x_5171:
[----:B------:R-:W-:-:S04]  /*6c60*/  HADD2.F32 R24, -RZ, R24.H0_H0 ;  /* 0x20000018ff187230 */ /* 0x000fc80000004100 */
[----:B------:R-:W0:Y:S02]  /*6c70*/  F2I.FTZ.TRUNC.NTZ R5, R24 ;  /* 0x0000001800057305 */ /* 0x000e24000021f100 */
[----:B0-----:R0:W-:Y:S01]  /*6c80*/  STG.E.U16 desc[UR36][R2.64], R5 ;  /* 0x0000000502007986 */ /* 0x0011e2000c101524 */
[----:B------:R-:W-:Y:S05]  /*6c90*/  BRA `(.L_x_5170) ;  /* 0x0000000c003c7947 */ /* 0x000fea0003800000 */
.L_x_5166:
        /* <DEDUP_REMOVED lines=9> */
.L_x_5174:
[----:B------:R0:W-:Y:S01]  /*6d30*/  STG.E.U16 desc[UR36][R2.64], R24 ;  /* 0x0000001802007986 */ /* 0x0001e2000c101524 */
[----:B------:R-:W-:Y:S05]  /*6d40*/  BRA `(.L_x_5170) ;  /* 0x0000000c00107947 */ /* 0x000fea0003800000 */
.L_x_5173:
        /* <DEDUP_REMOVED lines=10> */
.L_x_5176:
[----:B------:R-:W-:-:S05]  /*6df0*/  HADD2.F32 R0, -RZ, R24.H0_H0 ;  /* 0x20000018ff007230 */ /* 0x000fca0000004100 */
[----:B------:R-:W-:-:S04]  /*6e00*/  F2FP.F16.F32.PACK_AB R0, RZ, R0 ;  /* 0x00000000ff00723e */ /* 0x000fc800000000ff */
[----:B------:R-:W-:-:S05]  /*6e10*/  PRMT R0, R0, 0x5410, RZ ;  /* 0x0000541000007816 */ /* 0x000fca00000000ff */
[----:B------:R0:W-:Y:S01]  /*6e20*/  STG.E desc[UR36][R2.64], R0 ;  /* 0x0000000002007986 */ /* 0x0001e2000c101924 */
[----:B------:R-:W-:Y:S05]  /*6e30*/  BRA `(.L_x_5170) ;  /* 0x0000000800d47947 */ /* 0x000fea0003800000 */
.L_x_5175:
[----:B------:R-:W-:-:S05]  /*6e40*/  HADD2.F32 R4, -RZ, R24.H0_H0 ;  /* 0x20000018ff047230 */ /* 0x000fca0000004100 */
[----:B------:R-:W-:-:S06]  /*6e50*/  FMUL.FTZ R4, R4, 1 ;  /* 0x3f80000004047820 */ /* 0x000fcc0000410000 */
[----:B------:R-:W0:Y:S02]  /*6e60*/  F2F.F64.F32 R4, R4 ;  /* 0x0000000400047310 */ /* 0x000e240000201800 */
[----:B0-----:R0:W-:Y:S01]  /*6e70*/  STG.E.64 desc[UR36][R2.64], R4 ;  /* 0x0000000402007986 */ /* 0x0011e2000c101b24 */
[----:B------:R-:W-:Y:S05]  /*6e80*/  BRA `(.L_x_5170) ;  /* 0x0000000800c07947 */ /* 0x000fea0003800000 */
.L_x_5165:
        /* <DEDUP_REMOVED lines=13> */
.L_x_5179:
[----:B------:R-:W-:Y:S01]  /*6f60*/  HADD2.F32 R24, -RZ, R24.H0_H0 ;  /* 0x20000018ff187230 */ /* 0x000fe20000004100 */
[----:B------:R-:W-:-:S04]  /*6f70*/  CS2R R6, SRZ ;  /* 0x0000000000067805 */ /* 0x000fc8000001ff00 */
[----:B------:R-:W-:-:S06]  /*6f80*/  FMUL.FTZ R4, R24, 1 ;  /* 0x3f80000018047820 */ /* 0x000fcc0000410000 */
[----:B------:R-:W0:Y:S02]  /*6f90*/  F2F.F64.F32 R4, R4 ;  /* 0x0000000400047310 */ /* 0x000e240000201800 */
[----:B0-----:R0:W-:Y:S01]  /*6fa0*/  STG.E.128 desc[UR36][R2.64], R4 ;  /* 0x0000000402007986 */ /* 0x0011e2000c101d24 */
[----:B------:R-:W-:Y:S05]  /*6fb0*/  BRA `(.L_x_5170) ;  /* 0x0000000800747947 */ /* 0x000fea0003800000 */
.L_x_5178:
        /* <DEDUP_REMOVED lines=21> */
.L_x_5183:
[----:B------:R-:W-:Y:S05]  /*7110*/  BSYNC B0 ;  /* 0x0000000000007941 */ /* 0x000fea0003800000 */
.L_x_5182:
[----:B------:R-:W-:-:S05]  /*7120*/  LOP3.LUT R5, R0, R5, RZ, 0xfc, !PT ;  /* 0x0000000500057212 */ /* 0x000fca00078efcff */
[----:B------:R0:W-:Y:S01]  /*7130*/  STG.E.U8 desc[UR36][R2.64], R5 ;  /* 0x0000000502007986 */ /* 0x0001e2000c101124 */
[----:B------:R-:W-:Y:S05]  /*7140*/  BRA `(.L_x_5170) ;  /* 0x0000000800107947 */ /* 0x000fea0003800000 */
.L_x_5181:
        /* <DEDUP_REMOVED lines=13> */
.L_x_5185:
[----:B------:R-:W-:Y:S01]  /*7220*/  IMAD.MOV.U32 R0, RZ, RZ, 0x7f ;  /* 0x0000007fff007424 */ /* 0x000fe200078e00ff */
[----:B------:R-:W-:-:S04]  /*7230*/  ISETP.GT.U32.AND P0, PT, R4, 0x7f800000, PT ;  /* 0x7f8000000400780c */ /* 0x000fc80003f04070 */
[----:B------:R-:W-:-:S09]  /*7240*/  SEL R0, R0, 0x7c, P0 ;  /* 0x0000007c00007807 */ /* 0x000fd20000000000 */
.L_x_5186:
[----:B------:R-:W-:Y:S05]  /*7250*/  BSYNC B0 ;  /* 0x0000000000007941 */ /* 0x000fea0003800000 */
.L_x_5184:
[----:B------:R-:W-:-:S04]  /*7260*/  LOP3.LUT R4, R5, 0x80000000, RZ, 0xc0, !PT ;  /* 0x8000000005047812 */ /* 0x000fc800078ec0ff */
[----:B------:R-:W-:-:S04]  /*7270*/  SHF.R.U32.HI R5, RZ, 0x18, R4 ;  /* 0x00000018ff057819 */ /* 0x000fc80000011604 */
[----:B------:R-:W-:-:S05]  /*7280*/  LOP3.LUT R5, R0, R5, RZ, 0xfc, !PT ;  /* 0x0000000500057212 */ /* 0x000fca00078efcff */
[----:B------:R0:W-:Y:S01]  /*7290*/  STG.E.U8 desc[UR36][R2.64], R5 ;  /* 0x0000000502007986 */ /* 0x0001e2000c101124 */
[----:B------:R-:W-:Y:S05]  /*72a0*/  BRA `(.L_x_5170) ;  /* 0x0000000400b87947 */ /* 0x000fea0003800000 */
.L_x_5180:
[----:B------:R-:W-:-:S05]  /*72b0*/  HADD2.F32 R0, -RZ, R24.H0_H0 ;  /* 0x20000018ff007230 */ /* 0x000fca0000004100 */
[----:B------:R-:W-:-:S05]  /*72c0*/  F2FP.BF16.F32.PACK_AB R0, RZ, R0 ;  /* 0x00000000ff00723e */ /* 0x000fca00000010ff */
[----:B------:R0:W-:Y:S01]  /*72d0*/  STG.E.U16 desc[UR36][R2.64], R0 ;  /* 0x0000000002007986 */ /* 0x0001e2000c101524 */
[----:B------:R-:W-:Y:S05]  /*72e0*/  BRA `(.L_x_5170) ;  /* 0x0000000400a87947 */ /* 0x000fea0003800000 */
.L_x_5177:
        /* <DEDUP_REMOVED lines=12> */
.L_x_5189:
        /* <DEDUP_REMOVED lines=17> */
.L_x_5192:
[----:B------:R-:W-:-:S04]  /*74c0*/  LOP3.LUT R0, R7, 0x80000000, RZ, 0xc0, !PT ;  /* 0x8000000007007812 */ /* 0x000fc800078ec0ff */
[----:B------:R-:W-:-:S04]  /*74d0*/  SHF.R.U32.HI R5, RZ, 0x18, R0 ;  /* 0x00000018ff057819 */ /* 0x000fc80000011600 */
[----:B------:R-:W-:-:S04]  /*74e0*/  LOP3.LUT R4, R4, R5, RZ, 0xfc, !PT ;  /* 0x0000000504047212 */ /* 0x000fc800078efcff */
[----:B------:R-:W-:-:S07]  /*74f0*/  PRMT R0, R4, 0x7610, R0 ;  /* 0x0000761004007816 */ /* 0x000fce0000000000 */
.L_x_5191:
[----:B------:R-:W-:Y:S05]  /*7500*/  BSYNC B0 ;  /* 0x0000000000007941 */ /* 0x000fea0003800000 */
.L_x_5190:
[----:B------:R3:W-:Y:S01]  /*7510*/  STG.E.U8 desc[UR36][R2.64], R0 ;  /* 0x0000000002007986 */ /* 0x0007e2000c101124 */
[----:B------:R-:W-:Y:S05]  /*7520*/  BRA `(.L_x_5170) ;  /* 0x0000000400187947 */ /* 0x000fea0003800000 */
.L_x_5188:
        /* <DEDUP_REMOVED lines=17> */
.L_x_5195:
[----:B------:R-:W-:-:S04]  /*7640*/  LOP3.LUT R0, R7, 0x80000000, RZ, 0xc0, !PT ;  /* 0x8000000007007812 */ /* 0x000fc800078ec0ff */
[----:B------:R-:W-:-:S04]  /*7650*/  SHF.R.U32.HI R5, RZ, 0x18, R0 ;  /* 0x00000018ff057819 */ /* 0x000fc80000011600 */
[----:B------:R-:W-:-:S04]  /*7660*/  LOP3.LUT R4, R4, R5, RZ, 0xfc, !PT ;  /* 0x0000000504047212 */ /* 0x000fc800078efcff */
[----:B------:R-:W-:-:S07]  /*7670*/  PRMT R0, R4, 0x7610, R0 ;  /* 0x0000761004007816 */ /* 0x000fce0000000000 */
.L_x_5194:
[----:B------:R-:W-:Y:S05]  /*7680*/  BSYNC B0 ;  /* 0x0000000000007941 */ /* 0x000fea0003800000 */
.L_x_5193:
[----:B------:R0:W-:Y:S01]  /*7690*/  STG.E.U8 desc[UR36][R2.64], R0 ;  /* 0x0000000002007986 */ /* 0x0001e2000c101124 */
[----:B------:R-:W-:Y:S05]  /*76a0*/  BRA `(.L_x_5170) ;  /* 0x0000000000b87947 */ /* 0x000fea0003800000 */
.L_x_5187:
        /* <DEDUP_REMOVED lines=22> */
.L_x_5169:
        /* <DEDUP_REMOVED lines=16> */
.L_x_5198:
[----:B------:R-:W-:Y:S05]  /*7910*/  BRA `(.L_x_5170) ;  /* 0x00000000001c7947 */ /* 0x000fea0003800000 */
.L_x_5197:
[----:B------:R-:W-:-:S06]  /*7920*/  HADD2.F32 R4, -RZ, R24.H0_H0 ;  /* 0x20000018ff047230 */ /* 0x000fcc0000004100 */
[----:B------:R-:W0:Y:S02]  /*7930*/  F2I.U64.TRUNC R4, R4 ;  /* 0x0000000400047311 */ /* 0x000e24000020d800 */
[----:B0-----:R1:W-:Y:S01]  /*7940*/  STG.E.64 desc[UR36][R2.64], R4 ;  /* 0x0000000402007986 */ /* 0x0013e2000c101b24 */
[----:B------:R-:W-:Y:S05]  /*7950*/  BRA `(.L_x_5170) ;  /* 0x00000000000c7947 */ /* 0x000fea0003800000 */
.L_x_5196:
[----:B------:R-:W-:-:S04]  /*7960*/  HADD2.F32 R24, -RZ, R24.H0_H0 ;  /* 0x20000018ff187230 */ /* 0x000fc80000004100 */
[----:B------:R-:W0:Y:S02]  /*7970*/  F2I.FTZ.U32.TRUNC.NTZ R5, R24 ;  /* 0x0000001800057305 */ /* 0x000e24000021f000 */
[----:B0-----:R2:W-:Y:S02]  /*7980*/  STG.E desc[UR36][R2.64], R5 ;  /* 0x0000000502007986 */ /* 0x0015e4000c101924 */
.L_x_5170:
[----:B------:R-:W-:-:S07]  /*7990*/  VIADD R19, R19, 0x80 ;  /* 0x0000008013137836 */ /* 0x000fce0000000000 */
.L_x_5130:
[----:B------:R-:W-:Y:S05]  /*79a0*/  BSYNC B6 ;  /* 0x0000000000067941 */ /* 0x000fea0003800000 */
.L_x_5129:
[----:B------:R-:W-:-:S13]  /*79b0*/  ISETP.GE.AND P0, PT, R19, R16, PT ;  /* 0x000000101300720c */ /* 0x000fda0003f06270 */
[----:B------:R-:W-:Y:S05]  /*79c0*/  @P0 EXIT ;  /* 0x000000000000094d */ /* 0x000fea0003800000 */
[----:B012345:R-:W0:Y:S01]  /*79d0*/  LDC.64 R2, c[0x0][0x230] ;  /* 0x00008c00ff027b82 */ /* 0x03fe220000000a00 */
        /* <DEDUP_REMOVED lines=20> */
.L_x_5202:
[----:B------:R-:W-:-:S06]  /*7b20*/  HADD2.F32 R5, -RZ, R22.H0_H0 ;  /* 0x20000016ff057230 */ /* 0x000fcc0000004100 */
[----:B------:R-:W0:Y:S02]  /*7b30*/  F2I.S64.TRUNC R4, R5 ;  /* 0x0000000500047311 */ /* 0x000e24000020d900 */
[----:B0-----:R-:W-:Y:S01]  /*7b40*/  STG.E.U8 desc[UR36][R2.64], R4 ;  /* 0x0000000402007986 */ /* 0x001fe2000c101124 */
[----:B------:R-:W-:Y:S05]  /*7b50*/  EXIT ;  /* 0x000000000000794d */ /* 0x000fea0003800000 */
.L_x_5201:
        /* <DEDUP_REMOVED lines=10> */
.L_x_5205:
[----:B------:R-:W-:-:S04]  /*7c00*/  HADD2.F32 R22, -RZ, R22.H0_H0 ;  /* 0x20000016ff167230 */ /* 0x000fc80000004100 */
[----:B------:R-:W0:Y:S02]  /*7c10*/  F2I.FTZ.TRUNC.NTZ R5, R22 ;  /* 0x0000001600057305 */ /* 0x000e24000021f100 */
[----:B0-----:R-:W-:Y:S01]  /*7c20*/  STG.E desc[UR36][R2.64], R5 ;  /* 0x0000000502007986 */ /* 0x001fe2000c101924 */
[----:B------:R-:W-:Y:S05]  /*7c30*/  EXIT ;  /* 0x000000000000794d */ /* 0x000fea0003800000 */
.L_x_5204:
[----:B------:R-:W-:-:S04]  /*7c40*/  HADD2.F32 R22, -RZ, R22.H0_H0 ;  /* 0x20000016ff167230 */ /* 0x000fc80000004100 */
[----:B------:R-:W0:Y:S02]  /*7c50*/  F2I.FTZ.TRUNC.NTZ R5, R22 ;  /* 0x0000001600057305 */ /* 0x000e24000021f100 */
[----:B0-----:R-:W-:Y:S01]  /*7c60*/  STG.E.U16 desc[UR36][R2.64], R5 ;  /* 0x0000000502007986 */ /* 0x001fe2000c101524 */
[----:B------:R-:W-:Y:S05]  /*7c70*/  EXIT ;  /* 0x000000000000794d */ /* 0x000fea0003800000 */
.L_x_5200:
        /* <DEDUP_REMOVED lines=9> */
.L_x_5207:
[----:B------:R-:W-:Y:S01]  /*7d10*/  STG.E.U16 desc[UR36][R2.64], R22 ;  /* 0x0000001602007986 */ /* 0x000fe2000c101524 */
[----:B------:R-:W-:Y:S05]  /*7d20*/  EXIT ;  /* 0x000000000000794d */ /* 0x000fea0003800000 */
.L_x_5206:
        /* <DEDUP_REMOVED lines=10> */
.L_x_5209:
[----:B------:R-:W-:-:S05]  /*7dd0*/  HADD2.F32 R0, -RZ, R22.H0_H0 ;  /* 0x20000016ff007230 */ /* 0x000fca0000004100 */
[----:B------:R-:W-:-:S04]  /*7de0*/  F2FP.F16.F32.PACK_AB R0, RZ, R0 ;  /* 0x00000000ff00723e */ /* 0x000fc800000000ff */
[----:B------:R-:W-:-:S05]  /*7df0*/  PRMT R0, R0, 0x5410, RZ ;  /* 0x0000541000007816 */ /* 0x000fca00000000ff */
[----:B------:R-:W-:Y:S01]  /*7e00*/  STG.E desc[UR36][R2.64], R0 ;  /* 0x0000000002007986 */ /* 0x000fe2000c101924 */
[----:B------:R-:W-:Y:S05]  /*7e10*/  EXIT ;  /* 0x000000000000794d */ /* 0x000fea0003800000 */
.L_x_5208:
[----:B------:R-:W-:-:S05]  /*7e20*/  HADD2.F32 R4, -RZ, R22.H0_H0 ;  /* 0x20000016ff047230 */ /* 0x000fca0000004100 */
[----:B------:R-:W-:-:S06]  /*7e30*/  FMUL.FTZ R4, R4, 1 ;  /* 0x3f80000004047820 */ /* 0x000fcc0000410000 */
[----:B------:R-:W0:Y:S02]  /*7e40*/  F2F.F64.F32 R4, R4 ;  /* 0x0000000400047310 */ /* 0x000e240000201800 */
[----:B0-----:R-:W-:Y:S01]  /*7e50*/  STG.E.64 desc[UR36][R2.64], R4 ;  /* 0x0000000402007986 */ /* 0x001fe2000c101b24 */
[----:B------:R-:W-:Y:S05]  /*7e60*/  EXIT ;  /* 0x000000000000794d */ /* 0x000fea0003800000 */
.L_x_5199:
        /* <DEDUP_REMOVED lines=13> */
.L_x_5212:
[----:B------:R-:W-:Y:S01]  /*7f40*/  HADD2.F32 R22, -RZ, R22.H0_H0 ;  /* 0x20000016ff167230 */ /* 0x000fe20000004100 */
[----:B------:R-:W-:-:S04]  /*7f50*/  CS2R R6, SRZ ;  /* 0x0000000000067805 */ /* 0x000fc8000001ff00 */
[----:B------:R-:W-:-:S06]  /*7f60*/  FMUL.FTZ R4, R22, 1 ;  /* 0x3f80000016047820 */ /* 0x000fcc0000410000 */
[----:B------:R-:W0:Y:S02]  /*7f70*/  F2F.F64.F32 R4, R4 ;  /* 0x0000000400047310 */ /* 0x000e240000201800 */
[----:B0-----:R-:W-:Y:S01]  /*7f80*/  STG.E.128 desc[UR36][R2.64], R4 ;  /* 0x0000000402007986 */ /* 0x001fe2000c101d24 */
[----:B------:R-:W-:Y:S05]  /*7f90*/  EXIT ;  /* 0x000000000000794d */ /* 0x000fea0003800000 */
.L_x_5211:
        /* <DEDUP_REMOVED lines=21> */
.L_x_5216:
[----:B------:R-:W-:Y:S05]  /*80f0*/  BSYNC B0 ;  /* 0x0000000000007941 */ /* 0x000fea0003800000 */
.L_x_5215:
[----:B------:R-:W-:-:S05]  /*8100*/  LOP3.LUT R5, R0, R5, RZ, 0xfc, !PT ;  /* 0x0000000500057212 */ /* 0x000fca00078efcff */
[----:B------:R-:W-:Y:S01]  /*8110*/  STG.E.U8 desc[UR36][R2.64], R5 ;  /* 0x0000000502007986 */ /* 0x000fe2000c101124 */
[----:B------:R-:W-:Y:S05]  /*8120*/  EXIT ;  /* 0x000000000000794d */ /* 0x000fea0003800000 */
.L_x_5214:
        /* <DEDUP_REMOVED lines=13> */
.L_x_5218:
[----:B------:R-:W-:Y:S01]  /*8200*/  IMAD.MOV.U32 R0, RZ, RZ, 0x7f ;  /* 0x0000007fff007424 */ /* 0x000fe200078e00ff */
[----:B------:R-:W-:-:S04]  /*8210*/  ISETP.GT.U32.AND P0, PT, R4, 0x7f800000, PT ;  /* 0x7f8000000400780c */ /* 0x000fc80003f04070 */
[----:B------:R-:W-:-:S09]  /*8220*/  SEL R0, R0, 0x7c, P0 ;  /* 0x0000007c00007807 */ /* 0x000fd20000000000 */
.L_x_5219:
[----:B------:R-:W-:Y:S05]  /*8230*/  BSYNC B0 ;  /* 0x0000000000007941 */ /* 0x000fea0003800000 */
.L_x_5217:
[----:B------:R-:W-:-:S04]  /*8240*/  LOP3.LUT R4, R5, 0x80000000, RZ, 0xc0, !PT ;  /* 0x8000000005047812 */ /* 0x000fc800078ec0ff */
[----:B------:R-:W-:-:S04]  /*8250*/  SHF.R.U32.HI R5, RZ, 0x18, R4 ;  /* 0x00000018ff057819 */ /* 0x000fc80000011604 */
[----:B------:R-:W-:-:S05]  /*8260*/  LOP3.LUT R5, R0, R5, RZ, 0xfc, !PT ;  /* 0x0000000500057212 */ /* 0x000fca00078efcff */
[----:B------:R-:W-:Y:S01]  /*8270*/  STG.E.U8 desc[UR36][R2.64], R5 ;  /* 0x0000000502007986 */ /* 0x000fe2000c101124 */
[----:B------:R-:W-:Y:S05]  /*8280*/  EXIT ;  /* 0x000000000000794d */ /* 0x000fea0003800000 */
.L_x_5213:
[----:B------:R-:W-:-:S05]  /*8290*/  HADD2.F32 R0, -RZ, R22.H0_H0 ;  /* 0x20000016ff007230 */ /* 0x000fca0000004100 */
[----:B------:R-:W-:-:S05]  /*82a0*/  F2FP.BF16.F32.PACK_AB R0, RZ, R0 ;  /* 0x00000000ff00723e */ /* 0x000fca00000010ff */
[----:B------:R-:W-:Y:S01]  /*82b0*/  STG.E.U16 desc[UR36][R2.64], R0 ;  /* 0x0000000002007986 */ /* 0x000fe2000c101524 */
[----:B------:R-:W-:Y:S05]  /*82c0*/  EXIT ;  /* 0x000000000000794d */ /* 0x000fea0003800000 */
.L_x_5210:
        /* <DEDUP_REMOVED lines=12> */
.L_x_5222:
        /* <DEDUP_REMOVED lines=17> */
.L_x_5225:
[----:B------:R-:W-:-:S04]  /*84a0*/  LOP3.LUT R0, R7, 0x80000000, RZ, 0xc0, !PT ;  /* 0x8000000007007812 */ /* 0x000fc800078ec0ff */
[----:B------:R-:W-:-:S04]  /*84b0*/  SHF.R.U32.HI R5, RZ, 0x18, R0 ;  /* 0x00000018ff057819 */ /* 0x000fc80000011600 */
[----:B------:R-:W-:-:S04]  /*84c0*/  LOP3.LUT R4, R4, R5, RZ, 0xfc, !PT ;  /* 0x0000000504047212 */ /* 0x000fc800078efcff */
[----:B------:R-:W-:-:S07]  /*84d0*/  PRMT R0, R4, 0x7610, R0 ;  /* 0x0000761004007816 */ /* 0x000fce0000000000 */
.L_x_5224:
[----:B------:R-:W-:Y:S05]  /*84e0*/  BSYNC B0 ;  /* 0x0000000000007941 */ /* 0x000fea0003800000 */
.L_x_5223:
[----:B------:R-:W-:Y:S01]  /*84f0*/  STG.E.U8 desc[UR36][R2.64], R0 ;  /* 0x0000000002007986 */ /* 0x000fe2000c101124 */
[----:B------:R-:W-:Y:S05]  /*8500*/  EXIT ;  /* 0x000000000000794d */ /* 0x000fea0003800000 */
.L_x_5221:
        /* <DEDUP_REMOVED lines=17> */
.L_x_5228:
[----:B------:R-:W-:-:S04]  /*8620*/  LOP3.LUT R0, R7, 0x80000000, RZ, 0xc0, !PT ;  /* 0x8000000007007812 */ /* 0x000fc800078ec0ff */
[----:B------:R-:W-:-:S04]  /*8630*/  SHF.R.U32.HI R5, RZ, 0x18, R0 ;  /* 0x00000018ff057819 */ /* 0x000fc80000011600 */
[----:B------:R-:W-:-:S04]  /*8640*/  LOP3.LUT R4, R4, R5, RZ, 0xfc, !PT ;  /* 0x0000000504047212 */ /* 0x000fc800078efcff */
[----:B------:R-:W-:-:S07]  /*8650*/  PRMT R0, R4, 0x7610, R0 ;  /* 0x0000761004007816 */ /* 0x000fce0000000000 */
.L_x_5227:
[----:B------:R-:W-:Y:S05]  /*8660*/  BSYNC B0 ;  /* 0x0000000000007941 */ /* 0x000fea0003800000 */
.L_x_5226:
[----:B------:R-:W-:Y:S01]  /*8670*/  STG.E.U8 desc[UR36][R2.64], R0 ;  /* 0x0000000002007986 */ /* 0x000fe2000c101124 */
[----:B------:R-:W-:Y:S05]  /*8680*/  EXIT ;  /* 0x000000000000794d */ /* 0x000fea0003800000 */
.L_x_5220:
        /* <DEDUP_REMOVED lines=22> */
.L_x_5203:
        /* <DEDUP_REMOVED lines=16> */
.L_x_5231:
[----:B------:R-:W-:Y:S05]  /*88f0*/  EXIT ;  /* 0x000000000000794d */ /* 0x000fea0003800000 */
.L_x_5230:
[----:B------:R-:W-:-:S06]  /*8900*/  HADD2.F32 R4, -RZ, R22.H0_H0 ;  /* 0x20000016ff047230 */ /* 0x000fcc0000004100 */
[----:B------:R-:W0:Y:S02]  /*8910*/  F2I.U64.TRUNC R4, R4 ;  /* 0x0000000400047311 */ /* 0x000e24000020d800 */
[----:B0-----:R-:W-:Y:S01]  /*8920*/  STG.E.64 desc[UR36][R2.64], R4 ;  /* 0x0000000402007986 */ /* 0x001fe2000c101b24 */
[----:B------:R-:W-:Y:S05]  /*8930*/  EXIT ;  /* 0x000000000000794d */ /* 0x000fea0003800000 */
.L_x_5229:
[----:B------:R-:W-:-:S04]  /*8940*/  HADD2.F32 R22, -RZ, R22.H0_H0 ;  /* 0x20000016ff167230 */ /* 0x000fc80000004100 */
[----:B------:R-:W0:Y:S02]  /*8950*/  F2I.FTZ.U32.TRUNC.NTZ R5, R22 ;  /* 0x0000001600057305 */ /* 0x000e24000021f000 */
[----:B0-----:R-:W-:Y:S01]  /*8960*/  STG.E desc[UR36][R2.64], R5 ;  /* 0x0000000502007986 */ /* 0x001fe2000c101924 */
[----:B------:R-:W-:Y:S05]  /*8970*/  EXIT ;  /* 0x000000000000794d */ /* 0x000fea0003800000 */
.L_x_5232:
        /* <DEDUP_REMOVED lines=16> */
.L_x_6640:


//--------------------- .text._ZN2at6native18elementwise_kernelILi128ELi4EZNS0_22gpu_kernel_impl_nocastIZZZNS0_66_GLOBAL__N__a0cfb035_28_ActivationHardswishKernel_cu_9e10b42f_292516hardswish_kernelERNS_14TensorIteratorEENKUlvE_clEvENKUlvE1_clEvEUlN3c104HalfEE_EEvRNS_18TensorIteratorBaseERKT_EUliE_EEviT1_ --------------------------
	.section	.text._ZN2at6native18elementwise_kernelILi128ELi4EZNS0_22gpu_kernel_impl_nocastIZZZNS0_66_GLOBAL__N__a0cfb035_28_ActivationHardswishKernel_cu_9e10b42f_292516hardswish_kernelERNS_14TensorIteratorEENKUlvE_clEvENKUlvE1_clEvEUlN3c104HalfEE_EEvRNS_18TensorIteratorBaseERKT_EUliE_EEviT1_,"ax",@progbits
	.align	128
        .global         _ZN2at6native18elementwise_kernelILi128ELi4EZNS0_22gpu_kernel_impl_nocastIZZZNS0_66_GLOBAL__N__a0cfb035_28_ActivationHardswishKernel_cu_9e10b42f_292516hardswish_kernelERNS_14TensorIteratorEENKUlvE_clEvENKUlvE1_clEvEUlN3c104HalfEE_EEvRNS_18TensorIteratorBaseERKT_EUliE_EEviT1_
        .type           _ZN2at6native18elementwise_kernelILi128ELi4EZNS0_22gpu_kernel_impl_nocastIZZZNS0_66_GLOBAL__N__a0cfb035_28_ActivationHardswishKernel_cu_9e10b42f_292516hardswish_kernelERNS_14TensorIteratorEENKUlvE_clEvENKUlvE1_clEvEUlN3c104HalfEE_EEvRNS_18TensorIteratorBaseERKT_EUliE_EEviT1_,@function
        .size           _ZN2at6native18elementwise_kernelILi128ELi4EZNS0_22gpu_kernel_impl_nocastIZZZNS0_66_GLOBAL__N__a0cfb035_28_ActivationHardswishKernel_cu_9e10b42f_292516hardswish_kernelERNS_14TensorIteratorEENKUlvE_clEvENKUlvE1_clEvEUlN3c104HalfEE_EEvRNS_18TensorIteratorBaseERKT_EUliE_EEviT1_,(.L_x_6641 - _ZN2at6native18elementwise_kernelILi128ELi4EZNS0_22gpu_kernel_impl_nocastIZZZNS0_66_GLOBAL__N__a0cfb035_28_ActivationHardswishKernel_cu_9e10b42f_292516hardswish_kernelERNS_14TensorIteratorEENKUlvE_clEvENKUlvE1_clEvEUlN3c104HalfEE_EEvRNS_18TensorIteratorBaseERKT_EUliE_EEviT1_)
        .other          _ZN2at6native18elementwise_kernelILi128ELi4EZNS0_22gpu_kernel_impl_nocastIZZZNS0_66_GLOBAL__N__a0cfb035_28_ActivationHardswishKernel_cu_9e10b42f_292516hardswish_kernelERNS_14TensorIteratorEENKUlvE_clEvENKUlvE1_clEvEUlN3c104HalfEE_EEvRNS_18TensorIteratorBaseERKT_EUliE_EEviT1_,@"STO_CUDA_ENTRY STV_DEFAULT"
_ZN2at6native18elementwise_kernelILi128ELi4EZNS0_22gpu_kernel_impl_nocastIZZZNS0_66_GLOBAL__N__a0cfb035_28_ActivationHardswishKernel_cu_9e10b42f_292516hardswish_kernelERNS_14TensorIteratorEENKUlvE_clEvENKUlvE1_clEvEUlN3c104HalfEE_EEvRNS_18TensorIteratorBaseERKT_EUliE_EEviT1_:
.text._ZN2at6native18elementwise_kernelILi128ELi4EZNS0_22gpu_kernel_impl_nocastIZZZNS0_66_GLOBAL__N__a0cfb035_28_ActivationHardswishKernel_cu_9e10b42f_292516hardswish_kernelERNS_14TensorIteratorEENKUlvE_clEvENKUlvE1_clEvEUlN3c104HalfEE_EEvRNS_18TensorIteratorBaseERKT_EUliE_EEviT1_:
        /* <DEDUP_REMOVED lines=311> */
.L_x_5235:
[----:B------:R-:W-:Y:S01]  /*1370*/  ULDC.64 UR8, c[0x0][0x418] ;  /* 0x0001060000087ab9 */ /* 0x000fe20000000a00 */
[----:B------:R-:W-:Y:S01]  /*1380*/  ULDC UR7, c[0x0][0x420] ;  /* 0x0001080000077ab9 */ /* 0x000fe20000000800 */
[----:B------:R-:W-:-:S04]  /*1390*/  IADD3 R6, P0, R0, UR8, RZ ;  /* 0x0000000800067c10 */ /* 0x000fc8000ff1e0ff */
[----:B------:R-:W-:Y:S01]  /*13a0*/  IADD3.X R7, RZ, UR9, RZ, P0, !PT ;  /* 0x00000009ff077c10 */ /* 0x000fe200087fe4ff */
[----:B------:R-:W-:-:S04]  /*13b0*/  ULDC.64 UR8, c[0x0][0x410] ;  /* 0x0001040000087ab9 */ /* 0x000fc80000000a00 */
[----:B------:R-:W2:Y:S01]  /*13c0*/  LDG.E.U16 R6, desc[UR4][R6.64] ;  /* 0x0000000406067981 */ /* 0x000ea2000c1e1500 */
[----:B------:R-:W-:Y:S02]  /*13d0*/  VIADD R3, R3, 0x80 ;  /* 0x0000008003037836 */ /* 0x000fe40000000000 */
[----:B--2---:R-:W-:-:S05]  /*13e0*/  HADD2.F32 R0, -RZ, R6.H0_H0 ;  /* 0x20000006ff007230 */ /* 0x004fca0000004100 */
        /* <DEDUP_REMOVED lines=10> */
[----:B------:R-:W-:-:S05]  /*1490*/  F2FP.F16.F32.PACK_AB R9, RZ, R9 ;  /* 0x00000009ff09723e */ /* 0x000fca00000000ff */
[----:B------:R0:W-:Y:S02]  /*14a0*/  STG.E.U16 desc[UR4][R4.64], R9 ;  /* 0x0000000904007986 */ /* 0x0001e4000c101504 */
.L_x_5234:
[----:B------:R-:W-:Y:S05]  /*14b0*/  BSYNC B0 ;  /* 0x0000000000007941 */ /* 0x000fea0003800000 */
.L_x_5233:
        /* <DEDUP_REMOVED lines=305> */
.L_x_5238:
[----:B------:R-:W-:Y:S01]  /*27d0*/  ULDC.64 UR8, c[0x0][0x418] ;  /* 0x0001060000087ab9 */ /* 0x000fe20000000a00 */
[----:B------:R-:W-:Y:S01]  /*27e0*/  ULDC UR7, c[0x0][0x420] ;  /* 0x0001080000077ab9 */ /* 0x000fe20000000800 */
[----:B------:R-:W-:-:S04]  /*27f0*/  IADD3 R6, P0, R0, UR8, RZ ;  /* 0x0000000800067c10 */ /* 0x000fc8000ff1e0ff */
[----:B------:R-:W-:Y:S01]  /*2800*/  IADD3.X R7, RZ, UR9, RZ, P0, !PT ;  /* 0x00000009ff077c10 */ /* 0x000fe200087fe4ff */
[----:B------:R-:W-:-:S04]  /*2810*/  ULDC.64 UR8, c[0x0][0x410] ;  /* 0x0001040000087ab9 */ /* 0x000fc80000000a00 */
[----:B------:R-:W2:Y:S01]  /*2820*/  LDG.E.U16 R6, desc[UR4][R6.64] ;  /* 0x0000000406067981 */ /* 0x000ea2000c1e1500 */
[----:B------:R-:W-:Y:S01]  /*2830*/  IADD3 R3, R3, 0x80, RZ ;  /* 0x0000008003037810 */ /* 0x000fe20007ffe0ff */
        /* <DEDUP_REMOVED lines=12> */
[----:B------:R-:W-:-:S05]  /*2900*/  F2FP.F16.F32.PACK_AB R9, RZ, R9 ;  /* 0x00000009ff09723e */ /* 0x000fca00000000ff */
[----:B------:R1:W-:Y:S02]  /*2910*/  STG.E.U16 desc[UR4][R4.64], R9 ;  /* 0x0000000904007986 */ /* 0x0003e4000c101504 */
[----:B------:R-:W-:Y:S05]  /*2920*/  @P0 BRA `(.L_x_5237) ;  /* 0x0000001400080947 */ /* 0x000fea0003800000 */
[----:B-1----:R-:W0:Y:S01]  /*2930*/  LDC R4, c[0x0][0x218] ;  /* 0x00008600ff047b82 */ /* 0x002e220000000800 */
[----:B------:R-:W-:Y:S01]  /*2940*/  HFMA2.MMA R0, -RZ, RZ, 0, 0 ;  /* 0x00000000ff007435 */ /* 0x000fe200000001ff */
[----:B------:R-:W-:Y:S01]  /*2950*/  IMAD.MOV.U32 R5, RZ, RZ, RZ ;  /* 0x000000ffff057224 */ /* 0x000fe200078e00ff */
        /* <DEDUP_REMOVED lines=285> */
[----:B------:R-:W-:-:S03]  /*3b30*/  @P0 IMAD.MOV.U32 R10, RZ, RZ, RZ ;  /* 0x000000ffff0a0224 */ /* 0x000fc600078e00ff */
        /* <DEDUP_REMOVED lines=13> */
.L_x_5239:
        /* <DEDUP_REMOVED lines=20> */
.L_x_5237:
[----:B------:R-:W-:Y:S05]  /*3d50*/  BSYNC B0 ;  /* 0x0000000000007941 */ /* 0x000fea0003800000 */
.L_x_5236:
        /* <DEDUP_REMOVED lines=304> */
.L_x_5240:
[----:B------:R-:W-:Y:S02]  /*5060*/  ULDC.64 UR6, c[0x0][0x418] ;  /* 0x0001060000067ab9 */ /* 0x000fe40000000a00 */
[----:B------:R-:W-:Y:S01]  /*5070*/  IADD3 R2, P0, R0, UR6, RZ ;  /* 0x0000000600027c10 */ /* 0x000fe2000ff1e0ff */
[----:B------:R-:W-:-:S03]  /*5080*/  ULDC UR6, c[0x0][0x420] ;  /* 0x0001080000067ab9 */ /* 0x000fc60000000800 */
[----:B------:R-:W-:-:S05]  /*5090*/  IADD3.X R3, RZ, UR7, RZ, P0, !PT ;  /* 0x00000007ff037c10 */ /* 0x000fca00087fe4ff */
[----:B------:R-:W2:Y:S02]  /*50a0*/  LDG.E.U16 R2, desc[UR4][R2.64] ;  /* 0x0000000402027981 */ /* 0x000ea4000c1e1500 */
[----:B--2---:R-:W-:-:S05]  /*50b0*/  HADD2.F32 R0, -RZ, R2.H0_H0 ;  /* 0x20000002ff007230 */ /* 0x004fca0000004100 */
        /* <DEDUP_REMOVED lines=11> */
[----:B------:R-:W-:-:S05]  /*5170*/  F2FP.F16.F32.PACK_AB R7, RZ, R7 ;  /* 0x00000007ff07723e */ /* 0x000fca00000000ff */
[----:B------:R-:W-:Y:S01]  /*5180*/  STG.E.U16 desc[UR4][R2.64], R7 ;  /* 0x0000000702007986 */ /* 0x000fe2000c101504 */
[----:B------:R-:W-:Y:S05]  /*5190*/  EXIT ;  /* 0x000000000000794d */ /* 0x000fea0003800000 */
.L_x_5241:
        /* <DEDUP_REMOVED lines=14> */
.L_x_6641:


//--------------------- .text._ZN2at6native27unrolled_elementwise_kernelIZZZNS0_66_GLOBAL__N__a0cfb035_28_ActivationHardswishKernel_cu_9e10b42f_292516hardswish_kernelERNS_14TensorIteratorEENKUlvE_clEvENKUlvE1_clEvEUlN3c104HalfEE_St5arrayIPcLm2EELi4E23TrivialOffsetCalculatorILi1EjESE_NS0_6memory15LoadWithoutCastENSF_16StoreWithoutCastEEEviT_T0_T2_T3_T4_T5_ --------------------------
	.section	.text._ZN2at6native27unrolled_elementwise_kernelIZZZNS0_66_GLOBAL__N__a0cfb035_28_ActivationHardswishKernel_cu_9e10b42f_292516hardswish_kernelERNS_14TensorIteratorEENKUlvE_clEvENKUlvE1_clEvEUlN3c104HalfEE_St5arrayIPcLm2EELi4E23TrivialOffsetCalculatorILi1EjESE_NS0_6memory15LoadWithoutCastENSF_16StoreWithoutCastEEEviT_T0_T2_T3_T4_T5_,"ax",@progbits
	.align	128
        .global         _ZN2at6native27unrolled_elementwise_kernelIZZZNS0_66_GLOBAL__N__a0cfb035_28_ActivationHardswishKernel_cu_9e10b42f_292516hardswish_kernelERNS_14TensorIteratorEENKUlvE_clEvENKUlvE1_clEvEUlN3c104HalfEE_St5arrayIPcLm2EELi4E23TrivialOffsetCalculatorILi1EjESE_NS0_6memory15LoadWithoutCastENSF_16StoreWithoutCastEEEviT_T0_T2_T3_T4_T5_
        .type           _ZN2at6native27unrolled_elementwise_kernelIZZZNS0_66_GLOBAL__N__a0cfb035_28_ActivationHardswishKernel_cu_9e10b42f_292516hardswish_kernelERNS_14TensorIteratorEENKUlvE_clEvENKUlvE1_clEvEUlN3c104HalfEE_St5arrayIPcLm2EELi4E23TrivialOffsetCalculatorILi1EjESE_NS0_6memory15LoadWithoutCastENSF_16StoreWithoutCastEEEviT_T0_T2_T3_T4_T5_,@function
        .size           _ZN2at6native27unrolled_elementwise_kernelIZZZNS0_66_GLOBAL__N__a0cfb035_28_ActivationHardswishKernel_cu_9e10b42f_292516hardswish_kernelERNS_14TensorIteratorEENKUlvE_clEvENKUlvE1_clEvEUlN3c104HalfEE_St5arrayIPcLm2EELi4E23TrivialOffsetCalculatorILi1EjESE_NS0_6memory15LoadWithoutCastENSF_16StoreWithoutCastEEEviT_T0_T2_T3_T4_T5_,(.L_x_6642 - _ZN2at6native27unrolled_elementwise_kernelIZZZNS0_66_GLOBAL__N__a0cfb035_28_ActivationHardswishKernel_cu_9e10b42f_292516hardswish_kernelERNS_14TensorIteratorEENKUlvE_clEvENKUlvE1_clEvEUlN3c104HalfEE_St5arrayIPcLm2EELi4E23TrivialOffsetCalculatorILi1EjESE_NS0_6memory15LoadWithoutCastENSF_16StoreWithoutCastEEEviT_T0_T2_T3_T4_T5_)
        .other          _ZN2at6native27unrolled_elementwise_kernelIZZZNS0_66_GLOBAL__N__a0cfb035_28_ActivationHardswishKernel_cu_9e10b42f_292516hardswish_kernelERNS_14TensorIteratorEENKUlvE_clEvENKUlvE1_clEvEUlN3c104HalfEE_St5arrayIPcLm2EELi4E23TrivialOffsetCalculatorILi1EjESE_NS0_6memory15LoadWithoutCastENSF_16StoreWithoutCastEEEviT_T0_T2_T3_T4_T5_,@"STO_CUDA_ENTRY STV_DEFAULT"
_ZN2at6native27unrolled_elementwise_kernelIZZZNS0_66_GLOBAL__N__a0cfb035_28_ActivationHardswishKernel_cu_9e10b42f_292516hardswish_kernelERNS_14TensorIteratorEENKUlvE_clEvENKUlvE1_clEvEUlN3c104HalfEE_St5arrayIPcLm2EELi4E23TrivialOffsetCalculatorILi1EjESE_NS0_6memory15LoadWithoutCastENSF_16StoreWithoutCastEEEviT_T0_T2_T3_T4_T5_:
.text._ZN2at6native27unrolled_elementwise_kernelIZZZNS0_66_GLOBAL__N__a0cfb035_28_ActivationHardswishKernel_cu_9e10b42f_292516hardswish_kernelERNS_14TensorIteratorEENKUlvE_clEvENKUlvE1_clEvEUlN3c104HalfEE_St5arrayIPcLm2EELi4E23TrivialOffsetCalculatorILi1EjESE_NS0_6memory15LoadWithoutCastENSF_16StoreWithoutCastEEEviT_T0_T2_T3_T4_T5_:
        /* <DEDUP_REMOVED lines=17> */
[----:B------:R-:W-:Y:S01]  /*0110*/  @!P3 IADD3 R9, R9, 0x80, RZ ;  /* 0x000000800909b810 */ /* 0x000fe20007ffe0ff */
[----:B------:R-:W1:Y:S03]  /*0120*/  @!P3 LDC.64 R6, c[0x0][0x238] ;  /* 0x00008e00ff06bb82 */ /* 0x000e660000000a00 */
[----:B------:R-:W-:Y:S01]  /*0130*/  ISETP.GE.AND P2, PT, R9, R2, PT ;  /* 0x000000020900720c */ /* 0x000fe20003f46270 */
[----:B0-----:R-:W-:-:S12]  /*0140*/  @!P1 IMAD.WIDE.U32 R10, R15, 0x2, R10 ;  /* 0x000000020f0a9825 */ /* 0x001fd800078e000a */
[----:B------:R-:W0:Y:S01]  /*0150*/  @!P2 LDC.64 R12, c[0x0][0x238] ;  /* 0x00008e00ff0cab82 */ /* 0x000e220000000a00 */
[C---:B------:R-:W-:Y:S01]  /*0160*/  @!P2 IMAD R9, R0.reuse, 0x200, R9 ;  /* 0x000002000009a824 */ /* 0x040fe200078e0209 */
[----:B------:R2:W5:Y:S01]  /*0170*/  @!P1 LDG.E.U16 R4, desc[UR4][R10.64] ;  /* 0x000000040a049981 */ /* 0x000562000c1e1500 */
[----:B------:R-:W-:Y:S01]  /*0180*/  @!P0 IMAD R15, R0, 0x200, R3 ;  /* 0x00000200000f8824 */ /* 0x000fe200078e0203 */
[----:B------:R-:W-:Y:S01]  /*0190*/  PRMT R18, RZ, 0x7610, R18 ;  /* 0x00007610ff127816 */ /* 0x000fe20000000012 */
[C---:B------:R-:W-:Y:S01]  /*01a0*/  VIADD R19, R3.reuse, 0x100 ;  /* 0x0000010003137836 */ /* 0x040fe20000000000 */
[----:B------:R-:W-:Y:S01]  /*01b0*/  IADD3 R21, R3, 0x80, RZ ;  /* 0x0000008003157810 */ /* 0x000fe20007ffe0ff */
[--C-:B-1----:R-:W-:Y:S01]  /*01c0*/  @!P3 IMAD.WIDE.U32 R16, R17, 0x2, R6.reuse ;  /* 0x000000021110b825 */ /* 0x102fe200078e0006 */
[----:B------:R-:W-:Y:S02]  /*01d0*/  PRMT R6, RZ, 0x7610, R6 ;  /* 0x00007610ff067816 */ /* 0x000fe40000000006 */
[----:B------:R-:W-:Y:S01]  /*01e0*/  PRMT R7, RZ, 0x7610, R7 ;  /* 0x00007610ff077816 */ /* 0x000fe20000000007 */
[----:B0-----:R-:W-:Y:S01]  /*01f0*/  @!P2 IMAD.WIDE.U32 R12, R9, 0x2, R12 ;  /* 0x00000002090ca825 */ /* 0x001fe200078e000c */
[----:B------:R-:W-:Y:S01]  /*0200*/  BSSY B0, `(.L_x_5242) ;  /* 0x000001b000007945 */ /* 0x000fe20003800000 */
[----:B------:R-:W0:Y:S01]  /*0210*/  @!P0 LDC.64 R8, c[0x0][0x238] ;  /* 0x00008e00ff088b82 */ /* 0x000e220000000a00 */
[----:B------:R-:W5:Y:S01]  /*0220*/  @!P3 LDG.E.U16 R6, desc[UR4][R16.64] ;  /* 0x000000041006b981 */ /* 0x000f62000c1e1500 */
[----:B--2---:R-:W-:Y:S01]  /*0230*/  VIADD R11, R3, 0x180 ;  /* 0x00000180030b7836 */ /* 0x004fe20000000000 */
[----:B------:R-:W-:-:S02]  /*0240*/  @!P0 IADD3 R3, R5, 0x80, RZ ;  /* 0x0000008005038810 */ /* 0x000fc40007ffe0ff */
[----:B------:R-:W5:Y:S01]  /*0250*/  @!P2 LDG.E.U16 R7, desc[UR4][R12.64] ;  /* 0x000000040c07a981 */ /* 0x000f62000c1e1500 */
[----:B0-----:R-:W-:Y:S02]  /*0260*/  @!P0 IMAD.WIDE.U32 R8, R15, 0x2, R8 ;  /* 0x000000020f088825 */ /* 0x001fe400078e0008 */
[----:B------:R-:W0:Y:S02]  /*0270*/  @!P0 LDC.64 R14, c[0x0][0x230] ;  /* 0x00008c00ff0e8b82 */ /* 0x000e240000000a00 */
[----:B------:R-:W-:Y:S01]  /*0280*/  @!P0 IMAD R5, R0, 0x200, R5 ;  /* 0x0000020000058824 */ /* 0x000fe200078e0205 */
[----:B------:R0:W5:Y:S01]  /*0290*/  @!P0 LDG.E.U16 R18, desc[UR4][R8.64] ;  /* 0x0000000408128981 */ /* 0x000162000c1e1500 */
[-C--:B------:R-:W-:Y:S02]  /*02a0*/  ISETP.GE.AND P4, PT, R21, R2.reuse, PT ;  /* 0x000000021500720c */ /* 0x080fe40003f86270 */
[-C--:B------:R-:W-:Y:S02]  /*02b0*/  ISETP.GE.AND P1, PT, R19, R2.reuse, PT ;  /* 0x000000021300720c */ /* 0x080fe40003f26270 */
[----:B------:R-:W-:-:S02]  /*02c0*/  ISETP.GE.AND P2, PT, R11, R2, PT ;  /* 0x000000020b00720c */ /* 0x000fc40003f46270 */
[----:B------:R-:W-:Y:S01]  /*02d0*/  ISETP.GE.AND P3, PT, R3, R2, PT ;  /* 0x000000020300720c */ /* 0x000fe20003f66270 */
[----:B0-----:R-:W-:Y:S01]  /*02e0*/  @!P0 IMAD.WIDE.U32 R8, R5, 0x2, R14 ;  /* 0x0000000205088825 */ /* 0x001fe200078e000e */
[----:B------:R-:W-:Y:S11]  /*02f0*/  @P0 BRA `(.L_x_5243) ;  /* 0x00000000002c0947 */ /* 0x000ff60003800000 */
        /* <DEDUP_REMOVED lines=11> */
.L_x_5243:
[----:B------:R-:W-:Y:S05]  /*03b0*/  BSYNC B0 ;  /* 0x0000000000007941 */ /* 0x000fea0003800000 */
.L_x_5242:
        /* <DEDUP_REMOVED lines=13> */
.L_x_5245:
[----:B------:R-:W-:Y:S05]  /*0490*/  BSYNC B0 ;  /* 0x0000000000007941 */ /* 0x000fea0003800000 */
.L_x_5244:
        /* <DEDUP_REMOVED lines=13> */
.L_x_5247:
[----:B------:R-:W-:Y:S05]  /*0570*/  BSYNC B0 ;  /* 0x0000000000007941 */ /* 0x000fea0003800000 */
.L_x_5246:
        /* <DEDUP_REMOVED lines=13> */
.L_x_5249:
[----:B------:R-:W-:Y:S05]  /*0650*/  BSYNC B0 ;  /* 0x0000000000007941 */ /* 0x000fea0003800000 */
.L_x_5248:
[----:B------:R0:W-:Y:S01]  /*0660*/  @!P0 STG.E.U16 desc[UR4][R8.64], R5 ;  /* 0x0000000508008986 */ /* 0x0001e2000c101504 */
[----:B------:R-:W-:Y:S04]  /*0670*/  BSSY B0, `(.L_x_5250) ;  /* 0x000000c000007945 */ /* 0x000fe80003800000 */
[----:B------:R-:W-:Y:S05]  /*0680*/  @P3 BRA `(.L_x_5251) ;  /* 0x0000000000283947 */ /* 0x000fea0003800000 */
[----:B-----5:R-:W1:Y:S01]  /*0690*/  LDC.64 R6, c[0x0][0x230] ;  /* 0x00008c00ff067b82 */ /* 0x020e620000000a00 */
[----:B0-----:R-:W-:Y:S01]  /*06a0*/  IMAD R5, R0, 0x200, R3 ;  /* 0x0000020000057824 */ /* 0x001fe200078e0203 */
[----:B------:R-:W-:-:S04]  /*06b0*/  IADD3 R3, R3, 0x80, RZ ;  /* 0x0000008003037810 */ /* 0x000fc80007ffe0ff */
[----:B------:R-:W-:-:S13]  /*06c0*/  ISETP.GE.AND P0, PT, R3, R2, PT ;  /* 0x000000020300720c */ /* 0x000fda0003f06270 */
[----:B------:R-:W-:Y:S02]  /*06d0*/  @!P0 IMAD R9, R0, 0x200, R3 ;  /* 0x0000020000098824 */ /* 0x000fe400078e0203 */
[----:B------:R-:W-:Y:S02]  /*06e0*/  @!P0 VIADD R3, R3, 0x80 ;  /* 0x0000008003038836 */ /* 0x000fe40000000000 */
[----:B-1----:R-:W-:-:S04]  /*06f0*/  IMAD.WIDE.U32 R4, R5, 0x2, R6 ;  /* 0x0000000205047825 */ /* 0x002fc800078e0006 */
[----:B------:R-:W-:Y:S01]  /*0700*/  @!P0 IMAD.WIDE.U32 R6, R9, 0x2, R6 ;  /* 0x0000000209068825 */ /* 0x000fe200078e0006 */
[----:B------:R1:W-:Y:S04]  /*0710*/  STG.E.U16 desc[UR4][R4.64], R10 ;  /* 0x0000000a04007986 */ /* 0x0003e8000c101504 */
[----:B------:R1:W-:Y:S02]  /*0720*/  @!P0 STG.E.U16 desc[UR4][R6.64], R11 ;  /* 0x0000000b06008986 */ /* 0x0003e4000c101504 */
.L_x_5251:
[----:B------:R-:W-:Y:S05]  /*0730*/  BSYNC B0 ;  /* 0x0000000000007941 */ /* 0x000fea0003800000 */
.L_x_5250:
[----:B------:R-:W-:-:S13]  /*0740*/  ISETP.GE.AND P0, PT, R3, R2, PT ;  /* 0x000000020300720c */ /* 0x000fda0003f06270 */
[----:B------:R-:W-:Y:S05]  /*0750*/  @P0 EXIT ;  /* 0x000000000000094d */ /* 0x000fea0003800000 */
[----:B01---5:R-:W0:Y:S01]  /*0760*/  LDC.64 R4, c[0x0][0x230] ;  /* 0x00008c00ff047b82 */ /* 0x023e220000000a00 */
[----:B------:R-:W-:-:S05]  /*0770*/  LEA R3, R0, R3, 0x9 ;  /* 0x0000000300037211 */ /* 0x000fca00078e48ff */
[----:B0-----:R-:W-:-:S05]  /*0780*/  IMAD.WIDE.U32 R2, R3, 0x2, R4 ;  /* 0x0000000203027825 */ /* 0x001fca00078e0004 */
[----:B------:R-:W-:Y:S01]  /*0790*/  STG.E.U16 desc[UR4][R2.64], R12 ;  /* 0x0000000c02007986 */ /* 0x000fe2000c101504 */
[----:B------:R-:W-:Y:S05]  /*07a0*/  EXIT ;  /* 0x000000000000794d */ /* 0x000fea0003800000 */
.L_x_5252:
        /* <DEDUP_REMOVED lines=13> */
.L_x_6642:


//--------------------- .text._ZN2at6native29vectorized_elementwise_kernelILi2EZZZNS0_66_GLOBAL__N__a0cfb035_28_ActivationHardswishKernel_cu_9e10b42f_292516hardswish_kernelERNS_14TensorIteratorEENKUlvE_clEvENKUlvE1_clEvEUlN3c104HalfEE_St5arrayIPcLm2EEEEviT0_T1_ --------------------------
	.section	.text._ZN2at6native29vectorized_elementwise_kernelILi2EZZZNS0_66_GLOBAL__N__a0cfb035_28_ActivationHardswishKernel_cu_9e10b42f_292516hardswish_kernelERNS_14TensorIteratorEENKUlvE_clEvENKUlvE1_clEvEUlN3c104HalfEE_St5arrayIPcLm2EEEEviT0_T1_,"ax",@progbits
	.align	128
        .global         _ZN2at6native29vectorized_elementwise_kernelILi2EZZZNS0_66_GLOBAL__N__a0cfb035_28_ActivationHardswishKernel_cu_9e10b42f_292516hardswish_kernelERNS_14TensorIteratorEENKUlvE_clEvENKUlvE1_clEvEUlN3c104HalfEE_St5arrayIPcLm2EEEEviT0_T1_
        .type           _ZN2at6native29vectorized_elementwise_kernelILi2EZZZNS0_66_GLOBAL__N__a0cfb035_28_ActivationHardswishKernel_cu_9e10b42f_292516hardswish_kernelERNS_14TensorIteratorEENKUlvE_clEvENKUlvE1_clEvEUlN3c104HalfEE_St5arrayIPcLm2EEEEviT0_T1_,@function
        .size           _ZN2at6native29vectorized_elementwise_kernelILi2EZZZNS0_66_GLOBAL__N__a0cfb035_28_ActivationHardswishKernel_cu_9e10b42f_292516hardswish_kernelERNS_14TensorIteratorEENKUlvE_clEvENKUlvE1_clEvEUlN3c104HalfEE_St5arrayIPcLm2EEEEviT0_T1_,(.L_x_6643 - _ZN2at6native29vectorized_elementwise_kernelILi2EZZZNS0_66_GLOBAL__N__a0cfb035_28_ActivationHardswishKernel_cu_9e10b42f_292516hardswish_kernelERNS_14TensorIteratorEENKUlvE_clEvENKUlvE1_clEvEUlN3c104HalfEE_St5arrayIPcLm2EEEEviT0_T1_)
        .other          _ZN2at6native29vectorized_elementwise_kernelILi2EZZZNS0_66_GLOBAL__N__a0cfb035_28_ActivationHardswishKernel_cu_9e10b42f_292516hardswish_kernelERNS_14TensorIteratorEENKUlvE_clEvENKUlvE1_clEvEUlN3c104HalfEE_St5arrayIPcLm2EEEEviT0_T1_,@"STO_CUDA_ENTRY STV_DEFAULT"
_ZN2at6native29vectorized_elementwise_kernelILi2EZZZNS0_66_GLOBAL__N__a0cfb035_28_ActivationHardswishKernel_cu_9e10b42f_292516hardswish_kernelERNS_14TensorIteratorEENKUlvE_clEvENKUlvE1_clEvEUlN3c104HalfEE_St5arrayIPcLm2EEEEviT0_T1_:
.text._ZN2at6native29vectorized_elementwise_kernelILi2EZZZNS0_66_GLOBAL__N__a0cfb035_28_ActivationHardswishKernel_cu_9e10b42f_292516hardswish_kernelERNS_14TensorIteratorEENKUlvE_clEvENKUlvE1_clEvEUlN3c104HalfEE_St5arrayIPcLm2EEEEviT0_T1_:
        /* <DEDUP_REMOVED lines=13> */
[----:B0-----:R-:W-:Y:S02]  /*00d0*/  IMAD.WIDE.U32 R4, R0, 0x4, R2 ;  /* 0x0000000400047825 */ /* 0x001fe400078e0002 */
[----:B------:R-:W0:Y:S03]  /*00e0*/  LDC.64 R2, c[0x0][0x230] ;  /* 0x00008c00ff027b82 */ /* 0x000e260000000a00 */
[----:B------:R-:W2:Y:S04]  /*00f0*/  LDG.E R9, desc[UR4][R4.64] ;  /* 0x0000000404097981 */ /* 0x000ea8000c1e1900 */
[----:B------:R-:W3:Y:S04]  /*0100*/  LDG.E R13, desc[UR4][R4.64+0x200] ;  /* 0x00020004040d7981 */ /* 0x000ee8000c1e1900 */
[----:B------:R-:W4:Y:S04]  /*0110*/  LDG.E R14, desc[UR4][R4.64+0x400] ;  /* 0x00040004040e7981 */ /* 0x000f28000c1e1900 */
[----:B------:R1:W5:Y:S01]  /*0120*/  LDG.E R15, desc[UR4][R4.64+0x600] ;  /* 0x00060004040f7981 */ /* 0x000362000c1e1900 */
[----:B0-----:R-:W-:-:S04]  /*0130*/  IMAD.WIDE.U32 R2, R6, 0x2, R2 ;  /* 0x0000000206027825 */ /* 0x001fc800078e0002 */
[----:B------:R-:W-:-:S04]  /*0140*/  IMAD.WIDE R2, R0, 0x4, R2 ;  /* 0x0000000400027825 */ /* 0x000fc800078e0202 */
[--C-:B--2---:R-:W-:Y:S02]  /*0150*/  HADD2.F32 R7, -RZ, R9.reuse.H0_H0 ;  /* 0x20000009ff077230 */ /* 0x104fe40000004100 */
[----:B------:R-:W-:Y:S02]  /*0160*/  HADD2.F32 R9, -RZ, R9.H1_H1 ;  /* 0x30000009ff097230 */ /* 0x000fe40000004100 */
[----:B---3--:R-:W-:Y:S02]  /*0170*/  HADD2.F32 R11, -RZ, R13.H0_H0 ;  /* 0x2000000dff0b7230 */ /* 0x008fe40000004100 */
[----:B------:R-:W-:Y:S01]  /*0180*/  FADD.FTZ R8, R7, 3 ;  /* 0x4040000007087421 */ /* 0x000fe20000010000 */
[----:B------:R-:W-:Y:S02]  /*0190*/  FADD.FTZ R10, R9, 3 ;  /* 0x40400000090a7421 */ /* 0x000fe40000010000 */
[----:B------:R-:W-:Y:S02]  /*01a0*/  FADD.FTZ R12, R11, 3 ;  /* 0x404000000b0c7421 */ /* 0x000fe40000010000 */
[----:B------:R-:W-:-:S02]  /*01b0*/  FSETP.GEU.FTZ.AND P0, PT, R8, UR6, PT ;  /* 0x0000000608007c0b */ /* 0x000fc4000bf1e000 */
[----:B------:R-:W-:Y:S02]  /*01c0*/  FSETP.GEU.FTZ.AND P1, PT, R10, UR6, PT ;  /* 0x000000060a007c0b */ /* 0x000fe4000bf3e000 */
[----:B------:R-:W-:Y:S02]  /*01d0*/  FSETP.GEU.FTZ.AND P2, PT, R12, UR6, PT ;  /* 0x000000060c007c0b */ /* 0x000fe4000bf5e000 */
[----:B------:R-:W-:Y:S02]  /*01e0*/  FSEL R10, R10, UR6, P1 ;  /* 0x000000060a0a7c08 */ /* 0x000fe40008800000 */
[----:B------:R-:W-:Y:S02]  /*01f0*/  FSEL R8, R8, UR6, P0 ;  /* 0x0000000608087c08 */ /* 0x000fe40008000000 */
[----:B------:R-:W-:Y:S02]  /*0200*/  FSEL R12, R12, UR6, P2 ;  /* 0x000000060c0c7c08 */ /* 0x000fe40009000000 */
[----:B------:R-:W-:-:S02]  /*0210*/  FSETP.GT.FTZ.AND P1, PT, R10, UR7, PT ;  /* 0x000000070a007c0b */ /* 0x000fc4000bf34000 */
[----:B------:R-:W-:Y:S02]  /*0220*/  FSETP.GT.FTZ.AND P0, PT, R8, UR7, PT ;  /* 0x0000000708007c0b */ /* 0x000fe4000bf14000 */
[----:B------:R-:W-:Y:S02]  /*0230*/  FSETP.GT.FTZ.AND P2, PT, R12, UR7, PT ;  /* 0x000000070c007c0b */ /* 0x000fe4000bf54000 */
[----:B------:R-:W-:Y:S02]  /*0240*/  FSEL R10, R10, UR7, !P1 ;  /* 0x000000070a0a7c08 */ /* 0x000fe4000c800000 */
[----:B-1----:R-:W-:Y:S01]  /*0250*/  FSEL R4, R8, UR7, !P0 ;  /* 0x0000000708047c08 */ /* 0x002fe2000c000000 */
[----:B-----5:R-:W-:Y:S01]  /*0260*/  HADD2.F32 R8, -RZ, R15.H0_H0 ;  /* 0x2000000fff087230 */ /* 0x020fe20000004100 */
[----:B------:R-:W-:Y:S01]  /*0270*/  FSEL R12, R12, UR7, !P2 ;  /* 0x000000070c0c7c08 */ /* 0x000fe2000d000000 */
[----:B------:R-:W-:Y:S01]  /*0280*/  FMUL.FTZ R5, R9, R10 ;  /* 0x0000000a09057220 */ /* 0x000fe20000410000 */
[----:B------:R-:W-:-:S02]  /*0290*/  HADD2.F32 R9, -RZ, R13.H1_H1 ;  /* 0x3000000dff097230 */ /* 0x000fc40000004100 */
[----:B------:R-:W-:Y:S01]  /*02a0*/  FMUL.FTZ R4, R7, R4 ;  /* 0x0000000407047220 */ /* 0x000fe20000410000 */
[--C-:B----4-:R-:W-:Y:S02]  /*02b0*/  HADD2.F32 R13, -RZ, R14.reuse.H1_H1 ;  /* 0x3000000eff0d7230 */ /* 0x110fe40000004100 */
[----:B------:R-:W-:Y:S01]  /*02c0*/  FMUL.FTZ R6, R11, R12 ;  /* 0x0000000c0b067220 */ /* 0x000fe20000410000 */
[----:B------:R-:W-:Y:S02]  /*02d0*/  HADD2.F32 R11, -RZ, R14.H0_H0 ;  /* 0x2000000eff0b7230 */ /* 0x000fe40000004100 */
[----:B------:R-:W-:Y:S01]  /*02e0*/  FADD.FTZ R10, R9, 3 ;  /* 0x40400000090a7421 */ /* 0x000fe20000010000 */
[----:B------:R-:W-:Y:S02]  /*02f0*/  HADD2.F32 R7, -RZ, R15.H1_H1 ;  /* 0x3000000fff077230 */ /* 0x000fe40000004100 */
[----:B------:R-:W-:Y:S01]  /*0300*/  FADD.FTZ R14, R13, 3 ;  /* 0x404000000d0e7421 */ /* 0x000fe20000010000 */
[----:B------:R-:W-:Y:S01]  /*0310*/  FADD.FTZ R15, R8, 3 ;  /* 0x40400000080f7421 */ /* 0x000fe20000010000 */
[----:B------:R-:W-:Y:S01]  /*0320*/  FADD.FTZ R12, R11, 3 ;  /* 0x404000000b0c7421 */ /* 0x000fe20000010000 */
[----:B------:R-:W-:Y:S01]  /*0330*/  FSETP.GEU.FTZ.AND P0, PT, R10, UR6, PT ;  /* 0x000000060a007c0b */ /* 0x000fe2000bf1e000 */
[----:B------:R-:W-:Y:S01]  /*0340*/  FADD.FTZ R16, R7, 3 ;  /* 0x4040000007107421 */ /* 0x000fe20000010000 */
[----:B------:R-:W-:Y:S01]  /*0350*/  FSETP.GEU.FTZ.AND P2, PT, R14, UR6, PT ;  /* 0x000000060e007c0b */ /* 0x000fe2000bf5e000 */
[----:B------:R-:W-:Y:S01]  /*0360*/  FMUL.FTZ R4, R4, 0.16666667163372039795 ;  /* 0x3e2aaaab04047820 */ /* 0x000fe20000410000 */
[----:B------:R-:W-:Y:S01]  /*0370*/  FSETP.GEU.FTZ.AND P1, PT, R12, UR6, PT ;  /* 0x000000060c007c0b */ /* 0x000fe2000bf3e000 */
[----:B------:R-:W-:Y:S01]  /*0380*/  FMUL.FTZ R5, R5, 0.16666667163372039795 ;  /* 0x3e2aaaab05057820 */ /* 0x000fe20000410000 */
[----:B------:R-:W-:Y:S01]  /*0390*/  FSETP.GEU.FTZ.AND P3, PT, R15, UR6, PT ;  /* 0x000000060f007c0b */ /* 0x000fe2000bf7e000 */
[----:B------:R-:W-:Y:S01]  /*03a0*/  FMUL.FTZ R6, R6, 0.16666667163372039795 ;  /* 0x3e2aaaab06067820 */ /* 0x000fe20000410000 */
[----:B------:R-:W-:-:S02]  /*03b0*/  FSETP.GEU.FTZ.AND P4, PT, R16, UR6, PT ;  /* 0x0000000610007c0b */ /* 0x000fc4000bf9e000 */
[----:B------:R-:W-:Y:S02]  /*03c0*/  FSEL R10, R10, UR6, P0 ;  /* 0x000000060a0a7c08 */ /* 0x000fe40008000000 */
[----:B------:R-:W-:Y:S02]  /*03d0*/  FSEL R12, R12, UR6, P1 ;  /* 0x000000060c0c7c08 */ /* 0x000fe40008800000 */
[----:B------:R-:W-:Y:S02]  /*03e0*/  FSEL R14, R14, UR6, P2 ;  /* 0x000000060e0e7c08 */ /* 0x000fe40009000000 */
[----:B------:R-:W-:Y:S02]  /*03f0*/  FSEL R15, R15, UR6, P3 ;  /* 0x000000060f0f7c08 */ /* 0x000fe40009800000 */
[----:B------:R-:W-:Y:S02]  /*0400*/  FSEL R16, R16, UR6, P4 ;  /* 0x0000000610107c08 */ /* 0x000fe4000a000000 */
[----:B------:R-:W-:-:S02]  /*0410*/  FSETP.GT.FTZ.AND P0, PT, R10, UR7, PT ;  /* 0x000000070a007c0b */ /* 0x000fc4000bf14000 */
[----:B------:R-:W-:Y:S02]  /*0420*/  FSETP.GT.FTZ.AND P1, PT, R12, UR7, PT ;  /* 0x000000070c007c0b */ /* 0x000fe4000bf34000 */
[----:B------:R-:W-:Y:S02]  /*0430*/  FSETP.GT.FTZ.AND P2, PT, R14, UR7, PT ;  /* 0x000000070e007c0b */ /* 0x000fe4000bf54000 */
[----:B------:R-:W-:Y:S02]  /*0440*/  FSETP.GT.FTZ.AND P3, PT, R15, UR7, PT ;  /* 0x000000070f007c0b */ /* 0x000fe4000bf74000 */
[----:B------:R-:W-:Y:S02]  /*0450*/  FSETP.GT.FTZ.AND P4, PT, R16, UR7, PT ;  /* 0x0000000710007c0b */ /* 0x000fe4000bf94000 */
[----:B------:R-:W-:Y:S02]  /*0460*/  FSEL R10, R10, UR7, !P0 ;  /* 0x000000070a0a7c08 */ /* 0x000fe4000c000000 */
[----:B------:R-:W-:-:S02]  /*0470*/  FSEL R12, R12, UR7, !P1 ;  /* 0x000000070c0c7c08 */ /* 0x000fc4000c800000 */
[----:B------:R-:W-:Y:S01]  /*0480*/  FSEL R14, R14, UR7, !P2 ;  /* 0x000000070e0e7c08 */ /* 0x000fe2000d000000 */
[----:B------:R-:W-:Y:S01]  /*0490*/  FMUL.FTZ R10, R9, R10 ;  /* 0x0000000a090a7220 */ /* 0x000fe20000410000 */
[----:B------:R-:W-:Y:S01]  /*04a0*/  FSEL R15, R15, UR7, !P3 ;  /* 0x000000070f0f7c08 */ /* 0x000fe2000d800000 */
[----:B------:R-:W-:Y:S01]  /*04b0*/  FMUL.FTZ R12, R11, R12 ;  /* 0x0000000c0b0c7220 */ /* 0x000fe20000410000 */
[----:B------:R-:W-:Y:S01]  /*04c0*/  FSEL R16, R16, UR7, !P4 ;  /* 0x0000000710107c08 */ /* 0x000fe2000e000000 */
[----:B------:R-:W-:Y:S01]  /*04d0*/  FMUL.FTZ R14, R13, R14 ;  /* 0x0000000e0d0e7220 */ /* 0x000fe20000410000 */
[----:B------:R-:W-:Y:S01]  /*04e0*/  F2FP.F16.F32.PACK_AB R5, R5, R4 ;  /* 0x000000040505723e */ /* 0x000fe200000000ff */
[----:B------:R-:W-:Y:S01]  /*04f0*/  FMUL.FTZ R15, R8, R15 ;  /* 0x0000000f080f7220 */ /* 0x000fe20000410000 */
[----:B------:R-:W-:Y:S01]  /*0500*/  FMUL.FTZ R12, R12, 0.16666667163372039795 ;  /* 0x3e2aaaab0c0c7820 */ /* 0x000fe20000410000 */
[----:B------:R-:W-:Y:S01]  /*0510*/  FMUL.FTZ R16, R7, R16 ;  /* 0x0000001007107220 */ /* 0x000fe20000410000 */
[----:B------:R-:W-:Y:S01]  /*0520*/  FMUL.FTZ R7, R10, 0.16666667163372039795 ;  /* 0x3e2aaaab0a077820 */ /* 0x000fe20000410000 */
[----:B------:R-:W-:Y:S01]  /*0530*/  FMUL.FTZ R9, R14, 0.16666667163372039795 ;  /* 0x3e2aaaab0e097820 */ /* 0x000fe20000410000 */
[----:B------:R-:W-:Y:S01]  /*0540*/  FMUL.FTZ R15, R15, 0.16666667163372039795 ;  /* 0x3e2aaaab0f0f7820 */ /* 0x000fe20000410000 */
[----:B------:R-:W-:Y:S01]  /*0550*/  FMUL.FTZ R16, R16, 0.16666667163372039795 ;  /* 0x3e2aaaab10107820 */ /* 0x000fe20000410000 */
[----:B------:R-:W-:Y:S01]  /*0560*/  STG.E desc[UR4][R2.64], R5 ;  /* 0x0000000502007986 */ /* 0x000fe2000c101904 */
[----:B------:R-:W-:-:S02]  /*0570*/  F2FP.F16.F32.PACK_AB R7, R7, R6 ;  /* 0x000000060707723e */ /* 0x000fc400000000ff */
[----:B------:R-:W-:Y:S02]  /*0580*/  F2FP.F16.F32.PACK_AB R9, R9, R12 ;  /* 0x0000000c0909723e */ /* 0x000fe400000000ff */
[----:B------:R-:W-:Y:S01]  /*0590*/  F2FP.F16.F32.PACK_AB R15, R16, R15 ;  /* 0x0000000f100f723e */ /* 0x000fe200000000ff */
[----:B------:R-:W-:Y:S04]  /*05a0*/  STG.E desc[UR4][R2.64+0x200], R7 ;  /* 0x0002000702007986 */ /* 0x000fe8000c101904 */
[----:B------:R-:W-:Y:S04]  /*05b0*/  STG.E desc[UR4][R2.64+0x400], R9 ;  /* 0x0004000902007986 */ /* 0x000fe8000c101904 */
[----:B------:R-:W-:Y:S01]  /*05c0*/  STG.E desc[UR4][R2.64+0x600], R15 ;  /* 0x0006000f02007986 */ /* 0x000fe2000c101904 */
[----:B------:R-:W-:Y:S05]  /*05d0*/  EXIT ;  /* 0x000000000000794d */ /* 0x000fea0003800000 */
.L_x_5253:
[----:B------:R-:W0:Y:S01]  /*05e0*/  S2R R13, SR_TID.X ;  /* 0x00000000000d7919 */ /* 0x000e220000002100 */
[----:B------:R-:W-:Y:S02]  /*05f0*/  PRMT R14, RZ, 0x7610, R14 ;  /* 0x00007610ff0e7816 */ /* 0x000fe4000000000e */
[----:B0-----:R-:W-:Y:S01]  /*0600*/  ISETP.GE.AND P5, PT, R13, R7, PT ;  /* 0x000000070d00720c */ /* 0x001fe20003fa6270 */
[----:B------:R-:W-:-:S12]  /*0610*/  IMAD.MOV.U32 R18, RZ, RZ, R13 ;  /* 0x000000ffff127224 */ /* 0x000fd800078e000d */
[----:B------:R-:W-:-:S05]  /*0620*/  @!P5 VIADD R18, R13, 0x80 ;  /* 0x000000800d12d836 */ /* 0x000fca0000000000 */
[----:B------:R-:W-:-:S13]  /*0630*/  ISETP.GE.AND P6, PT, R18, R7, PT ;  /* 0x000000071200720c */ /* 0x000fda0003fc6270 */
[----:B------:R-:W-:Y:S01]  /*0640*/  @!P6 IMAD.IADD R5, R6, 0x1, R18 ;  /* 0x000000010605e824 */ /* 0x000fe200078e0212 */
[----:B------:R-:W-:Y:S01]  /*0650*/  @!P6 IADD3 R18, R18, 0x80, RZ ;  /* 0x000000801212e810 */ /* 0x000fe20007ffe0ff */
[----:B------:R-:W0:Y:S03]  /*0660*/  @!P6 LDC.64 R24, c[0x0][0x238] ;  /* 0x00008e00ff18eb82 */ /* 0x000e260000000a00 */
[----:B------:R-:W-:-:S13]  /*0670*/  ISETP.GE.AND P4, PT, R18, R7, PT ;  /* 0x000000071200720c */ /* 0x000fda0003f86270 */
[----:B------:R-:W-:Y:S01]  /*0680*/  @!P4 IMAD.IADD R27, R6, 0x1, R18 ;  /* 0x00000001061bc824 */ /* 0x000fe200078e0212 */
[----:B------:R-:W1:Y:S01]  /*0690*/  @!P4 LDC.64 R2, c[0x0][0x238] ;  /* 0x00008e00ff02cb82 */ /* 0x000e620000000a00 */
[----:B------:R-:W-:-:S05]  /*06a0*/  @!P4 VIADD R18, R18, 0x80 ;  /* 0x000000801212c836 */ /* 0x000fca0000000000 */
[----:B------:R-:W-:Y:S01]  /*06b0*/  ISETP.GE.AND P3, PT, R18, R7, PT ;  /* 0x000000071200720c */ /* 0x000fe20003f66270 */
[----:B0-----:R-:W-:-:S05]  /*06c0*/  @!P6 IMAD.WIDE.U32 R24, R5, 0x2, R24 ;  /* 0x000000020518e825 */ /* 0x001fca00078e0018 */
[----:B------:R-:W5:Y:S07]  /*06d0*/  @!P6 LDG.E.U16 R14, desc[UR4][R24.64] ;  /* 0x00000004180ee981 */ /* 0x000f6e000c1e1500 */
[----:B------:R-:W-:Y:S01]  /*06e0*/  @!P3 IMAD.IADD R23, R6, 0x1, R18 ;  /* 0x000000010617b824 */ /* 0x000fe200078e0212 */
[----:B------:R-:W-:Y:S01]  /*06f0*/  @!P3 IADD3 R18, R18, 0x80, RZ ;  /* 0x000000801212b810 */ /* 0x000fe20007ffe0ff */
[----:B------:R-:W0:Y:S03]  /*0700*/  @!P3 LDC.64 R16, c[0x0][0x238] ;  /* 0x00008e00ff10bb82 */ /* 0x000e260000000a00 */
[----:B------:R-:W-:-:S13]  /*0710*/  ISETP.GE.AND P2, PT, R18, R7, PT ;  /* 0x000000071200720c */ /* 0x000fda0003f46270 */
[----:B------:R-:W-:Y:S01]  /*0720*/  @!P2 IMAD.IADD R21, R6, 0x1, R18 ;  /* 0x000000010615a824 */ /* 0x000fe200078e0212 */
[----:B------:R-:W2:Y:S01]  /*0730*/  @!P2 LDC.64 R10, c[0x0][0x238] ;  /* 0x00008e00ff0aab82 */ /* 0x000ea20000000a00 */
[----:B------:R-:W-:-:S05]  /*0740*/  @!P2 VIADD R18, R18, 0x80 ;  /* 0x000000801212a836 */ /* 0x000fca0000000000 */
[----:B------:R-:W-:-:S13]  /*0750*/  ISETP.GE.AND P1, PT, R18, R7, PT ;  /* 0x000000071200720c */ /* 0x000fda0003f26270 */
[----:B------:R-:W-:Y:S01]  /*0760*/  @!P1 IMAD.IADD R19, R6, 0x1, R18 ;  /* 0x0000000106139824 */ /* 0x000fe200078e0212 */
[----:B------:R-:W-:Y:S01]  /*0770*/  @!P1 IADD3 R18, R18, 0x80, RZ ;  /* 0x0000008012129810 */ /* 0x000fe20007ffe0ff */
[----:B-1----:R-:W-:Y:S01]  /*0780*/  @!P4 IMAD.WIDE.U32 R26, R27, 0x2, R2 ;  /* 0x000000021b1ac825 */ /* 0x002fe200078e0002 */
[----:B------:R-:W-:Y:S01]  /*0790*/  PRMT R12, RZ, 0x7610, R12 ;  /* 0x00007610ff0c7816 */ /* 0x000fe2000000000c */
[----:B------:R-:W1:Y:S01]  /*07a0*/  @!P1 LDC.64 R8, c[0x0][0x238] ;  /* 0x00008e00ff089b82 */ /* 0x000e620000000a00 */
[----:B------:R-:W-:-:S13]  /*07b0*/  ISETP.GE.AND P0, PT, R18, R7, PT ;  /* 0x000000071200720c */ /* 0x000fda0003f06270 */
[----:B------:R-:W-:Y:S01]  /*07c0*/  @!P0 IMAD.IADD R15, R6, 0x1, R18 ;  /* 0x00000001060f8824 */ /* 0x000fe200078e0212 */
[----:B------:R-:W3:Y:S01]  /*07d0*/  @!P0 LDC.64 R4, c[0x0][0x238] ;  /* 0x00008e00ff048b82 */ /* 0x000ee20000000a00 */
[----:B------:R-:W-:-:S05]  /*07e0*/  @!P0 VIADD R18, R18, 0x80 ;  /* 0x0000008012128836 */ /* 0x000fca0000000000 */
[----:B------:R-:W-:-:S13]  /*07f0*/  ISETP.GE.AND P6, PT, R18, R7, PT ;  /* 0x000000071200720c */ /* 0x000fda0003fc6270 */
[----:B------:R-:W4:Y:S01]  /*0800*/  @!P6 LDC.64 R2, c[0x0][0x238] ;  /* 0x00008e00ff02eb82 */ /* 0x000f220000000a00 */
[----:B0-----:R-:W-:-:S04]  /*0810*/  @!P3 IMAD.WIDE.U32 R16, R23, 0x2, R16 ;  /* 0x000000021710b825 */ /* 0x001fc800078e0010 */
[C---:B------:R-:W-:Y:S01]  /*0820*/  @!P6 IMAD.IADD R23, R6.reuse, 0x1, R18 ;  /* 0x000000010617e824 */ /* 0x040fe200078e0212 */
[----:B------:R0:W5:Y:S03]  /*0830*/  @!P3 LDG.E.U16 R12, desc[UR4][R16.64] ;  /* 0x00000004100cb981 */ /* 0x000166000c1e1500 */
[----:B----4-:R-:W-:Y:S02]  /*0840*/  @!P6 IMAD.WIDE.U32 R2, R23, 0x2, R2 ;  /* 0x000000021702e825 */ /* 0x010fe400078e0002 */
[----:B------:R-:W4:Y:S01]  /*0850*/  @!P5 LDC.64 R22, c[0x0][0x238] ;  /* 0x00008e00ff16db82 */ /* 0x000f220000000a00 */
[----:B0-----:R-:W-:Y:S01]  /*0860*/  @!P5 IADD3 R17, R6, R13, RZ ;  /* 0x0000000d0611d210 */ /* 0x001fe20007ffe0ff */
[----:B--2---:R-:W-:Y:S01]  /*0870*/  @!P2 IMAD.WIDE.U32 R10, R21, 0x2, R10 ;  /* 0x00000002150aa825 */ /* 0x004fe200078e000a */
[----:B------:R-:W-:-:S03]  /*0880*/  PRMT R21, RZ, 0x7610, R21 ;  /* 0x00007610ff157816 */ /* 0x000fc60000000015 */
[----:B----4-:R-:W-:Y:S02]  /*0890*/  @!P5 IMAD.WIDE.U32 R22, R17, 0x2, R22 ;  /* 0x000000021116d825 */ /* 0x010fe400078e0016 */
[----:B------:R-:W0:Y:S03]  /*08a0*/  @!P5 LDC.64 R16, c[0x0][0x230] ;  /* 0x00008c00ff10db82 */ /* 0x000e260000000a00 */
[----:B------:R-:W5:Y:S01]  /*08b0*/  @!P5 LDG.E.U16 R21, desc[UR4][R22.64] ;  /* 0x000000041615d981 */ /* 0x000f62000c1e1500 */
[----:B-1----:R-:W-:Y:S01]  /*08c0*/  @!P1 IMAD.WIDE.U32 R8, R19, 0x2, R8 ;  /* 0x0000000213089825 */ /* 0x002fe200078e0008 */
[----:B------:R-:W-:Y:S02]  /*08d0*/  PRMT R19, RZ, 0x7610, R19 ;  /* 0x00007610ff137816 */ /* 0x000fe40000000013 */
[----:B------:R-:W-:Y:S01]  /*08e0*/  PRMT R20, RZ, 0x7610, R20 ;  /* 0x00007610ff147816 */ /* 0x000fe20000000014 */
[----:B---3--:R-:W-:Y:S01]  /*08f0*/  @!P0 IMAD.WIDE.U32 R4, R15, 0x2, R4 ;  /* 0x000000020f048825 */ /* 0x008fe200078e0004 */
        /* <DEDUP_REMOVED lines=32> */
.L_x_5255:
[----:B------:R-:W-:Y:S05]  /*0b00*/  BSYNC B0 ;  /* 0x0000000000007941 */ /* 0x000fea0003800000 */
.L_x_5254:
[----:B------:R-:W-:Y:S01]  /*0b10*/  BSSY B0, `(.L_x_5256) ;  /* 0x000000f000007945 */ /* 0x000fe20003800000 */
[----:B------:R-:W-:Y:S01]  /*0b20*/  ISETP.GE.AND P0, PT, R4, R7, PT ;  /* 0x000000070400720c */ /* 0x000fe20003f06270 */
[----:B------:R-:W-:Y:S02]  /*0b30*/  VIADD R4, R13, 0x380 ;  /* 0x000003800d047836 */ /* 0x000fe40000000000 */
        /* <DEDUP_REMOVED lines=12> */
.L_x_5257:
[----:B------:R-:W-:Y:S05]  /*0c00*/  BSYNC B0 ;  /* 0x0000000000007941 */ /* 0x000fea0003800000 */
.L_x_5256:
[----:B------:R-:W-:Y:S01]  /*0c10*/  @!P5 IADD3 R3, R6, R13, RZ ;  /* 0x0000000d0603d210 */ /* 0x000fe20007ffe0ff */
[----:B------:R-:W-:Y:S01]  /*0c20*/  BSSY B0, `(.L_x_5258) ;  /* 0x000000f000007945 */ /* 0x000fe20003800000 */
[----:B------:R-:W-:-:S03]  /*0c30*/  ISETP.GE.AND P6, PT, R4, R7, PT ;  /* 0x000000070400720c */ /* 0x000fc60003fc6270 */
[----:B0-----:R-:W-:Y:S01]  /*0c40*/  @!P5 IMAD.WIDE.U32 R2, R3, 0x2, R16 ;  /* 0x000000020302d825 */ /* 0x001fe200078e0010 */
[----:B------:R-:W-:Y:S09]  /*0c50*/  @P4 BRA `(.L_x_5259) ;  /* 0x00000000002c4947 */ /* 0x000ff20003800000 */
        /* <DEDUP_REMOVED lines=11> */
.L_x_5259:
[----:B------:R-:W-:Y:S05]  /*0d10*/  BSYNC B0 ;  /* 0x0000000000007941 */ /* 0x000fea0003800000 */
.L_x_5258:
        /* <DEDUP_REMOVED lines=13> */
.L_x_5261:
[----:B------:R-:W-:Y:S05]  /*0df0*/  BSYNC B0 ;  /* 0x0000000000007941 */ /* 0x000fea0003800000 */
.L_x_5260:
        /* <DEDUP_REMOVED lines=13> */
.L_x_5263:
[----:B------:R-:W-:Y:S05]  /*0ed0*/  BSYNC B0 ;  /* 0x0000000000007941 */ /* 0x000fea0003800000 */
.L_x_5262:
        /* <DEDUP_REMOVED lines=13> */
.L_x_5265:
[----:B------:R-:W-:Y:S05]  /*0fb0*/  BSYNC B0 ;  /* 0x0000000000007941 */ /* 0x000fea0003800000 */
.L_x_5264:
        /* <DEDUP_REMOVED lines=13> */
.L_x_5267:
[----:B------:R-:W-:Y:S05]  /*1090*/  BSYNC B0 ;  /* 0x0000000000007941 */ /* 0x000fea0003800000 */
.L_x_5266:
        /* <DEDUP_REMOVED lines=13> */
.L_x_5269:
[----:B------:R-:W-:Y:S05]  /*1170*/  BSYNC B0 ;  /* 0x0000000000007941 */ /* 0x000fea0003800000 */
.L_x_5268:
[----:B------:R0:W-:Y:S01]  /*1180*/  @!P5 STG.E.U16 desc[UR4][R2.64], R9 ;  /* 0x000000090200d986 */ /* 0x0001e2000c101504 */
[----:B------:R-:W-:Y:S01]  /*1190*/  @!P5 VIADD R13, R13, 0x80 ;  /* 0x000000800d0dd836 */ /* 0x000fe20000000000 */
        /* <DEDUP_REMOVED lines=12> */
[----:B------:R-:W-:Y:S01]  /*1260*/  IADD3 R9, R6, R13, RZ ;  /* 0x0000000d06097210 */ /* 0x000fe20007ffe0ff */
[----:B------:R-:W-:-:S04]  /*1270*/  VIADD R13, R13, 0x80 ;  /* 0x000000800d0d7836 */ /* 0x000fc80000000000 */
[----:B0-----:R-:W-:-:S05]  /*1280*/  IMAD.WIDE.U32 R2, R9, 0x2, R2 ;  /* 0x0000000209027825 */ /* 0x001fca00078e0002 */
[----:B------:R0:W-:Y:S02]  /*1290*/  STG.E.U16 desc[UR4][R2.64], R11 ;  /* 0x0000000b02007986 */ /* 0x0001e4000c101504 */
.L_x_5272:
[----:B------:R-:W-:-:S13]  /*12a0*/  ISETP.GE.AND P0, PT, R13, R7, PT ;  /* 0x000000070d00720c */ /* 0x000fda0003f06270 */
[----:B------:R-:W-:Y:S05]  /*12b0*/  @P0 BRA `(.L_x_5274) ;  /* 0x0000000000300947 */ /* 0x000fea0003800000 */
[----:B0-----:R-:W0:Y:S01]  /*12c0*/  LDC.64 R2, c[0x0][0x230] ;  /* 0x00008c00ff027b82 */ /* 0x001e220000000a00 */
[----:B------:R-:W-:Y:S02]  /*12d0*/  IMAD.IADD R9, R6, 0x1, R13 ;  /* 0x0000000106097824 */ /* 0x000fe400078e020d */
[----:B------:R-:W-:Y:S02]  /*12e0*/  VIADD R13, R13, 0x80 ;  /* 0x000000800d0d7836 */ /* 0x000fe40000000000 */
[----:B0-----:R-:W-:-:S05]  /*12f0*/  IMAD.WIDE.U32 R2, R9, 0x2, R2 ;  /* 0x0000000209027825 */ /* 0x001fca00078e0002 */
[----:B-----5:R1:W-:Y:S02]  /*1300*/  STG.E.U16 desc[UR4][R2.64], R12 ;  /* 0x0000000c02007986 */ /* 0x0203e4000c101504 */
.L_x_5273:
[----:B------:R-:W-:-:S13]  /*1310*/  ISETP.GE.AND P0, PT, R13, R7, PT ;  /* 0x000000070d00720c */ /* 0x000fda0003f06270 */
[----:B------:R-:W-:Y:S05]  /*1320*/  @P0 BRA `(.L_x_5275) ;  /* 0x0000000000340947 */ /* 0x000fea0003800000 */
[----:B01----:R-:W0:Y:S01]  /*1330*/  LDC.64 R2, c[0x0][0x230] ;  /* 0x00008c00ff027b82 */ /* 0x003e220000000a00 */
[----:B------:R-:W-:Y:S01]  /*1340*/  IADD3 R9, R6, R13, RZ ;  /* 0x0000000d06097210 */ /* 0x000fe20007ffe0ff */
[----:B------:R-:W-:-:S04]  /*1350*/  VIADD R13, R13, 0x80 ;  /* 0x000000800d0d7836 */ /* 0x000fc80000000000 */
[----:B0-----:R-:W-:-:S05]  /*1360*/  IMAD.WIDE.U32 R2, R9, 0x2, R2 ;  /* 0x0000000209027825 */ /* 0x001fca00078e0002 */
[----:B------:R1:W-:Y:S02]  /*1370*/  STG.E.U16 desc[UR4][R2.64], R4 ;  /* 0x0000000402007986 */ /* 0x0003e4000c101504 */
.L_x_5274:
        /* <DEDUP_REMOVED lines=8> */
.L_x_5275:
[----:B------:R-:W-:Y:S05]  /*1400*/  BSYNC B1 ;  /* 0x0000000000017941 */ /* 0x000fea0003800000 */
.L_x_5271:
[----:B------:R-:W-:-:S13]  /*1410*/  ISETP.GE.AND P0, PT, R13, R7, PT ;  /* 0x000000070d00720c */ /* 0x000fda0003f06270 */
[----:B012---:R-:W0:Y:S01]  /*1420*/  @!P0 LDC.64 R2, c[0x0][0x230] ;  /* 0x00008c00ff028b82 */ /* 0x007e220000000a00 */
[----:B------:R-:W-:Y:S01]  /*1430*/  @!P0 IADD3 R9, R6, R13, RZ ;  /* 0x0000000d06098210 */ /* 0x000fe20007ffe0ff */
[----:B------:R-:W-:-:S04]  /*1440*/  @!P0 VIADD R13, R13, 0x80 ;  /* 0x000000800d0d8836 */ /* 0x000fc80000000000 */
[----:B0-----:R-:W-:-:S05]  /*1450*/  @!P0 IMAD.WIDE.U32 R2, R9, 0x2, R2 ;  /* 0x0000000209028825 */ /* 0x001fca00078e0002 */
[----:B------:R2:W-:Y:S02]  /*1460*/  @!P0 STG.E.U16 desc[UR4][R2.64], R8 ;  /* 0x0000000802008986 */ /* 0x0005e4000c101504 */
.L_x_5276:
[----:B------:R-:W-:Y:S05]  /*1470*/  BSYNC B0 ;  /* 0x0000000000007941 */ /* 0x000fea0003800000 */
.L_x_5270:
        /* <DEDUP_REMOVED lines=8> */
.L_x_5277:
        /* <DEDUP_REMOVED lines=16> */
.L_x_6643:


//--------------------- .text._ZN2at6native29vectorized_elementwise_kernelILi4EZZZNS0_66_GLOBAL__N__a0cfb035_28_ActivationHardswishKernel_cu_9e10b42f_292516hardswish_kernelERNS_14TensorIteratorEENKUlvE_clEvENKUlvE1_clEvEUlN3c104HalfEE_St5arrayIPcLm2EEEEviT0_T1_ --------------------------
	.section	.text._ZN2at6native29vectorized_elementwise_kernelILi4EZZZNS0_66_GLOBAL__N__a0cfb035_28_ActivationHardswishKernel_cu_9e10b42f_292516hardswish_kernelERNS_14TensorIteratorEENKUlvE_clEvENKUlvE1_clEvEUlN3c104HalfEE_St5arrayIPcLm2EEEEviT0_T1_,"ax",@progbits
	.align	128
        .global         _ZN2at6native29vectorized_elementwise_kernelILi4EZZZNS0_66_GLOBAL__N__a0cfb035_28_ActivationHardswishKernel_cu_9e10b42f_292516hardswish_kernelERNS_14TensorIteratorEENKUlvE_clEvENKUlvE1_clEvEUlN3c104HalfEE_St5arrayIPcLm2EEEEviT0_T1_
        .type           _ZN2at6native29vectorized_elementwise_kernelILi4EZZZNS0_66_GLOBAL__N__a0cfb035_28_ActivationHardswishKernel_cu_9e10b42f_292516hardswish_kernelERNS_14TensorIteratorEENKUlvE_clEvENKUlvE1_clEvEUlN3c104HalfEE_St5arrayIPcLm2EEEEviT0_T1_,@function
        .size           _ZN2at6native29vectorized_elementwise_kernelILi4EZZZNS0_66_GLOBAL__N__a0cfb035_28_ActivationHardswishKernel_cu_9e10b42f_292516hardswish_kernelERNS_14TensorIteratorEENKUlvE_clEvENKUlvE1_clEvEUlN3c104HalfEE_St5arrayIPcLm2EEEEviT0_T1_,(.L_x_6644 - _ZN2at6native29vectorized_elementwise_kernelILi4EZZZNS0_66_GLOBAL__N__a0cfb035_28_ActivationHardswishKernel_cu_9e10b42f_292516hardswish_kernelERNS_14TensorIteratorEENKUlvE_clEvENKUlvE1_clEvEUlN3c104HalfEE_St5arrayIPcLm2EEEEviT0_T1_)
        .other          _ZN2at6native29vectorized_elementwise_kernelILi4EZZZNS0_66_GLOBAL__N__a0cfb035_28_ActivationHardswishKernel_cu_9e10b42f_292516hardswish_kernelERNS_14TensorIteratorEENKUlvE_clEvENKUlvE1_clEvEUlN3c104HalfEE_St5arrayIPcLm2EEEEviT0_T1_,@"STO_CUDA_ENTRY STV_DEFAULT"
_ZN2at6native29vectorized_elementwise_kernelILi4EZZZNS0_66_GLOBAL__N__a0cfb035_28_ActivationHardswishKernel_cu_9e10b42f_292516hardswish_kernelERNS_14TensorIteratorEENKUlvE_clEvENKUlvE1_clEvEUlN3c104HalfEE_St5arrayIPcLm2EEEEviT0_T1_:
.text._ZN2at6native29vectorized_elementwise_kernelILi4EZZZNS0_66_GLOBAL__N__a0cfb035_28_ActivationHardswishKernel_cu_9e10b42f_292516hardswish_kernelERNS_14TensorIteratorEENKUlvE_clEvENKUlvE1_clEvEUlN3c104HalfEE_St5arrayIPcLm2EEEEviT0_T1_:
        /* <DEDUP_REMOVED lines=16> */
[--C-:B--2---:R-:W-:Y:S02]  /*0100*/  HADD2.F32 R7, -RZ, R4.reuse.H0_H0 ;  /* 0x20000004ff077230 */ /* 0x104fe40000004100 */
[----:B------:R-:W-:Y:S02]  /*0110*/  HADD2.F32 R12, -RZ, R5.H0_H0 ;  /* 0x20000005ff0c7230 */ /* 0x000fe40000004100 */
[----:B------:R-:W-:Y:S02]  /*0120*/  HADD2.F32 R10, -RZ, R4.H1_H1 ;  /* 0x30000004ff0a7230 */ /* 0x000fe40000004100 */
[----:B------:R-:W-:Y:S01]  /*0130*/  FADD.FTZ R4, R7, 3 ;  /* 0x4040000007047421 */ /* 0x000fe20000010000 */
[----:B---3--:R-:W-:-:S02]  /*0140*/  HADD2.F32 R9, -RZ, R3.H0_H0 ;  /* 0x20000003ff097230 */ /* 0x008fc40000004100 */
[----:B------:R-:W-:Y:S01]  /*0150*/  FADD.FTZ R13, R12, 3 ;  /* 0x404000000c0d7421 */ /* 0x000fe20000010000 */
[----:B------:R-:W-:Y:S01]  /*0160*/  FADD.FTZ R11, R10, 3 ;  /* 0x404000000a0b7421 */ /* 0x000fe20000010000 */
[C---:B------:R-:W-:Y:S01]  /*0170*/  FSETP.GEU.FTZ.AND P0, PT, R4.reuse, UR6, PT ;  /* 0x0000000604007c0b */ /* 0x040fe2000bf1e000 */
[----:B------:R-:W-:Y:S02]  /*0180*/  FADD.FTZ R16, R9, 3 ;  /* 0x4040000009107421 */ /* 0x000fe40000010000 */
[----:B------:R-:W-:Y:S02]  /*0190*/  FSETP.GEU.FTZ.AND P2, PT, R13, UR6, PT ;  /* 0x000000060d007c0b */ /* 0x000fe4000bf5e000 */
[----:B------:R-:W-:Y:S02]  /*01a0*/  FSETP.GEU.FTZ.AND P1, PT, R11, UR6, PT ;  /* 0x000000060b007c0b */ /* 0x000fe4000bf3e000 */
[----:B------:R-:W-:Y:S02]  /*01b0*/  FSEL R4, R4, UR6, P0 ;  /* 0x0000000604047c08 */ /* 0x000fe40008000000 */
[----:B------:R-:W-:-:S02]  /*01c0*/  FSEL R13, R13, UR6, P2 ;  /* 0x000000060d0d7c08 */ /* 0x000fc40009000000 */
[----:B------:R-:W-:Y:S02]  /*01d0*/  FSEL R11, R11, UR6, P1 ;  /* 0x000000060b0b7c08 */ /* 0x000fe40008800000 */
[C---:B------:R-:W-:Y:S02]  /*01e0*/  FSETP.GT.FTZ.AND P0, PT, R4.reuse, UR7, PT ;  /* 0x0000000704007c0b */ /* 0x040fe4000bf14000 */
[----:B------:R-:W-:Y:S02]  /*01f0*/  FSETP.GT.FTZ.AND P2, PT, R13, UR7, PT ;  /* 0x000000070d007c0b */ /* 0x000fe4000bf54000 */
[----:B------:R-:W-:Y:S02]  /*0200*/  FSETP.GT.FTZ.AND P1, PT, R11, UR7, PT ;  /* 0x000000070b007c0b */ /* 0x000fe4000bf34000 */
[----:B------:R-:W-:Y:S02]  /*0210*/  FSEL R4, R4, UR7, !P0 ;  /* 0x0000000704047c08 */ /* 0x000fe4000c000000 */
[----:B------:R-:W-:-:S02]  /*0220*/  FSEL R13, R13, UR7, !P2 ;  /* 0x000000070d0d7c08 */ /* 0x000fc4000d000000 */
[----:B------:R-:W-:Y:S01]  /*0230*/  FSEL R11, R11, UR7, !P1 ;  /* 0x000000070b0b7c08 */ /* 0x000fe2000c800000 */
[----:B------:R-:W-:Y:S01]  /*0240*/  FMUL.FTZ R4, R7, R4 ;  /* 0x0000000407047220 */ /* 0x000fe20000410000 */
[----:B------:R-:W-:Y:S01]  /*0250*/  FSETP.GEU.FTZ.AND P3, PT, R16, UR6, PT ;  /* 0x0000000610007c0b */ /* 0x000fe2000bf7e000 */
[----:B------:R-:W-:Y:S01]  /*0260*/  FMUL.FTZ R8, R12, R13 ;  /* 0x0000000d0c087220 */ /* 0x000fe20000410000 */
[----:B------:R-:W-:Y:S02]  /*0270*/  HADD2.F32 R12, -RZ, R5.H1_H1 ;  /* 0x30000005ff0c7230 */ /* 0x000fe40000004100 */
[----:B------:R-:W-:Y:S01]  /*0280*/  FMUL.FTZ R7, R10, R11 ;  /* 0x0000000b0a077220 */ /* 0x000fe20000410000 */
[--C-:B------:R-:W-:Y:S01]  /*0290*/  HADD2.F32 R11, -RZ, R2.reuse.H0_H0 ;  /* 0x20000002ff0b7230 */ /* 0x100fe20000004100 */
[----:B------:R-:W-:Y:S01]  /*02a0*/  FSEL R16, R16, UR6, P3 ;  /* 0x0000000610107c08 */ /* 0x000fe20009800000 */
[----:B------:R-:W-:Y:S02]  /*02b0*/  HADD2.F32 R10, -RZ, R2.H1_H1 ;  /* 0x30000002ff0a7230 */ /* 0x000fe40000004100 */
[----:B------:R-:W-:Y:S01]  /*02c0*/  FADD.FTZ R13, R12, 3 ;  /* 0x404000000c0d7421 */ /* 0x000fe20000010000 */
[----:B------:R-:W-:-:S02]  /*02d0*/  HADD2.F32 R5, -RZ, R3.H1_H1 ;  /* 0x30000003ff057230 */ /* 0x000fc40000004100 */
[----:B------:R-:W-:Y:S01]  /*02e0*/  FADD.FTZ R14, R11, 3 ;  /* 0x404000000b0e7421 */ /* 0x000fe20000010000 */
[----:B------:R-:W0:Y:S01]  /*02f0*/  LDC.64 R2, c[0x0][0x230] ;  /* 0x00008c00ff027b82 */ /* 0x000e220000000a00 */
        /* <DEDUP_REMOVED lines=9> */
[----:B------:R-:W-:-:S02]  /*0390*/  FSEL R13, R13, UR6, P0 ;  /* 0x000000060d0d7c08 */ /* 0x000fc40008000000 */
[----:B------:R-:W-:Y:S02]  /*03a0*/  FSEL R14, R14, UR6, P1 ;  /* 0x000000060e0e7c08 */ /* 0x000fe40008800000 */
[----:B------:R-:W-:Y:S02]  /*03b0*/  FSEL R15, R15, UR6, P2 ;  /* 0x000000060f0f7c08 */ /* 0x000fe40009000000 */
[----:B------:R-:W-:Y:S02]  /*03c0*/  FSEL R17, R17, UR6, P4 ;  /* 0x0000000611117c08 */ /* 0x000fe4000a000000 */
[----:B------:R-:W-:Y:S02]  /*03d0*/  FSETP.GT.FTZ.AND P0, PT, R13, UR7, PT ;  /* 0x000000070d007c0b */ /* 0x000fe4000bf14000 */
[----:B------:R-:W-:Y:S02]  /*03e0*/  FSETP.GT.FTZ.AND P1, PT, R14, UR7, PT ;  /* 0x000000070e007c0b */ /* 0x000fe4000bf34000 */
[----:B------:R-:W-:-:S02]  /*03f0*/  FSETP.GT.FTZ.AND P2, PT, R15, UR7, PT ;  /* 0x000000070f007c0b */ /* 0x000fc4000bf54000 */
[----:B------:R-:W-:Y:S01]  /*0400*/  FSETP.GT.FTZ.AND P3, PT, R16, UR7, PT ;  /* 0x0000000710007c0b */ /* 0x000fe2000bf74000 */
[----:B0-----:R-:W-:Y:S01]  /*0410*/  IMAD.WIDE.U32 R2, R6, 0x2, R2 ;  /* 0x0000000206027825 */ /* 0x001fe200078e0002 */
[----:B------:R-:W-:Y:S02]  /*0420*/  FSETP.GT.FTZ.AND P4, PT, R17, UR7, PT ;  /* 0x0000000711007c0b */ /* 0x000fe4000bf94000 */
[----:B------:R-:W-:Y:S02]  /*0430*/  FSEL R13, R13, UR7, !P0 ;  /* 0x000000070d0d7c08 */ /* 0x000fe4000c000000 */
[----:B------:R-:W-:Y:S01]  /*0440*/  FSEL R14, R14, UR7, !P1 ;  /* 0x000000070e0e7c08 */ /* 0x000fe2000c800000 */
[----:B------:R-:W-:Y:S01]  /*0450*/  IMAD.WIDE R2, R0, 0x8, R2 ;  /* 0x0000000800027825 */ /* 0x000fe200078e0202 */
[----:B------:R-:W-:-:S03]  /*0460*/  FSEL R15, R15, UR7, !P2 ;  /* 0x000000070f0f7c08 */ /* 0x000fc6000d000000 */
        /* <DEDUP_REMOVED lines=11> */
[----:B------:R-:W-:Y:S01]  /*0520*/  F2FP.F16.F32.PACK_AB R12, R7, R4 ;  /* 0x00000004070c723e */ /* 0x000fe200000000ff */
[----:B------:R-:W-:Y:S01]  /*0530*/  FMUL.FTZ R5, R18, 0.16666667163372039795 ;  /* 0x3e2aaaab12057820 */ /* 0x000fe20000410000 */
[----:B------:R-:W-:-:S02]  /*0540*/  F2FP.F16.F32.PACK_AB R13, R13, R8 ;  /* 0x000000080d0d723e */ /* 0x000fc400000000ff */
[----:B------:R-:W-:Y:S02]  /*0550*/  F2FP.F16.F32.PACK_AB R4, R15, R14 ;  /* 0x0000000e0f04723e */ /* 0x000fe400000000ff */
[----:B------:R-:W-:Y:S01]  /*0560*/  F2FP.F16.F32.PACK_AB R5, R5, R16 ;  /* 0x000000100505723e */ /* 0x000fe200000000ff */
[----:B------:R-:W-:Y:S04]  /*0570*/  STG.E.64 desc[UR4][R2.64], R12 ;  /* 0x0000000c02007986 */ /* 0x000fe8000c101b04 */
[----:B------:R-:W-:Y:S01]  /*0580*/  STG.E.64 desc[UR4][R2.64+0x400], R4 ;  /* 0x0004000402007986 */ /* 0x000fe2000c101b04 */
[----:B------:R-:W-:Y:S05]  /*0590*/  EXIT ;  /* 0x000000000000794d */ /* 0x000fea0003800000 */
.L_x_5278:
        /* <DEDUP_REMOVED lines=82> */
.L_x_5280:
[----:B------:R-:W-:Y:S05]  /*0ac0*/  BSYNC B0 ;  /* 0x0000000000007941 */ /* 0x000fea0003800000 */
.L_x_5279:
        /* <DEDUP_REMOVED lines=15> */
.L_x_5282:
[----:B------:R-:W-:Y:S05]  /*0bc0*/  BSYNC B0 ;  /* 0x0000000000007941 */ /* 0x000fea0003800000 */
.L_x_5281:
        /* <DEDUP_REMOVED lines=16> */
.L_x_5284:
[----:B------:R-:W-:Y:S05]  /*0cd0*/  BSYNC B0 ;  /* 0x0000000000007941 */ /* 0x000fea0003800000 */
.L_x_5283:
        /* <DEDUP_REMOVED lines=13> */
.L_x_5286:
[----:B------:R-:W-:Y:S05]  /*0db0*/  BSYNC B0 ;  /* 0x0000000000007941 */ /* 0x000fea0003800000 */
.L_x_5285:
        /* <DEDUP_REMOVED lines=13> */
.L_x_5288:
[----:B------:R-:W-:Y:S05]  /*0e90*/  BSYNC B0 ;  /* 0x0000000000007941 */ /* 0x000fea0003800000 */
.L_x_5287:
        /* <DEDUP_REMOVED lines=13> */
.L_x_5290:
[----:B------:R-:W-:Y:S05]  /*0f70*/  BSYNC B0 ;  /* 0x0000000000007941 */ /* 0x000fea0003800000 */
.L_x_5289:
        /* <DEDUP_REMOVED lines=13> */
.L_x_5292:
[----:B------:R-:W-:Y:S05]  /*1050*/  BSYNC B0 ;  /* 0x0000000000007941 */ /* 0x000fea0003800000 */
.L_x_5291:
        /* <DEDUP_REMOVED lines=13> */
.L_x_5294:
[----:B------:R-:W-:Y:S05]  /*1130*/  BSYNC B0 ;  /* 0x0000000000007941 */ /* 0x000fea0003800000 */
.L_x_5293:
        /* <DEDUP_REMOVED lines=18> */
.L_x_5297:
[----:B------:R-:W-:-:S13]  /*1260*/  ISETP.GE.AND P0, PT, R13, R7, PT ;  /* 0x000000070d00720c */ /* 0x000fda0003f06270 */
[----:B------:R-:W-:Y:S05]  /*1270*/  @P0 BRA `(.L_x_5299) ;  /* 0x0000000000300947 */ /* 0x000fea0003800000 */
[----:B0-----:R-:W0:Y:S01]  /*1280*/  LDC.64 R2, c[0x0][0x230] ;  /* 0x00008c00ff027b82 */ /* 0x001e220000000a00 */
[----:B------:R-:W-:Y:S02]  /*1290*/  IMAD.IADD R9, R6, 0x1, R13 ;  /* 0x0000000106097824 */ /* 0x000fe400078e020d */
[----:B------:R-:W-:Y:S02]  /*12a0*/  VIADD R13, R13, 0x80 ;  /* 0x000000800d0d7836 */ /* 0x000fe40000000000 */
[----:B0-----:R-:W-:-:S05]  /*12b0*/  IMAD.WIDE.U32 R2, R9, 0x2, R2 ;  /* 0x0000000209027825 */ /* 0x001fca00078e0002 */
[----:B-----5:R1:W-:Y:S02]  /*12c0*/  STG.E.U16 desc[UR4][R2.64], R12 ;  /* 0x0000000c02007986 */ /* 0x0203e4000c101504 */
.L_x_5298:
[----:B------:R-:W-:-:S13]  /*12d0*/  ISETP.GE.AND P0, PT, R13, R7, PT ;  /* 0x000000070d00720c */ /* 0x000fda0003f06270 */
[----:B------:R-:W-:Y:S05]  /*12e0*/  @P0 BRA `(.L_x_5300) ;  /* 0x0000000000340947 */ /* 0x000fea0003800000 */
[----:B01----:R-:W0:Y:S01]  /*12f0*/  LDC.64 R2, c[0x0][0x230] ;  /* 0x00008c00ff027b82 */ /* 0x003e220000000a00 */
[----:B------:R-:W-:Y:S01]  /*1300*/  IADD3 R9, R6, R13, RZ ;  /* 0x0000000d06097210 */ /* 0x000fe20007ffe0ff */
[----:B------:R-:W-:-:S04]  /*1310*/  VIADD R13, R13, 0x80 ;  /* 0x000000800d0d7836 */ /* 0x000fc80000000000 */
[----:B0-----:R-:W-:-:S05]  /*1320*/  IMAD.WIDE.U32 R2, R9, 0x2, R2 ;  /* 0x0000000209027825 */ /* 0x001fca00078e0002 */
[----:B------:R1:W-:Y:S02]  /*1330*/  STG.E.U16 desc[UR4][R2.64], R4 ;  /* 0x0000000402007986 */ /* 0x0003e4000c101504 */
.L_x_5299:
        /* <DEDUP_REMOVED lines=8> */
.L_x_5300:
[----:B------:R-:W-:Y:S05]  /*13c0*/  BSYNC B1 ;  /* 0x0000000000017941 */ /* 0x000fea0003800000 */
.L_x_5296:
[----:B------:R-:W-:-:S13]  /*13d0*/  ISETP.GE.AND P0, PT, R13, R7, PT ;  /* 0x000000070d00720c */ /* 0x000fda0003f06270 */
[----:B012---:R-:W0:Y:S01]  /*13e0*/  @!P0 LDC.64 R2, c[0x0][0x230] ;  /* 0x00008c00ff028b82 */ /* 0x007e220000000a00 */
[----:B------:R-:W-:Y:S01]  /*13f0*/  @!P0 IADD3 R9, R6, R13, RZ ;  /* 0x0000000d06098210 */ /* 0x000fe20007ffe0ff */
[----:B------:R-:W-:-:S04]  /*1400*/  @!P0 VIADD R13, R13, 0x80 ;  /* 0x000000800d0d8836 */ /* 0x000fc80000000000 */
[----:B0-----:R-:W-:-:S05]  /*1410*/  @!P0 IMAD.WIDE.U32 R2, R9, 0x2, R2 ;  /* 0x0000000209028825 */ /* 0x001fca00078e0002 */
[----:B------:R2:W-:Y:S02]  /*1420*/  @!P0 STG.E.U16 desc[UR4][R2.64], R8 ;  /* 0x0000000802008986 */ /* 0x0005e4000c101504 */
.L_x_5301:
[----:B------:R-:W-:Y:S05]  /*1430*/  BSYNC B0 ;  /* 0x0000000000007941 */ /* 0x000fea0003800000 */
.L_x_5295:
        /* <DEDUP_REMOVED lines=8> */
.L_x_5302:
        /* <DEDUP_REMOVED lines=12> */
.L_x_6644:


//--------------------- .text._ZN2at6native29vectorized_elementwise_kernelILi8EZZZNS0_66_GLOBAL__N__a0cfb035_28_ActivationHardswishKernel_cu_9e10b42f_292516hardswish_kernelERNS_14TensorIteratorEENKUlvE_clEvENKUlvE1_clEvEUlN3c104HalfEE_St5arrayIPcLm2EEEEviT0_T1_ --------------------------
	.section	.text._ZN2at6native29vectorized_elementwise_kernelILi8EZZZNS0_66_GLOBAL__N__a0cfb035_28_ActivationHardswishKernel_cu_9e10b42f_292516hardswish_kernelERNS_14TensorIteratorEENKUlvE_clEvENKUlvE1_clEvEUlN3c104HalfEE_St5arrayIPcLm2EEEEviT0_T1_,"ax",@progbits
	.align	128
        .global         _ZN2at6native29vectorized_elementwise_kernelILi8EZZZNS0_66_GLOBAL__N__a0cfb035_28_ActivationHardswishKernel_cu_9e10b42f_292516hardswish_kernelERNS_14TensorIteratorEENKUlvE_clEvENKUlvE1_clEvEUlN3c104HalfEE_St5arrayIPcLm2EEEEviT0_T1_
        .type           _ZN2at6native29vectorized_elementwise_kernelILi8EZZZNS0_66_GLOBAL__N__a0cfb035_28_ActivationHardswishKernel_cu_9e10b42f_292516hardswish_kernelERNS_14TensorIteratorEENKUlvE_clEvENKUlvE1_clEvEUlN3c104HalfEE_St5arrayIPcLm2EEEEviT0_T1_,@function
        .size           _ZN2at6native29vectorized_elementwise_kernelILi8EZZZNS0_66_GLOBAL__N__a0cfb035_28_ActivationHardswishKernel_cu_9e10b42f_292516hardswish_kernelERNS_14TensorIteratorEENKUlvE_clEvENKUlvE1_clEvEUlN3c104HalfEE_St5arrayIPcLm2EEEEviT0_T1_,(.L_x_6645 - _ZN2at6native29vectorized_elementwise_kernelILi8EZZZNS0_66_GLOBAL__N__a0cfb035_28_ActivationHardswishKernel_cu_9e10b42f_292516hardswish_kernelERNS_14TensorIteratorEENKUlvE_clEvENKUlvE1_clEvEUlN3c104HalfEE_St5arrayIPcLm2EEEEviT0_T1_)
        .other          _ZN2at6native29vectorized_elementwise_kernelILi8EZZZNS0_66_GLOBAL__N__a0cfb035_28_ActivationHardswishKernel_cu_9e10b42f_292516hardswish_kernelERNS_14TensorIteratorEENKUlvE_clEvENKUlvE1_clEvEUlN3c104HalfEE_St5arrayIPcLm2EEEEviT0_T1_,@"STO_CUDA_ENTRY STV_DEFAULT"
_ZN2at6native29vectorized_elementwise_kernelILi8EZZZNS0_66_GLOBAL__N__a0cfb035_28_ActivationHardswishKernel_cu_9e10b42f_292516hardswish_kernelERNS_14TensorIteratorEENKUlvE_clEvENKUlvE1_clEvEUlN3c104HalfEE_St5arrayIPcLm2EEEEviT0_T1_:
.text._ZN2at6native29vectorized_elementwise_kernelILi8EZZZNS0_66_GLOBAL__N__a0cfb035_28_ActivationHardswishKernel_cu_9e10b42f_292516hardswish_kernelERNS_14TensorIteratorEENKUlvE_clEvENKUlvE1_clEvEUlN3c104HalfEE_St5arrayIPcLm2EEEEviT0_T1_:
        /* <DEDUP_REMOVED lines=15> */
[--C-:B--2---:R-:W-:Y:S02]  /*00f0*/  HADD2.F32 R7, -RZ, R8.reuse.H0_H0 ;  /* 0x20000008ff077230 */ /* 0x104fe40000004100 */
[--C-:B------:R-:W-:Y:S02]  /*0100*/  HADD2.F32 R12, -RZ, R9.reuse.H0_H0 ;  /* 0x20000009ff0c7230 */ /* 0x100fe40000004100 */
[----:B------:R-:W-:Y:S02]  /*0110*/  HADD2.F32 R8, -RZ, R8.H1_H1 ;  /* 0x30000008ff087230 */ /* 0x000fe40000004100 */
[----:B------:R-:W-:Y:S01]  /*0120*/  FADD.FTZ R4, R7, 3 ;  /* 0x4040000007047421 */ /* 0x000fe20000010000 */
[----:B------:R-:W-:Y:S02]  /*0130*/  HADD2.F32 R9, -RZ, R9.H1_H1 ;  /* 0x30000009ff097230 */ /* 0x000fe40000004100 */
[----:B------:R-:W-:Y:S01]  /*0140*/  FADD.FTZ R13, R12, 3 ;  /* 0x404000000c0d7421 */ /* 0x000fe20000010000 */
[----:B------:R-:W-:Y:S01]  /*0150*/  FADD.FTZ R5, R8, 3 ;  /* 0x4040000008057421 */ /* 0x000fe20000010000 */
[----:B------:R-:W-:-:S03]  /*0160*/  FSETP.GEU.FTZ.AND P0, PT, R4, UR6, PT ;  /* 0x0000000604007c0b */ /* 0x000fc6000bf1e000 */
[----:B------:R-:W-:Y:S02]  /*0170*/  FSETP.GEU.FTZ.AND P2, PT, R13, UR6, PT ;  /* 0x000000060d007c0b */ /* 0x000fe4000bf5e000 */
[----:B------:R-:W-:Y:S02]  /*0180*/  FSETP.GEU.FTZ.AND P1, PT, R5, UR6, PT ;  /* 0x0000000605007c0b */ /* 0x000fe4000bf3e000 */
[----:B------:R-:W-:Y:S02]  /*0190*/  FSEL R13, R13, UR6, P2 ;  /* 0x000000060d0d7c08 */ /* 0x000fe40009000000 */
[----:B------:R-:W-:Y:S02]  /*01a0*/  FSEL R5, R5, UR6, P1 ;  /* 0x0000000605057c08 */ /* 0x000fe40008800000 */
[----:B------:R-:W-:Y:S01]  /*01b0*/  FSEL R2, R4, UR6, P0 ;  /* 0x0000000604027c08 */ /* 0x000fe20008000000 */
[--C-:B------:R-:W-:Y:S01]  /*01c0*/  HADD2.F32 R4, -RZ, R10.reuse.H0_H0 ;  /* 0x2000000aff047230 */ /* 0x100fe20000004100 */
[----:B------:R-:W-:Y:S01]  /*01d0*/  FSETP.GT.FTZ.AND P2, PT, R13, UR7, PT ;  /* 0x000000070d007c0b */ /* 0x000fe2000bf54000 */
[----:B------:R-:W-:Y:S01]  /*01e0*/  HADD2.F32 R10, -RZ, R10.H1_H1 ;  /* 0x3000000aff0a7230 */ /* 0x000fe20000004100 */
[----:B------:R-:W-:-:S02]  /*01f0*/  FSETP.GT.FTZ.AND P1, PT, R5, UR7, PT ;  /* 0x0000000705007c0b */ /* 0x000fc4000bf34000 */
[----:B------:R-:W-:Y:S01]  /*0200*/  FSETP.GT.FTZ.AND P0, PT, R2, UR7, PT ;  /* 0x0000000702007c0b */ /* 0x000fe2000bf14000 */
[----:B------:R-:W-:Y:S01]  /*0210*/  FADD.FTZ R14, R4, 3 ;  /* 0x40400000040e7421 */ /* 0x000fe20000010000 */
[----:B------:R-:W-:Y:S01]  /*0220*/  FSEL R13, R13, UR7, !P2 ;  /* 0x000000070d0d7c08 */ /* 0x000fe2000d000000 */
[----:B------:R-:W-:Y:S01]  /*0230*/  FADD.FTZ R16, R10, 3 ;  /* 0x404000000a107421 */ /* 0x000fe20000010000 */
[----:B------:R-:W-:Y:S01]  /*0240*/  FSEL R3, R5, UR7, !P1 ;  /* 0x0000000705037c08 */ /* 0x000fe2000c800000 */
[--C-:B------:R-:W-:Y:S01]  /*0250*/  HADD2.F32 R5, -RZ, R11.reuse.H0_H0 ;  /* 0x2000000bff057230 */ /* 0x100fe20000004100 */
[----:B------:R-:W-:Y:S01]  /*0260*/  FSEL R2, R2, UR7, !P0 ;  /* 0x0000000702027c08 */ /* 0x000fe2000c000000 */
[----:B------:R-:W-:Y:S02]  /*0270*/  HADD2.F32 R11, -RZ, R11.H1_H1 ;  /* 0x3000000bff0b7230 */ /* 0x000fe40000004100 */
[----:B------:R-:W-:Y:S01]  /*0280*/  FMUL.FTZ R12, R12, R13 ;  /* 0x0000000d0c0c7220 */ /* 0x000fe20000410000 */
[----:B------:R-:W-:Y:S01]  /*0290*/  FADD.FTZ R13, R9, 3 ;  /* 0x40400000090d7421 */ /* 0x000fe20000010000 */
[----:B------:R-:W-:Y:S01]  /*02a0*/  FMUL.FTZ R8, R8, R3 ;  /* 0x0000000308087220 */ /* 0x000fe20000410000 */
[----:B------:R-:W-:Y:S01]  /*02b0*/  FMUL.FTZ R7, R7, R2 ;  /* 0x0000000207077220 */ /* 0x000fe20000410000 */
[----:B------:R-:W-:Y:S01]  /*02c0*/  FADD.FTZ R17, R5, 3 ;  /* 0x4040000005117421 */ /* 0x000fe20000010000 */
[----:B------:R-:W-:Y:S01]  /*02d0*/  FADD.FTZ R18, R11, 3 ;  /* 0x404000000b127421 */ /* 0x000fe20000010000 */
[----:B------:R-:W0:Y:S01]  /*02e0*/  LDC.64 R2, c[0x0][0x230] ;  /* 0x00008c00ff027b82 */ /* 0x000e220000000a00 */
[----:B------:R-:W-:Y:S01]  /*02f0*/  FSETP.GEU.FTZ.AND P0, PT, R13, UR6, PT ;  /* 0x000000060d007c0b */ /* 0x000fe2000bf1e000 */
[----:B------:R-:W-:Y:S01]  /*0300*/  FMUL.FTZ R12, R12, 0.16666667163372039795 ;  /* 0x3e2aaaab0c0c7820 */ /* 0x000fe20000410000 */
[----:B------:R-:W-:-:S02]  /*0310*/  FSETP.GEU.FTZ.AND P2, PT, R16, UR6, PT ;  /* 0x0000000610007c0b */ /* 0x000fc4000bf5e000 */
[----:B------:R-:W-:Y:S02]  /*0320*/  FSETP.GEU.FTZ.AND P1, PT, R14, UR6, PT ;  /* 0x000000060e007c0b */ /* 0x000fe4000bf3e000 */
[----:B------:R-:W-:Y:S02]  /*0330*/  FSETP.GEU.FTZ.AND P3, PT, R17, UR6, PT ;  /* 0x0000000611007c0b */ /* 0x000fe4000bf7e000 */
[----:B------:R-:W-:Y:S02]  /*0340*/  FSETP.GEU.FTZ.AND P4, PT, R18, UR6, PT ;  /* 0x0000000612007c0b */ /* 0x000fe4000bf9e000 */
[----:B------:R-:W-:Y:S02]  /*0350*/  FSEL R13, R13, UR6, P0 ;  /* 0x000000060d0d7c08 */ /* 0x000fe40008000000 */
[----:B------:R-:W-:Y:S02]  /*0360*/  FSEL R16, R16, UR6, P2 ;  /* 0x0000000610107c08 */ /* 0x000fe40009000000 */
[----:B------:R-:W-:-:S02]  /*0370*/  FSEL R15, R14, UR6, P1 ;  /* 0x000000060e0f7c08 */ /* 0x000fc40008800000 */
[----:B------:R-:W-:Y:S02]  /*0380*/  FSEL R17, R17, UR6, P3 ;  /* 0x0000000611117c08 */ /* 0x000fe40009800000 */
[----:B------:R-:W-:Y:S02]  /*0390*/  FSEL R18, R18, UR6, P4 ;  /* 0x0000000612127c08 */ /* 0x000fe4000a000000 */
[----:B------:R-:W-:Y:S02]  /*03a0*/  FSETP.GT.FTZ.AND P0, PT, R13, UR7, PT ;  /* 0x000000070d007c0b */ /* 0x000fe4000bf14000 */
[----:B------:R-:W-:Y:S01]  /*03b0*/  FSETP.GT.FTZ.AND P2, PT, R16, UR7, PT ;  /* 0x0000000710007c0b */ /* 0x000fe2000bf54000 */
[----:B0-----:R-:W-:Y:S01]  /*03c0*/  IMAD.WIDE.U32 R2, R6, 0x2, R2 ;  /* 0x0000000206027825 */ /* 0x001fe200078e0002 */
[----:B------:R-:W-:Y:S02]  /*03d0*/  FSETP.GT.FTZ.AND P1, PT, R15, UR7, PT ;  /* 0x000000070f007c0b */ /* 0x000fe4000bf34000 */
[----:B------:R-:W-:-:S02]  /*03e0*/  FSETP.GT.FTZ.AND P3, PT, R17, UR7, PT ;  /* 0x0000000711007c0b */ /* 0x000fc4000bf74000 */
        /* <DEDUP_REMOVED lines=18> */
[----:B------:R-:W-:Y:S01]  /*0510*/  FMUL.FTZ R9, R18, 0.16666667163372039795 ;  /* 0x3e2aaaab12097820 */ /* 0x000fe20000410000 */
[----:B------:R-:W-:-:S02]  /*0520*/  F2FP.F16.F32.PACK_AB R4, R5, R4 ;  /* 0x000000040504723e */ /* 0x000fc400000000ff */
[----:B------:R-:W-:Y:S02]  /*0530*/  F2FP.F16.F32.PACK_AB R5, R7, R12 ;  /* 0x0000000c0705723e */ /* 0x000fe400000000ff */
[----:B------:R-:W-:Y:S02]  /*0540*/  F2FP.F16.F32.PACK_AB R6, R13, R6 ;  /* 0x000000060d06723e */ /* 0x000fe400000000ff */
[----:B------:R-:W-:-:S05]  /*0550*/  F2FP.F16.F32.PACK_AB R7, R9, R16 ;  /* 0x000000100907723e */ /* 0x000fca00000000ff */
[----:B------:R-:W-:Y:S01]  /*0560*/  STG.E.128 desc[UR4][R2.64], R4 ;  /* 0x0000000402007986 */ /* 0x000fe2000c101d04 */
[----:B------:R-:W-:Y:S05]  /*0570*/  EXIT ;  /* 0x000000000000794d */ /* 0x000fea0003800000 */
.L_x_5303:
        /* <DEDUP_REMOVED lines=82> */
.L_x_5305:
[----:B------:R-:W-:Y:S05]  /*0aa0*/  BSYNC B0 ;  /* 0x0000000000007941 */ /* 0x000fea0003800000 */
.L_x_5304:
        /* <DEDUP_REMOVED lines=15> */
.L_x_5307:
[----:B------:R-:W-:Y:S05]  /*0ba0*/  BSYNC B0 ;  /* 0x0000000000007941 */ /* 0x000fea0003800000 */
.L_x_5306:
        /* <DEDUP_REMOVED lines=16> */
.L_x_5309:
[----:B------:R-:W-:Y:S05]  /*0cb0*/  BSYNC B0 ;  /* 0x0000000000007941 */ /* 0x000fea0003800000 */
.L_x_5308:
        /* <DEDUP_REMOVED lines=13> */
.L_x_5311:
[----:B------:R-:W-:Y:S05]  /*0d90*/  BSYNC B0 ;  /* 0x0000000000007941 */ /* 0x000fea0003800000 */
.L_x_5310:
        /* <DEDUP_REMOVED lines=13> */
.L_x_5313:
[----:B------:R-:W-:Y:S05]  /*0e70*/  BSYNC B0 ;  /* 0x0000000000007941 */ /* 0x000fea0003800000 */
.L_x_5312:
        /* <DEDUP_REMOVED lines=13> */
.L_x_5315:
[----:B------:R-:W-:Y:S05]  /*0f50*/  BSYNC B0 ;  /* 0x0000000000007941 */ /* 0x000fea0003800000 */
.L_x_5314:
        /* <DEDUP_REMOVED lines=13> */
.L_x_5317:
[----:B------:R-:W-:Y:S05]  /*1030*/  BSYNC B0 ;  /* 0x0000000000007941 */ /* 0x000fea0003800000 */
.L_x_5316:
        /* <DEDUP_REMOVED lines=13> */
.L_x_5319:
[----:B------:R-:W-:Y:S05]  /*1110*/  BSYNC B0 ;  /* 0x0000000000007941 */ /* 0x000fea0003800000 */
.L_x_5318:
        /* <DEDUP_REMOVED lines=18> */
.L_x_5322:
[----:B------:R-:W-:-:S13]  /*1240*/  ISETP.GE.AND P0, PT, R13, R7, PT ;  /* 0x000000070d00720c */ /* 0x000fda0003f06270 */
[----:B------:R-:W-:Y:S05]  /*1250*/  @P0 BRA `(.L_x_5324) ;  /* 0x0000000000300947 */ /* 0x000fea0003800000 */
[----:B0-----:R-:W0:Y:S01]  /*1260*/  LDC.64 R2, c[0x0][0x230] ;  /* 0x00008c00ff027b82 */ /* 0x001e220000000a00 */
[----:B------:R-:W-:Y:S02]  /*1270*/  IMAD.IADD R9, R6, 0x1, R13 ;  /* 0x0000000106097824 */ /* 0x000fe400078e020d */
[----:B------:R-:W-:Y:S02]  /*1280*/  VIADD R13, R13, 0x80 ;  /* 0x000000800d0d7836 */ /* 0x000fe40000000000 */
[----:B0-----:R-:W-:-:S05]  /*1290*/  IMAD.WIDE.U32 R2, R9, 0x2, R2 ;  /* 0x0000000209027825 */ /* 0x001fca00078e0002 */
[----:B-----5:R1:W-:Y:S02]  /*12a0*/  STG.E.U16 desc[UR4][R2.64], R12 ;  /* 0x0000000c02007986 */ /* 0x0203e4000c101504 */
.L_x_5323:
[----:B------:R-:W-:-:S13]  /*12b0*/  ISETP.GE.AND P0, PT, R13, R7, PT ;  /* 0x000000070d00720c */ /* 0x000fda0003f06270 */
[----:B------:R-:W-:Y:S05]  /*12c0*/  @P0 BRA `(.L_x_5325) ;  /* 0x0000000000340947 */ /* 0x000fea0003800000 */
[----:B01----:R-:W0:Y:S01]  /*12d0*/  LDC.64 R2, c[0x0][0x230] ;  /* 0x00008c00ff027b82 */ /* 0x003e220000000a00 */
[----:B------:R-:W-:Y:S01]  /*12e0*/  IADD3 R9, R6, R13, RZ ;  /* 0x0000000d06097210 */ /* 0x000fe20007ffe0ff */
[----:B------:R-:W-:-:S04]  /*12f0*/  VIADD R13, R13, 0x80 ;  /* 0x000000800d0d7836 */ /* 0x000fc80000000000 */
[----:B0-----:R-:W-:-:S05]  /*1300*/  IMAD.WIDE.U32 R2, R9, 0x2, R2 ;  /* 0x0000000209027825 */ /* 0x001fca00078e0002 */
[----:B------:R1:W-:Y:S02]  /*1310*/  STG.E.U16 desc[UR4][R2.64], R4 ;  /* 0x0000000402007986 */ /* 0x0003e4000c101504 */
.L_x_5324:
        /* <DEDUP_REMOVED lines=8> */
.L_x_5325:
[----:B------:R-:W-:Y:S05]  /*13a0*/  BSYNC B1 ;  /* 0x0000000000017941 */ /* 0x000fea0003800000 */
.L_x_5321:
[----:B------:R-:W-:-:S13]  /*13b0*/  ISETP.GE.AND P0, PT, R13, R7, PT ;  /* 0x000000070d00720c */ /* 0x000fda0003f06270 */
[----:B012---:R-:W0:Y:S01]  /*13c0*/  @!P0 LDC.64 R2, c[0x0][0x230] ;  /* 0x00008c00ff028b82 */ /* 0x007e220000000a00 */
[----:B------:R-:W-:Y:S01]  /*13d0*/  @!P0 IADD3 R9, R6, R13, RZ ;  /* 0x0000000d06098210 */ /* 0x000fe20007ffe0ff */
[----:B------:R-:W-:-:S04]  /*13e0*/  @!P0 VIADD R13, R13, 0x80 ;  /* 0x000000800d0d8836 */ /* 0x000fc80000000000 */
[----:B0-----:R-:W-:-:S05]  /*13f0*/  @!P0 IMAD.WIDE.U32 R2, R9, 0x2, R2 ;  /* 0x0000000209028825 */ /* 0x001fca00078e0002 */
[----:B------:R2:W-:Y:S02]  /*1400*/  @!P0 STG.E.U16 desc[UR4][R2.64], R8 ;  /* 0x0000000802008986 */ /* 0x0005e4000c101504 */
.L_x_5326:
[----:B------:R-:W-:Y:S05]  /*1410*/  BSYNC B0 ;  /* 0x0000000000007941 */ /* 0x000fea0003800000 */
.L_x_5320:
        /* <DEDUP_REMOVED lines=8> */
.L_x_5327:
        /* <DEDUP_REMOVED lines=14> */
.L_x_6645:


//--------------------- .text._ZN2at6native18elementwise_kernelILi128ELi4EZNS0_15gpu_kernel_implIZZZNS0_66_GLOBAL__N__a0cfb035_28_ActivationHardswishKernel_cu_9e10b42f_292516hardswish_kernelERNS_14TensorIteratorEENKUlvE_clEvENKUlvE0_clEvEUlfE_EEvRNS_18TensorIteratorBaseERKT_EUliE_EEviT1_ --------------------------
	.section	.text._ZN2at6native18elementwise_kernelILi128ELi4EZNS0_15gpu_kernel_implIZZZNS0_66_GLOBAL__N__a0cfb035_28_ActivationHardswishKernel_cu_9e10b42f_292516hardswish_kernelERNS_14TensorIteratorEENKUlvE_clEvENKUlvE0_clEvEUlfE_EEvRNS_18TensorIteratorBaseERKT_EUliE_EEviT1_,"ax",@progbits
	.align	128
        .global         _ZN2at6native18elementwise_kernelILi128ELi4EZNS0_15gpu_kernel_implIZZZNS0_66_GLOBAL__N__a0cfb035_28_ActivationHardswishKernel_cu_9e10b42f_292516hardswish_kernelERNS_14TensorIteratorEENKUlvE_clEvENKUlvE0_clEvEUlfE_EEvRNS_18TensorIteratorBaseERKT_EUliE_EEviT1_
        .type           _ZN2at6native18elementwise_kernelILi128ELi4EZNS0_15gpu_kernel_implIZZZNS0_66_GLOBAL__N__a0cfb035_28_ActivationHardswishKernel_cu_9e10b42f_292516hardswish_kernelERNS_14TensorIteratorEENKUlvE_clEvENKUlvE0_clEvEUlfE_EEvRNS_18TensorIteratorBaseERKT_EUliE_EEviT1_,@function
        .size           _ZN2at6native18elementwise_kernelILi128ELi4EZNS0_15gpu_kernel_implIZZZNS0_66_GLOBAL__N__a0cfb035_28_ActivationHardswishKernel_cu_9e10b42f_292516hardswish_kernelERNS_14TensorIteratorEENKUlvE_clEvENKUlvE0_clEvEUlfE_EEvRNS_18TensorIteratorBaseERKT_EUliE_EEviT1_,(.L_x_6646 - _ZN2at6native18elementwise_kernelILi128ELi4EZNS0_15gpu_kernel_implIZZZNS0_66_GLOBAL__N__a0cfb035_28_ActivationHardswishKernel_cu_9e10b42f_292516hardswish_kernelERNS_14TensorIteratorEENKUlvE_clEvENKUlvE0_clEvEUlfE_EEvRNS_18TensorIteratorBaseERKT_EUliE_EEviT1_)
        .other          _ZN2at6native18elementwise_kernelILi128ELi4EZNS0_15gpu_kernel_implIZZZNS0_66_GLOBAL__N__a0cfb035_28_ActivationHardswishKernel_cu_9e10b42f_292516hardswish_kernelERNS_14TensorIteratorEENKUlvE_clEvENKUlvE0_clEvEUlfE_EEvRNS_18TensorIteratorBaseERKT_EUliE_EEviT1_,@"STO_CUDA_ENTRY STV_DEFAULT"
_ZN2at6native18elementwise_kernelILi128ELi4EZNS0_15gpu_kernel_implIZZZNS0_66_GLOBAL__N__a0cfb035_28_ActivationHardswishKernel_cu_9e10b42f_292516hardswish_kernelERNS_14TensorIteratorEENKUlvE_clEvENKUlvE0_clEvEUlfE_EEvRNS_18TensorIteratorBaseERKT_EUliE_EEviT1_:
.text._ZN2at6native18elementwise_kernelILi128ELi4EZNS0_15gpu_kernel_implIZZZNS0_66_GLOBAL__N__a0cfb035_28_ActivationHardswishKernel_cu_9e10b42f_292516hardswish_kernelERNS_14TensorIteratorEENKUlvE_clEvENKUlvE0_clEvEUlfE_EEvRNS_18TensorIteratorBaseERKT_EUliE_EEviT1_:
        /* <DEDUP_REMOVED lines=32> */
[----:B------:R-:W-:-:S05]  /*0200*/  SHF.R.U32.HI R5, RZ, UR5, R4 ;  /* 0x00000005ff057c19 */ /* 0x000fca0008011604 */
[----:B------:R-:W-:-:S04]  /*0210*/  IMAD.MOV R2, RZ, RZ, -R5 ;  /* 0x000000ffff027224 */ /* 0x000fc800078e0a05 */
[----:B------:R-:W-:Y:S01]  /*0220*/  IMAD R3, R2, UR6, R3 ;  /* 0x0000000602037c24 */ /* 0x000fe2000f8e0203 */
[----:B------:R-:W-:-:S03]  /*0230*/  ULDC.64 UR6, c[0x0][0x350] ;  /* 0x0000d40000067ab9 */ /* 0x000fc60000000a00 */
[C---:B------:R-:W-:Y:S02]  /*0240*/  IMAD R16, R3.reuse, UR6, RZ ;  /* 0x0000000603107c24 */ /* 0x040fe4000f8e02ff */
[----:B------:R-:W-:Y:S02]  /*0250*/  IMAD R0, R3, UR7, R0 ;  /* 0x0000000703007c24 */ /* 0x000fe4000f8e0200 */
        /* <DEDUP_REMOVED lines=276> */
.L_x_5330:
        /* <DEDUP_REMOVED lines=22> */
.L_x_5335:
[----:B------:R-:W2:Y:S02]  /*1500*/  LDG.E.U8 R0, desc[UR36][R2.64] ;  /* 0x0000002402007981 */ /* 0x000ea4000c1e1100 */
[----:B--2---:R-:W-:Y:S01]  /*1510*/  I2FP.F32.U32 R0, R0 ;  /* 0x0000000000007245 */ /* 0x004fe20000201000 */
[----:B------:R-:W-:Y:S06]  /*1520*/  BRA `(.L_x_5337) ;  /* 0x0000000c002c7947 */ /* 0x000fec0003800000 */
.L_x_5334:
        /* <DEDUP_REMOVED lines=9> */
.L_x_5339:
[----:B------:R-:W2:Y:S02]  /*15c0*/  LDG.E R0, desc[UR36][R2.64] ;  /* 0x0000002402007981 */ /* 0x000ea4000c1e1900 */
[----:B--2---:R-:W-:Y:S01]  /*15d0*/  I2FP.F32.S32 R0, R0 ;  /* 0x0000000000007245 */ /* 0x004fe20000201400 */
[----:B------:R-:W-:Y:S06]  /*15e0*/  BRA `(.L_x_5337) ;  /* 0x0000000800fc7947 */ /* 0x000fec0003800000 */
.L_x_5338:
[----:B------:R-:W2:Y:S02]  /*15f0*/  LDG.E.U16 R0, desc[UR36][R2.64] ;  /* 0x0000002402007981 */ /* 0x000ea4000c1e1500 */
[----:B--2---:R-:W0:Y:S01]  /*1600*/  I2F.S16 R0, R0 ;  /* 0x0000000000007306 */ /* 0x004e220000101400 */
[----:B------:R-:W-:Y:S05]  /*1610*/  BRA `(.L_x_5337) ;  /* 0x0000000800f07947 */ /* 0x000fea0003800000 */
.L_x_5333:
        /* <DEDUP_REMOVED lines=8> */
.L_x_5341:
[----:B------:R-:W2:Y:S02]  /*16a0*/  LDG.E.U16 R0, desc[UR36][R2.64] ;  /* 0x0000002402007981 */ /* 0x000ea4000c1e1500 */
[----:B--2---:R-:W-:Y:S01]  /*16b0*/  HADD2.F32 R0, -RZ, R0.H0_H0 ;  /* 0x20000000ff007230 */ /* 0x004fe20000004100 */
[----:B------:R-:W-:Y:S06]  /*16c0*/  BRA `(.L_x_5337) ;  /* 0x0000000800c47947 */ /* 0x000fec0003800000 */
.L_x_5340:
        /* <DEDUP_REMOVED lines=8> */
.L_x_5343:
[----:B------:R-:W2:Y:S02]  /*1750*/  LDG.E.U16 R0, desc[UR36][R2.64] ;  /* 0x0000002402007981 */ /* 0x000ea4000c1e1500 */
[----:B--2---:R-:W-:Y:S01]  /*1760*/  HADD2.F32 R0, -RZ, R0.H0_H0 ;  /* 0x20000000ff007230 */ /* 0x004fe20000004100 */
[----:B------:R-:W-:Y:S06]  /*1770*/  BRA `(.L_x_5337) ;  /* 0x0000000800987947 */ /* 0x000fec0003800000 */
.L_x_5342:
[----:B------:R-:W2:Y:S01]  /*1780*/  LDG.E.64 R2, desc[UR36][R2.64] ;  /* 0x0000002402027981 */ /* 0x000ea2000c1e1b00 */
[----:B------:R-:W-:Y:S01]  /*1790*/  UMOV UR4, 0xf0000000 ;  /* 0xf000000000047882 */ /* 0x000fe20000000000 */
[----:B------:R-:W-:Y:S01]  /*17a0*/  UMOV UR5, 0x380fffff ;  /* 0x380fffff00057882 */ /* 0x000fe20000000000 */
[----:B--2---:R-:W0:Y:S01]  /*17b0*/  F2F.F32.F64 R0, R2 ;  /* 0x0000000200007310 */ /* 0x004e220000301000 */
[----:B------:R-:W-:-:S14]  /*17c0*/  DSETP.GEU.AND P0, PT, |R2|, UR4, PT ;  /* 0x0000000402007e2a */ /* 0x000fdc000bf0e200 */
[----:B0-----:R-:W-:Y:S01]  /*17d0*/  @!P0 FMUL R0, R0, 1.175494350822287508e-38 ;  /* 0x0080000000008820 */ /* 0x001fe20000400000 */
[----:B------:R-:W-:Y:S06]  /*17e0*/  BRA `(.L_x_5337) ;  /* 0x00000008007c7947 */ /* 0x000fec0003800000 */
.L_x_5332:
        /* <DEDUP_REMOVED lines=12> */
.L_x_5346:
[----:B------:R-:W2:Y:S01]  /*18b0*/  LDG.E.64 R2, desc[UR36][R2.64] ;  /* 0x0000002402027981 */ /* 0x000ea2000c1e1b00 */
[----:B------:R-:W-:Y:S01]  /*18c0*/  UMOV UR4, 0xf0000000 ;  /* 0xf000000000047882 */ /* 0x000fe20000000000 */
[----:B------:R-:W-:Y:S01]  /*18d0*/  UMOV UR5, 0x380fffff ;  /* 0x380fffff00057882 */ /* 0x000fe20000000000 */
[----:B--2---:R-:W0:Y:S01]  /*18e0*/  F2F.F32.F64 R0, R2 ;  /* 0x0000000200007310 */ /* 0x004e220000301000 */
[----:B------:R-:W-:-:S14]  /*18f0*/  DSETP.GEU.AND P0, PT, |R2|, UR4, PT ;  /* 0x0000000402007e2a */ /* 0x000fdc000bf0e200 */
[----:B0-----:R-:W-:Y:S01]  /*1900*/  @!P0 FMUL R0, R0, 1.175494350822287508e-38 ;  /* 0x0080000000008820 */ /* 0x001fe20000400000 */
[----:B------:R-:W-:Y:S06]  /*1910*/  BRA `(.L_x_5337) ;  /* 0x0000000800307947 */ /* 0x000fec0003800000 */
.L_x_5345:
        /* <DEDUP_REMOVED lines=26> */
.L_x_5348:
        /* <DEDUP_REMOVED lines=13> */
.L_x_5347:
[----:B------:R-:W2:Y:S02]  /*1b90*/  LDG.E.U16 R0, desc[UR36][R2.64] ;  /* 0x0000002402007981 */ /* 0x000ea4000c1e1500 */
[----:B--2---:R-:W-:Y:S01]  /*1ba0*/  IMAD.U32 R0, R0, 0x10000, RZ ;  /* 0x0001000000007824 */ /* 0x004fe200078e00ff */
[----:B------:R-:W-:Y:S06]  /*1bb0*/  BRA `(.L_x_5337) ;  /* 0x0000000400887947 */ /* 0x000fec0003800000 */
.L_x_5344:
        /* <DEDUP_REMOVED lines=11> */
.L_x_5351:
        /* <DEDUP_REMOVED lines=20> */
.L_x_5353:
[----:B------:R-:W-:Y:S05]  /*1db0*/  BSYNC B0 ;  /* 0x0000000000007941 */ /* 0x000fea0003800000 */
.L_x_5352:
[----:B------:R-:W-:Y:S01]  /*1dc0*/  LEA R3, R0, 0x3b800000, 0x17 ;  /* 0x3b80000000037811 */ /* 0x000fe200078eb8ff */
[----:B------:R-:W-:-:S05]  /*1dd0*/  IMAD.SHL.U32 R0, R2, 0x100000, RZ ;  /* 0x0010000002007824 */ /* 0x000fca00078e00ff */
[----:B------:R-:W-:Y:S01]  /*1de0*/  LOP3.LUT R0, R3, R0, R4, 0xfe, !PT ;  /* 0x0000000003007212 */ /* 0x000fe200078efe04 */
[----:B------:R-:W-:Y:S06]  /*1df0*/  BRA `(.L_x_5337) ;  /* 0x0000000000f87947 */ /* 0x000fec0003800000 */
.L_x_5350:
        /* <DEDUP_REMOVED lines=20> */
.L_x_5355:
[----:B------:R-:W-:Y:S05]  /*1f40*/  BSYNC B0 ;  /* 0x0000000000007941 */ /* 0x000fea0003800000 */
.L_x_5354:
[----:B------:R-:W-:Y:S01]  /*1f50*/  LEA R3, R0, 0x37800000, 0x17 ;  /* 0x3780000000037811 */ /* 0x000fe200078eb8ff */
[----:B------:R-:W-:-:S05]  /*1f60*/  IMAD.SHL.U32 R0, R2, 0x200000, RZ ;  /* 0x0020000002007824 */ /* 0x000fca00078e00ff */
[----:B------:R-:W-:Y:S01]  /*1f70*/  LOP3.LUT R0, R3, R0, R4, 0xfe, !PT ;  /* 0x0000000003007212 */ /* 0x000fe200078efe04 */
[----:B------:R-:W-:Y:S06]  /*1f80*/  BRA `(.L_x_5337) ;  /* 0x0000000000947947 */ /* 0x000fec0003800000 */
.L_x_5349:
        /* <DEDUP_REMOVED lines=14> */
.L_x_5336:
        /* <DEDUP_REMOVED lines=16> */
.L_x_5358:
[----:B------:R-:W-:Y:S01]  /*2170*/  IMAD.MOV.U32 R0, RZ, RZ, RZ ;  /* 0x000000ffff007224 */ /* 0x000fe200078e00ff */
[----:B------:R-:W-:Y:S06]  /*2180*/  BRA `(.L_x_5337) ;  /* 0x0000000000147947 */ /* 0x000fec0003800000 */
.L_x_5357:
[----:B------:R-:W2:Y:S02]  /*2190*/  LDG.E.64 R2, desc[UR36][R2.64] ;  /* 0x0000002402027981 */ /* 0x000ea4000c1e1b00 */
[----:B--2---:R0:W1:Y:S01]  /*21a0*/  I2F.U64 R0, R2 ;  /* 0x0000000200007312 */ /* 0x0040620000301000 */
[----:B------:R-:W-:Y:S05]  /*21b0*/  BRA `(.L_x_5337) ;  /* 0x0000000000087947 */ /* 0x000fea0003800000 */
.L_x_5356:
[----:B------:R-:W2:Y:S02]  /*21c0*/  LDG.E R0, desc[UR36][R2.64] ;  /* 0x0000002402007981 */ /* 0x000ea4000c1e1900 */
[----:B--2---:R-:W-:-:S07]  /*21d0*/  I2FP.F32.U32 R0, R0 ;  /* 0x0000000000007245 */ /* 0x004fce0000201000 */
.L_x_5337:
[----:B------:R-:W-:Y:S05]  /*21e0*/  BSYNC B6 ;  /* 0x0000000000067941 */ /* 0x000fea0003800000 */
.L_x_5331:
[----:B------:R-:W0:Y:S02]  /*21f0*/  LDC.U8 R5, c[0x0][0x438] ;  /* 0x00010e00ff057b82 */ /* 0x000e240000000000 */
[----:B012345:R-:W-:Y:S01]  /*2200*/  FADD.FTZ R2, R0, 3 ;  /* 0x4040000000027421 */ /* 0x03ffe20000010000 */
[----:B------:R-:W-:-:S04]  /*2210*/  ULDC UR4, c[0x0][0x420] ;  /* 0x0001080000047ab9 */ /* 0x000fc80000000800 */
[----:B------:R-:W-:-:S04]  /*2220*/  FSETP.GEU.FTZ.AND P0, PT, R2, UR4, PT ;  /* 0x0000000402007c0b */ /* 0x000fc8000bf1e000 */
[----:B------:R-:W-:Y:S01]  /*2230*/  FSEL R2, R2, UR4, P0 ;  /* 0x0000000402027c08 */ /* 0x000fe20008000000 */
[----:B------:R-:W-:-:S03]  /*2240*/  ULDC UR4, c[0x0][0x42c] ;  /* 0x00010b0000047ab9 */ /* 0x000fc60000000800 */
[----:B------:R-:W-:-:S04]  /*2250*/  FSETP.GT.FTZ.AND P0, PT, R2, UR4, PT ;  /* 0x0000000402007c0b */ /* 0x000fc8000bf14000 */
[----:B------:R-:W-:-:S05]  /*2260*/  FSEL R3, R2, UR4, !P0 ;  /* 0x0000000402037c08 */ /* 0x000fca000c000000 */
[----:B------:R-:W-:Y:S01]  /*2270*/  FMUL.FTZ R2, R3, R0 ;  /* 0x0000000003027220 */ /* 0x000fe20000410000 */
[----:B------:R-:W-:-:S03]  /*2280*/  PRMT R4, R5, 0x9910, RZ ;  /* 0x0000991005047816 */ /* 0x000fc600000000ff */
[----:B------:R-:W-:Y:S01]  /*2290*/  FMUL.FTZ R2, R2, 0.16666667163372039795 ;  /* 0x3e2aaaab02027820 */ /* 0x000fe20000410000 */
        /* <DEDUP_REMOVED lines=13> */
.L_x_5362:
[----:B------:R-:W0:Y:S02]  /*2370*/  F2I.S64.TRUNC R2, R2 ;  /* 0x0000000200027311 */ /* 0x000e24000020d900 */
[----:B0-----:R-:W-:-:S05]  /*2380*/  IMAD.MOV.U32 R5, RZ, RZ, R2 ;  /* 0x000000ffff057224 */ /* 0x001fca00078e0002 */
[----:B------:R0:W-:Y:S01]  /*2390*/  STG.E.U8 desc[UR36][R16.64], R5 ;  /* 0x0000000510007986 */ /* 0x0001e2000c101124 */
[----:B------:R-:W-:Y:S05]  /*23a0*/  BRA `(.L_x_5364) ;  /* 0x0000000c00407947 */ /* 0x000fea0003800000 */
.L_x_5361:
        /* <DEDUP_REMOVED lines=9> */
.L_x_5366:
[----:B------:R-:W0:Y:S02]  /*2440*/  F2I.FTZ.TRUNC.NTZ R3, R2 ;  /* 0x0000000200037305 */ /* 0x000e24000021f100 */
[----:B0-----:R0:W-:Y:S01]  /*2450*/  STG.E desc[UR36][R16.64], R3 ;  /* 0x0000000310007986 */ /* 0x0011e2000c101924 */
[----:B------:R-:W-:Y:S05]  /*2460*/  BRA `(.L_x_5364) ;  /* 0x0000000c00107947 */ /* 0x000fea0003800000 */
.L_x_5365:
[----:B------:R-:W0:Y:S02]  /*2470*/  F2I.FTZ.TRUNC.NTZ R3, R2 ;  /* 0x0000000200037305 */ /* 0x000e24000021f100 */
[----:B0-----:R0:W-:Y:S01]  /*2480*/  STG.E.U16 desc[UR36][R16.64], R3 ;  /* 0x0000000310007986 */ /* 0x0011e2000c101524 */
[----:B------:R-:W-:Y:S05]  /*2490*/  BRA `(.L_x_5364) ;  /* 0x0000000c00047947 */ /* 0x000fea0003800000 */
.L_x_5360:
        /* <DEDUP_REMOVED lines=8> */
.L_x_5368:
[----:B------:R-:W-:-:S05]  /*2520*/  F2FP.F16.F32.PACK_AB R2, RZ, R2 ;  /* 0x00000002ff02723e */ /* 0x000fca00000000ff */
[----:B------:R0:W-:Y:S01]  /*2530*/  STG.E.U16 desc[UR36][R16.64], R2 ;  /* 0x0000000210007986 */ /* 0x0001e2000c101524 */
[----:B------:R-:W-:Y:S05]  /*2540*/  BRA `(.L_x_5364) ;  /* 0x0000000800d87947 */ /* 0x000fea0003800000 */
.L_x_5367:
        /* <DEDUP_REMOVED lines=9> */
.L_x_5370:
[----:B------:R-:W-:-:S04]  /*25e0*/  F2FP.F16.F32.PACK_AB R3, RZ, R2 ;  /* 0x00000002ff03723e */ /* 0x000fc800000000ff */
[----:B------:R-:W-:-:S05]  /*25f0*/  PRMT R3, R3, 0x5410, RZ ;  /* 0x0000541003037816 */ /* 0x000fca00000000ff */
[----:B------:R0:W-:Y:S01]  /*2600*/  STG.E desc[UR36][R16.64], R3 ;  /* 0x0000000310007986 */ /* 0x0001e2000c101924 */
[----:B------:R-:W-:Y:S05]  /*2610*/  BRA `(.L_x_5364) ;  /* 0x0000000800a47947 */ /* 0x000fea0003800000 */
.L_x_5369:
[----:B------:R-:W-:-:S06]  /*2620*/  FMUL.FTZ R2, R2, 1 ;  /* 0x3f80000002027820 */ /* 0x000fcc0000410000 */
[----:B------:R-:W0:Y:S02]  /*2630*/  F2F.F64.F32 R2, R2 ;  /* 0x0000000200027310 */ /* 0x000e240000201800 */
[----:B0-----:R0:W-:Y:S01]  /*2640*/  STG.E.64 desc[UR36][R16.64], R2 ;  /* 0x0000000210007986 */ /* 0x0011e2000c101b24 */
[----:B------:R-:W-:Y:S05]  /*2650*/  BRA `(.L_x_5364) ;  /* 0x0000000800947947 */ /* 0x000fea0003800000 */
.L_x_5359:
        /* <DEDUP_REMOVED lines=12> */
.L_x_5373:
[----:B------:R-:W-:Y:S01]  /*2720*/  FMUL.FTZ R4, R2, 1 ;  /* 0x3f80000002047820 */ /* 0x000fe20000410000 */
[----:B------:R-:W-:-:S05]  /*2730*/  CS2R R6, SRZ ;  /* 0x0000000000067805 */ /* 0x000fca000001ff00 */
[----:B------:R-:W0:Y:S02]  /*2740*/  F2F.F64.F32 R4, R4 ;  /* 0x0000000400047310 */ /* 0x000e240000201800 */
[----:B0-----:R0:W-:Y:S01]  /*2750*/  STG.E.128 desc[UR36][R16.64], R4 ;  /* 0x0000000410007986 */ /* 0x0011e2000c101d24 */
[----:B------:R-:W-:Y:S05]  /*2760*/  BRA `(.L_x_5364) ;  /* 0x0000000800507947 */ /* 0x000fea0003800000 */
.L_x_5372:
        /* <DEDUP_REMOVED lines=20> */
.L_x_5377:
[----:B------:R-:W-:Y:S05]  /*28b0*/  BSYNC B0 ;  /* 0x0000000000007941 */ /* 0x000fea0003800000 */
.L_x_5376:
[----:B------:R-:W-:-:S05]  /*28c0*/  LOP3.LUT R5, R0, R5, RZ, 0xfc, !PT ;  /* 0x0000000500057212 */ /* 0x000fca00078efcff */
[----:B------:R0:W-:Y:S01]  /*28d0*/  STG.E.U8 desc[UR36][R16.64], R5 ;  /* 0x0000000510007986 */ /* 0x0001e2000c101124 */
[----:B------:R-:W-:Y:S05]  /*28e0*/  BRA `(.L_x_5364) ;  /* 0x0000000400f07947 */ /* 0x000fea0003800000 */
.L_x_5375:
        /* <DEDUP_REMOVED lines=12> */
.L_x_5379:
[----:B------:R-:W-:Y:S01]  /*29b0*/  IMAD.MOV.U32 R0, RZ, RZ, 0x7f ;  /* 0x0000007fff007424 */ /* 0x000fe200078e00ff */
[----:B------:R-:W-:-:S04]  /*29c0*/  ISETP.GT.U32.AND P0, PT, R4, 0x7f800000, PT ;  /* 0x7f8000000400780c */ /* 0x000fc80003f04070 */
[----:B------:R-:W-:-:S09]  /*29d0*/  SEL R0, R0, 0x7c, P0 ;  /* 0x0000007c00007807 */ /* 0x000fd20000000000 */
.L_x_5380:
[----:B------:R-:W-:Y:S05]  /*29e0*/  BSYNC B0 ;  /* 0x0000000000007941 */ /* 0x000fea0003800000 */
.L_x_5378:
[----:B------:R-:W-:-:S04]  /*29f0*/  LOP3.LUT R2, R2, 0x80000000, RZ, 0xc0, !PT ;  /* 0x8000000002027812 */ /* 0x000fc800078ec0ff */
[----:B------:R-:W-:-:S04]  /*2a00*/  SHF.R.U32.HI R3, RZ, 0x18, R2 ;  /* 0x00000018ff037819 */ /* 0x000fc80000011602 */
[----:B------:R-:W-:-:S05]  /*2a10*/  LOP3.LUT R3, R0, R3, RZ, 0xfc, !PT ;  /* 0x0000000300037212 */ /* 0x000fca00078efcff */
[----:B------:R0:W-:Y:S01]  /*2a20*/  STG.E.U8 desc[UR36][R16.64], R3 ;  /* 0x0000000310007986 */ /* 0x0001e2000c101124 */
[----:B------:R-:W-:Y:S05]  /*2a30*/  BRA `(.L_x_5364) ;  /* 0x00000004009c7947 */ /* 0x000fea0003800000 */
.L_x_5374:
[----:B------:R-:W-:-:S05]  /*2a40*/  F2FP.BF16.F32.PACK_AB R2, RZ, R2 ;  /* 0x00000002ff02723e */ /* 0x000fca00000010ff */
[----:B------:R0:W-:Y:S01]  /*2a50*/  STG.E.U16 desc[UR36][R16.64], R2 ;  /* 0x0000000210007986 */ /* 0x0001e2000c101524 */
[----:B------:R-:W-:Y:S05]  /*2a60*/  BRA `(.L_x_5364) ;  /* 0x0000000400907947 */ /* 0x000fea0003800000 */
.L_x_5371:
        /* <DEDUP_REMOVED lines=11> */
.L_x_5383:
        /* <DEDUP_REMOVED lines=16> */
.L_x_5386:
[----:B------:R-:W-:-:S04]  /*2c20*/  LOP3.LUT R2, R2, 0x80000000, RZ, 0xc0, !PT ;  /* 0x8000000002027812 */ /* 0x000fc800078ec0ff */
[----:B------:R-:W-:-:S04]  /*2c30*/  SHF.R.U32.HI R3, RZ, 0x18, R2 ;  /* 0x00000018ff037819 */ /* 0x000fc80000011602 */
[----:B------:R-:W-:-:S04]  /*2c40*/  LOP3.LUT R0, R0, R3, RZ, 0xfc, !PT ;  /* 0x0000000300007212 */ /* 0x000fc800078efcff */
[----:B------:R-:W-:-:S07]  /*2c50*/  PRMT R8, R0, 0x7610, R8 ;  /* 0x0000761000087816 */ /* 0x000fce0000000008 */
.L_x_5385:
[----:B------:R-:W-:Y:S05]  /*2c60*/  BSYNC B0 ;  /* 0x0000000000007941 */ /* 0x000fea0003800000 */
.L_x_5384:
[----:B------:R0:W-:Y:S01]  /*2c70*/  STG.E.U8 desc[UR36][R16.64], R8 ;  /* 0x0000000810007986 */ /* 0x0001e2000c101124 */
[----:B------:R-:W-:Y:S05]  /*2c80*/  BRA `(.L_x_5364) ;  /* 0x0000000400087947 */ /* 0x000fea0003800000 */
.L_x_5382:
        /* <DEDUP_REMOVED lines=16> */
.L_x_5389:
[----:B------:R-:W-:-:S04]  /*2d90*/  LOP3.LUT R2, R2, 0x80000000, RZ, 0xc0, !PT ;  /* 0x8000000002027812 */ /* 0x000fc800078ec0ff */
[----:B------:R-:W-:-:S04]  /*2da0*/  SHF.R.U32.HI R3, RZ, 0x18, R2 ;  /* 0x00000018ff037819 */ /* 0x000fc80000011602 */
[----:B------:R-:W-:-:S04]  /*2db0*/  LOP3.LUT R0, R0, R3, RZ, 0xfc, !PT ;  /* 0x0000000300007212 */ /* 0x000fc800078efcff */
[----:B------:R-:W-:-:S07]  /*2dc0*/  PRMT R8, R0, 0x7610, R8 ;  /* 0x0000761000087816 */ /* 0x000fce0000000008 */
.L_x_5388:
[----:B------:R-:W-:Y:S05]  /*2dd0*/  BSYNC B0 ;  /* 0x0000000000007941 */ /* 0x000fea0003800000 */
.L_x_5387:
[----:B------:R3:W-:Y:S01]  /*2de0*/  STG.E.U8 desc[UR36][R16.64], R8 ;  /* 0x0000000810007986 */ /* 0x0007e2000c101124 */
[----:B------:R-:W-:Y:S05]  /*2df0*/  BRA `(.L_x_5364) ;  /* 0x0000000000ac7947 */ /* 0x000fea0003800000 */
.L_x_5381:
        /* <DEDUP_REMOVED lines=21> */
.L_x_5363:
        /* <DEDUP_REMOVED lines=16> */
.L_x_5392:
[----:B------:R-:W-:Y:S05]  /*3050*/  BRA `(.L_x_5364) ;  /* 0x0000000000147947 */ /* 0x000fea0003800000 */
.L_x_5391:
[----:B------:R-:W0:Y:S02]  /*3060*/  F2I.U64.TRUNC R2, R2 ;  /* 0x0000000200027311 */ /* 0x000e24000020d800 */
[----:B0-----:R2:W-:Y:S01]  /*3070*/  STG.E.64 desc[UR36][R16.64], R2 ;  /* 0x0000000210007986 */ /* 0x0015e2000c101b24 */
[----:B------:R-:W-:Y:S05]  /*3080*/  BRA `(.L_x_5364) ;  /* 0x0000000000087947 */ /* 0x000fea0003800000 */
.L_x_5390:
[----:B------:R-:W0:Y:S02]  /*3090*/  F2I.FTZ.U32.TRUNC.NTZ R3, R2 ;  /* 0x0000000200037305 */ /* 0x000e24000021f000 */
[----:B0-----:R0:W-:Y:S02]  /*30a0*/  STG.E desc[UR36][R16.64], R3 ;  /* 0x0000000310007986 */ /* 0x0011e4000c101924 */
.L_x_5364:
[----:B------:R-:W-:-:S04]  /*30b0*/  IMAD R18, R23, 0x200, R18 ;  /* 0x0000020017127824 */ /* 0x000fc800078e0212 */
[----:B------:R-:W-:-:S07]  /*30c0*/  VIADD R19, R18, 0x80 ;  /* 0x0000008012137836 */ /* 0x000fce0000000000 */
.L_x_5329:
[----:B------:R-:W-:Y:S05]  /*30d0*/  BSYNC B7 ;  /* 0x0000000000077941 */ /* 0x000fea0003800000 */
.L_x_5328:
        /* <DEDUP_REMOVED lines=307> */
.L_x_5395:
        /* <DEDUP_REMOVED lines=22> */
.L_x_5400:
[----:B------:R-:W2:Y:S02]  /*4570*/  LDG.E.U8 R0, desc[UR36][R2.64] ;  /* 0x0000002402007981 */ /* 0x000ea4000c1e1100 */
[----:B--2---:R-:W-:Y:S01]  /*4580*/  I2FP.F32.U32 R0, R0 ;  /* 0x0000000000007245 */ /* 0x004fe20000201000 */
[----:B------:R-:W-:Y:S06]  /*4590*/  BRA `(.L_x_5402) ;  /* 0x0000000c002c7947 */ /* 0x000fec0003800000 */
.L_x_5399:
        /* <DEDUP_REMOVED lines=9> */
.L_x_5404:
[----:B------:R-:W2:Y:S02]  /*4630*/  LDG.E R0, desc[UR36][R2.64] ;  /* 0x0000002402007981 */ /* 0x000ea4000c1e1900 */
[----:B--2---:R-:W-:Y:S01]  /*4640*/  I2FP.F32.S32 R0, R0 ;  /* 0x0000000000007245 */ /* 0x004fe20000201400 */
[----:B------:R-:W-:Y:S06]  /*4650*/  BRA `(.L_x_5402) ;  /* 0x0000000800fc7947 */ /* 0x000fec0003800000 */
.L_x_5403:
[----:B------:R-:W2:Y:S02]  /*4660*/  LDG.E.U16 R0, desc[UR36][R2.64] ;  /* 0x0000002402007981 */ /* 0x000ea4000c1e1500 */
[----:B--2---:R-:W1:Y:S01]  /*4670*/  I2F.S16 R0, R0 ;  /* 0x0000000000007306 */ /* 0x004e620000101400 */
[----:B------:R-:W-:Y:S05]  /*4680*/  BRA `(.L_x_5402) ;  /* 0x0000000800f07947 */ /* 0x000fea0003800000 */
.L_x_5398:
        /* <DEDUP_REMOVED lines=8> */
.L_x_5406:
[----:B------:R-:W2:Y:S02]  /*4710*/  LDG.E.U16 R0, desc[UR36][R2.64] ;  /* 0x0000002402007981 */ /* 0x000ea4000c1e1500 */
[----:B--2---:R-:W-:Y:S01]  /*4720*/  HADD2.F32 R0, -RZ, R0.H0_H0 ;  /* 0x20000000ff007230 */ /* 0x004fe20000004100 */
[----:B------:R-:W-:Y:S06]  /*4730*/  BRA `(.L_x_5402) ;  /* 0x0000000800c47947 */ /* 0x000fec0003800000 */
.L_x_5405:
        /* <DEDUP_REMOVED lines=8> */
.L_x_5408:
[----:B------:R-:W2:Y:S02]  /*47c0*/  LDG.E.U16 R0, desc[UR36][R2.64] ;  /* 0x0000002402007981 */ /* 0x000ea4000c1e1500 */
[----:B--2---:R-:W-:Y:S01]  /*47d0*/  HADD2.F32 R0, -RZ, R0.H0_H0 ;  /* 0x20000000ff007230 */ /* 0x004fe20000004100 */
[----:B------:R-:W-:Y:S06]  /*47e0*/  BRA `(.L_x_5402) ;  /* 0x0000000800987947 */ /* 0x000fec0003800000 */
.L_x_5407:
[----:B------:R-:W2:Y:S01]  /*47f0*/  LDG.E.64 R2, desc[UR36][R2.64] ;  /* 0x0000002402027981 */ /* 0x000ea2000c1e1b00 */
[----:B------:R-:W-:Y:S01]  /*4800*/  UMOV UR4, 0xf0000000 ;  /* 0xf000000000047882 */ /* 0x000fe20000000000 */
[----:B------:R-:W-:Y:S01]  /*4810*/  UMOV UR5, 0x380fffff ;  /* 0x380fffff00057882 */ /* 0x000fe20000000000 */
[----:B--2---:R-:W0:Y:S01]  /*4820*/  F2F.F32.F64 R0, R2 ;  /* 0x0000000200007310 */ /* 0x004e220000301000 */
[----:B------:R-:W-:-:S14]  /*4830*/  DSETP.GEU.AND P0, PT, |R2|, UR4, PT ;  /* 0x0000000402007e2a */ /* 0x000fdc000bf0e200 */
[----:B0-----:R-:W-:Y:S01]  /*4840*/  @!P0 FMUL R0, R0, 1.175494350822287508e-38 ;  /* 0x0080000000008820 */ /* 0x001fe20000400000 */
[----:B------:R-:W-:Y:S06]  /*4850*/  BRA `(.L_x_5402) ;  /* 0x00000008007c7947 */ /* 0x000fec0003800000 */
.L_x_5397:
        /* <DEDUP_REMOVED lines=12> */
.L_x_5411:
[----:B------:R-:W2:Y:S01]  /*4920*/  LDG.E.64 R2, desc[UR36][R2.64] ;  /* 0x0000002402027981 */ /* 0x000ea2000c1e1b00 */
[----:B------:R-:W-:Y:S01]  /*4930*/  UMOV UR4, 0xf0000000 ;  /* 0xf000000000047882 */ /* 0x000fe20000000000 */
[----:B------:R-:W-:Y:S01]  /*4940*/  UMOV UR5, 0x380fffff ;  /* 0x380fffff00057882 */ /* 0x000fe20000000000 */
[----:B--2---:R-:W0:Y:S01]  /*4950*/  F2F.F32.F64 R0, R2 ;  /* 0x0000000200007310 */ /* 0x004e220000301000 */
[----:B------:R-:W-:-:S14]  /*4960*/  DSETP.GEU.AND P0, PT, |R2|, UR4, PT ;  /* 0x0000000402007e2a */ /* 0x000fdc000bf0e200 */
[----:B0-----:R-:W-:Y:S01]  /*4970*/  @!P0 FMUL R0, R0, 1.175494350822287508e-38 ;  /* 0x0080000000008820 */ /* 0x001fe20000400000 */
[----:B------:R-:W-:Y:S06]  /*4980*/  BRA `(.L_x_5402) ;  /* 0x0000000800307947 */ /* 0x000fec0003800000 */
.L_x_5410:
        /* <DEDUP_REMOVED lines=26> */
.L_x_5413:
        /* <DEDUP_REMOVED lines=13> */
.L_x_5412:
[----:B------:R-:W2:Y:S02]  /*4c00*/  LDG.E.U16 R0, desc[UR36][R2.64] ;  /* 0x0000002402007981 */ /* 0x000ea4000c1e1500 */
[----:B--2---:R-:W-:Y:S01]  /*4c10*/  IMAD.U32 R0, R0, 0x10000, RZ ;  /* 0x0001000000007824 */ /* 0x004fe200078e00ff */
[----:B------:R-:W-:Y:S06]  /*4c20*/  BRA `(.L_x_5402) ;  /* 0x0000000400887947 */ /* 0x000fec0003800000 */
.L_x_5409:
        /* <DEDUP_REMOVED lines=11> */
.L_x_5416:
        /* <DEDUP_REMOVED lines=20> */
.L_x_5418:
[----:B------:R-:W-:Y:S05]  /*4e20*/  BSYNC B0 ;  /* 0x0000000000007941 */ /* 0x000fea0003800000 */
.L_x_5417:
[----:B------:R-:W-:Y:S01]  /*4e30*/  LEA R3, R0, 0x3b800000, 0x17 ;  /* 0x3b80000000037811 */ /* 0x000fe200078eb8ff */
[----:B------:R-:W-:-:S05]  /*4e40*/  IMAD.SHL.U32 R0, R2, 0x100000, RZ ;  /* 0x0010000002007824 */ /* 0x000fca00078e00ff */
[----:B------:R-:W-:Y:S01]  /*4e50*/  LOP3.LUT R0, R3, R0, R4, 0xfe, !PT ;  /* 0x0000000003007212 */ /* 0x000fe200078efe04 */
[----:B------:R-:W-:Y:S06]  /*4e60*/  BRA `(.L_x_5402) ;  /* 0x0000000000f87947 */ /* 0x000fec0003800000 */
.L_x_5415:
        /* <DEDUP_REMOVED lines=20> */
.L_x_5420:
[----:B------:R-:W-:Y:S05]  /*4fb0*/  BSYNC B0 ;  /* 0x0000000000007941 */ /* 0x000fea0003800000 */
.L_x_5419:
[----:B------:R-:W-:Y:S01]  /*4fc0*/  LEA R3, R0, 0x37800000, 0x17 ;  /* 0x3780000000037811 */ /* 0x000fe200078eb8ff */
[----:B------:R-:W-:-:S05]  /*4fd0*/  IMAD.SHL.U32 R0, R2, 0x200000, RZ ;  /* 0x0020000002007824 */ /* 0x000fca00078e00ff */
[----:B------:R-:W-:Y:S01]  /*4fe0*/  LOP3.LUT R0, R3, R0, R4, 0xfe, !PT ;  /* 0x0000000003007212 */ /* 0x000fe200078efe04 */
[----:B------:R-:W-:Y:S06]  /*4ff0*/  BRA `(.L_x_5402) ;  /* 0x0000000000947947 */ /* 0x000fec0003800000 */
.L_x_5414:
        /* <DEDUP_REMOVED lines=14> */
.L_x_5401:
        /* <DEDUP_REMOVED lines=16> */
.L_x_5423:
[----:B------:R-:W-:Y:S01]  /*51e0*/  IMAD.MOV.U32 R0, RZ, RZ, RZ ;  /* 0x000000ffff007224 */ /* 0x000fe200078e00ff */
[----:B------:R-:W-:Y:S06]  /*51f0*/  BRA `(.L_x_5402) ;  /* 0x0000000000147947 */ /* 0x000fec0003800000 */
.L_x_5422:
[----:B------:R-:W2:Y:S02]  /*5200*/  LDG.E.64 R2, desc[UR36][R2.64] ;  /* 0x0000002402027981 */ /* 0x000ea4000c1e1b00 */
[----:B--2---:R0:W1:Y:S01]  /*5210*/  I2F.U64 R0, R2 ;  /* 0x0000000200007312 */ /* 0x0040620000301000 */
[----:B------:R-:W-:Y:S05]  /*5220*/  BRA `(.L_x_5402) ;  /* 0x0000000000087947 */ /* 0x000fea0003800000 */
.L_x_5421:
[----:B------:R-:W2:Y:S02]  /*5230*/  LDG.E R0, desc[UR36][R2.64] ;  /* 0x0000002402007981 */ /* 0x000ea4000c1e1900 */
[----:B--2---:R-:W-:-:S07]  /*5240*/  I2FP.F32.U32 R0, R0 ;  /* 0x0000000000007245 */ /* 0x004fce0000201000 */
.L_x_5402:
[----:B------:R-:W-:Y:S05]  /*5250*/  BSYNC B6 ;  /* 0x0000000000067941 */ /* 0x000fea0003800000 */
.L_x_5396:
        /* <DEDUP_REMOVED lines=24> */
.L_x_5427:
[----:B------:R-:W0:Y:S02]  /*53e0*/  F2I.S64.TRUNC R2, R2 ;  /* 0x0000000200027311 */ /* 0x000e24000020d900 */
[----:B0-----:R-:W-:-:S05]  /*53f0*/  IMAD.MOV.U32 R5, RZ, RZ, R2 ;  /* 0x000000ffff057224 */ /* 0x001fca00078e0002 */
[----:B------:R4:W-:Y:S01]  /*5400*/  STG.E.U8 desc[UR36][R16.64], R5 ;  /* 0x0000000510007986 */ /* 0x0009e2000c101124 */
[----:B------:R-:W-:Y:S05]  /*5410*/  BRA `(.L_x_5429) ;  /* 0x0000000c00407947 */ /* 0x000fea0003800000 */
.L_x_5426:
        /* <DEDUP_REMOVED lines=9> */
.L_x_5431:
[----:B------:R-:W0:Y:S02]  /*54b0*/  F2I.FTZ.TRUNC.NTZ R3, R2 ;  /* 0x0000000200037305 */ /* 0x000e24000021f100 */
[----:B0-----:R2:W-:Y:S01]  /*54c0*/  STG.E desc[UR36][R16.64], R3 ;  /* 0x0000000310007986 */ /* 0x0015e2000c101924 */
[----:B------:R-:W-:Y:S05]  /*54d0*/  BRA `(.L_x_5429) ;  /* 0x0000000c00107947 */ /* 0x000fea0003800000 */
.L_x_5430:
[----:B------:R-:W0:Y:S02]  /*54e0*/  F2I.FTZ.TRUNC.NTZ R3, R2 ;  /* 0x0000000200037305 */ /* 0x000e24000021f100 */
[----:B0-----:R0:W-:Y:S01]  /*54f0*/  STG.E.U16 desc[UR36][R16.64], R3 ;  /* 0x0000000310007986 */ /* 0x0011e2000c101524 */
[----:B------:R-:W-:Y:S05]  /*5500*/  BRA `(.L_x_5429) ;  /* 0x0000000c00047947 */ /* 0x000fea0003800000 */
.L_x_5425:
        /* <DEDUP_REMOVED lines=8> */
.L_x_5433:
[----:B------:R-:W-:-:S05]  /*5590*/  F2FP.F16.F32.PACK_AB R2, RZ, R2 ;  /* 0x00000002ff02723e */ /* 0x000fca00000000ff */
[----:B------:R0:W-:Y:S01]  /*55a0*/  STG.E.U16 desc[UR36][R16.64], R2 ;  /* 0x0000000210007986 */ /* 0x0001e2000c101524 */
[----:B------:R-:W-:Y:S05]  /*55b0*/  BRA `(.L_x_5429) ;  /* 0x0000000800d87947 */ /* 0x000fea0003800000 */
.L_x_5432:
        /* <DEDUP_REMOVED lines=9> */
.L_x_5435:
[----:B------:R-:W-:-:S04]  /*5650*/  F2FP.F16.F32.PACK_AB R3, RZ, R2 ;  /* 0x00000002ff03723e */ /* 0x000fc800000000ff */
[----:B------:R-:W-:-:S05]  /*5660*/  PRMT R3, R3, 0x5410, RZ ;  /* 0x0000541003037816 */ /* 0x000fca00000000ff */
[----:B------:R0:W-:Y:S01]  /*5670*/  STG.E desc[UR36][R16.64], R3 ;  /* 0x0000000310007986 */ /* 0x0001e2000c101924 */
[----:B------:R-:W-:Y:S05]  /*5680*/  BRA `(.L_x_5429) ;  /* 0x0000000800a47947 */ /* 0x000fea0003800000 */
.L_x_5434:
[----:B------:R-:W-:-:S06]  /*5690*/  FMUL.FTZ R2, R2, 1 ;  /* 0x3f80000002027820 */ /* 0x000fcc0000410000 */
[----:B------:R-:W0:Y:S02]  /*56a0*/  F2F.F64.F32 R2, R2 ;  /* 0x0000000200027310 */ /* 0x000e240000201800 */
[----:B0-----:R0:W-:Y:S01]  /*56b0*/  STG.E.64 desc[UR36][R16.64], R2 ;  /* 0x0000000210007986 */ /* 0x0011e2000c101b24 */
[----:B------:R-:W-:Y:S05]  /*56c0*/  BRA `(.L_x_5429) ;  /* 0x0000000800947947 */ /* 0x000fea0003800000 */
.L_x_5424:
        /* <DEDUP_REMOVED lines=12> */
.L_x_5438:
[----:B------:R-:W-:Y:S01]  /*5790*/  FMUL.FTZ R4, R2, 1 ;  /* 0x3f80000002047820 */ /* 0x000fe20000410000 */
[----:B------:R-:W-:-:S05]  /*57a0*/  CS2R R6, SRZ ;  /* 0x0000000000067805 */ /* 0x000fca000001ff00 */
[----:B------:R-:W0:Y:S02]  /*57b0*/  F2F.F64.F32 R4, R4 ;  /* 0x0000000400047310 */ /* 0x000e240000201800 */
[----:B0-----:R0:W-:Y:S01]  /*57c0*/  STG.E.128 desc[UR36][R16.64], R4 ;  /* 0x0000000410007986 */ /* 0x0011e2000c101d24 */
[----:B------:R-:W-:Y:S05]  /*57d0*/  BRA `(.L_x_5429) ;  /* 0x0000000800507947 */ /* 0x000fea0003800000 */
.L_x_5437:
        /* <DEDUP_REMOVED lines=20> */
.L_x_5442:
[----:B------:R-:W-:Y:S05]  /*5920*/  BSYNC B0 ;  /* 0x0000000000007941 */ /* 0x000fea0003800000 */
.L_x_5441:
[----:B------:R-:W-:-:S05]  /*5930*/  LOP3.LUT R5, R0, R5, RZ, 0xfc, !PT ;  /* 0x0000000500057212 */ /* 0x000fca00078efcff */
[----:B------:R0:W-:Y:S01]  /*5940*/  STG.E.U8 desc[UR36][R16.64], R5 ;  /* 0x0000000510007986 */ /* 0x0001e2000c101124 */
[----:B------:R-:W-:Y:S05]  /*5950*/  BRA `(.L_x_5429) ;  /* 0x0000000400f07947 */ /* 0x000fea0003800000 */
.L_x_5440:
        /* <DEDUP_REMOVED lines=12> */
.L_x_5444:
[----:B------:R-:W-:Y:S01]  /*5a20*/  IMAD.MOV.U32 R0, RZ, RZ, 0x7f ;  /* 0x0000007fff007424 */ /* 0x000fe200078e00ff */
[----:B------:R-:W-:-:S04]  /*5a30*/  ISETP.GT.U32.AND P0, PT, R4, 0x7f800000, PT ;  /* 0x7f8000000400780c */ /* 0x000fc80003f04070 */
[----:B------:R-:W-:-:S09]  /*5a40*/  SEL R0, R0, 0x7c, P0 ;  /* 0x0000007c00007807 */ /* 0x000fd20000000000 */
.L_x_5445:
[----:B------:R-:W-:Y:S05]  /*5a50*/  BSYNC B0 ;  /* 0x0000000000007941 */ /* 0x000fea0003800000 */
.L_x_5443:
[----:B------:R-:W-:-:S04]  /*5a60*/  LOP3.LUT R2, R2, 0x80000000, RZ, 0xc0, !PT ;  /* 0x8000000002027812 */ /* 0x000fc800078ec0ff */
[----:B------:R-:W-:-:S04]  /*5a70*/  SHF.R.U32.HI R3, RZ, 0x18, R2 ;  /* 0x00000018ff037819 */ /* 0x000fc80000011602 */
[----:B------:R-:W-:-:S05]  /*5a80*/  LOP3.LUT R3, R0, R3, RZ, 0xfc, !PT ;  /* 0x0000000300037212 */ /* 0x000fca00078efcff */
[----:B------:R0:W-:Y:S01]  /*5a90*/  STG.E.U8 desc[UR36][R16.64], R3 ;  /* 0x0000000310007986 */ /* 0x0001e2000c101124 */
[----:B------:R-:W-:Y:S05]  /*5aa0*/  BRA `(.L_x_5429) ;  /* 0x00000004009c7947 */ /* 0x000fea0003800000 */
.L_x_5439:
[----:B------:R-:W-:-:S05]  /*5ab0*/  F2FP.BF16.F32.PACK_AB R2, RZ, R2 ;  /* 0x00000002ff02723e */ /* 0x000fca00000010ff */
[----:B------:R0:W-:Y:S01]  /*5ac0*/  STG.E.U16 desc[UR36][R16.64], R2 ;  /* 0x0000000210007986 */ /* 0x0001e2000c101524 */
[----:B------:R-:W-:Y:S05]  /*5ad0*/  BRA `(.L_x_5429) ;  /* 0x0000000400907947 */ /* 0x000fea0003800000 */
.L_x_5436:
        /* <DEDUP_REMOVED lines=11> */
.L_x_5448:
        /* <DEDUP_REMOVED lines=16> */
.L_x_5451:
[----:B------:R-:W-:-:S04]  /*5c90*/  LOP3.LUT R2, R2, 0x80000000, RZ, 0xc0, !PT ;  /* 0x8000000002027812 */ /* 0x000fc800078ec0ff */
[----:B------:R-:W-:-:S04]  /*5ca0*/  SHF.R.U32.HI R3, RZ, 0x18, R2 ;  /* 0x00000018ff037819 */ /* 0x000fc80000011602 */
[----:B------:R-:W-:-:S04]  /*5cb0*/  LOP3.LUT R0, R0, R3, RZ, 0xfc, !PT ;  /* 0x0000000300007212 */ /* 0x000fc800078efcff */
[----:B------:R-:W-:-:S07]  /*5cc0*/  PRMT R8, R0, 0x7610, R8 ;  /* 0x0000761000087816 */ /* 0x000fce0000000008 */
.L_x_5450:
[----:B------:R-:W-:Y:S05]  /*5cd0*/  BSYNC B0 ;  /* 0x0000000000007941 */ /* 0x000fea0003800000 */
.L_x_5449:
[----:B------:R0:W-:Y:S01]  /*5ce0*/  STG.E.U8 desc[UR36][R16.64], R8 ;  /* 0x0000000810007986 */ /* 0x0001e2000c101124 */
[----:B------:R-:W-:Y:S05]  /*5cf0*/  BRA `(.L_x_5429) ;  /* 0x0000000400087947 */ /* 0x000fea0003800000 */
.L_x_5447:
        /* <DEDUP_REMOVED lines=16> */
.L_x_5454:
[----:B------:R-:W-:-:S04]  /*5e00*/  LOP3.LUT R2, R2, 0x80000000, RZ, 0xc0, !PT ;  /* 0x8000000002027812 */ /* 0x000fc800078ec0ff */
[----:B------:R-:W-:-:S04]  /*5e10*/  SHF.R.U32.HI R3, RZ, 0x18, R2 ;  /* 0x00000018ff037819 */ /* 0x000fc80000011602 */
[----:B------:R-:W-:-:S04]  /*5e20*/  LOP3.LUT R0, R0, R3, RZ, 0xfc, !PT ;  /* 0x0000000300007212 */ /* 0x000fc800078efcff */
[----:B------:R-:W-:-:S07]  /*5e30*/  PRMT R8, R0, 0x7610, R8 ;  /* 0x0000761000087816 */ /* 0x000fce0000000008 */
.L_x_5453:
[----:B------:R-:W-:Y:S05]  /*5e40*/  BSYNC B0 ;  /* 0x0000000000007941 */ /* 0x000fea0003800000 */
.L_x_5452:
[----:B------:R0:W-:Y:S01]  /*5e50*/  STG.E.U8 desc[UR36][R16.64], R8 ;  /* 0x0000000810007986 */ /* 0x0001e2000c101124 */
[----:B------:R-:W-:Y:S05]  /*5e60*/  BRA `(.L_x_5429) ;  /* 0x0000000000ac7947 */ /* 0x000fea0003800000 */
.L_x_5446:
        /* <DEDUP_REMOVED lines=21> */
.L_x_5428:
        /* <DEDUP_REMOVED lines=16> */
.L_x_5457:
[----:B------:R-:W-:Y:S05]  /*60c0*/  BRA `(.L_x_5429) ;  /* 0x0000000000147947 */ /* 0x000fea0003800000 */
.L_x_5456:
[----:B------:R-:W0:Y:S02]  /*60d0*/  F2I.U64.TRUNC R2, R2 ;  /* 0x0000000200027311 */ /* 0x000e24000020d800 */
[----:B0-----:R0:W-:Y:S01]  /*60e0*/  STG.E.64 desc[UR36][R16.64], R2 ;  /* 0x0000000210007986 */ /* 0x0011e2000c101b24 */
[----:B------:R-:W-:Y:S05]  /*60f0*/  BRA `(.L_x_5429) ;  /* 0x0000000000087947 */ /* 0x000fea0003800000 */
.L_x_5455:
[----:B------:R-:W0:Y:S02]  /*6100*/  F2I.FTZ.U32.TRUNC.NTZ R3, R2 ;  /* 0x0000000200037305 */ /* 0x000e24000021f000 */
[----:B0-----:R0:W-:Y:S02]  /*6110*/  STG.E desc[UR36][R16.64], R3 ;  /* 0x0000000310007986 */ /* 0x0011e4000c101924 */
.L_x_5429:
[----:B------:R-:W-:-:S07]  /*6120*/  VIADD R19, R19, 0x80 ;  /* 0x0000008013137836 */ /* 0x000fce0000000000 */
.L_x_5394:
[----:B------:R-:W-:Y:S05]  /*6130*/  BSYNC B7 ;  /* 0x0000000000077941 */ /* 0x000fea0003800000 */
.L_x_5393:
        /* <DEDUP_REMOVED lines=307> */
.L_x_5460:
        /* <DEDUP_REMOVED lines=20> */
[----:B--2---:R-:W3:Y:S01]  /*75b0*/  I2F.S16 R0, R0 ;  /* 0x0000000000007306 */ /* 0x004ee20000101400 */
[----:B------:R-:W-:Y:S05]  /*75c0*/  BRA `(.L_x_5467) ;  /* 0x0000000c00387947 */ /* 0x000fea0003800000 */
.L_x_5465:
[----:B------:R-:W2:Y:S02]  /*75d0*/  LDG.E.U8 R0, desc[UR36][R2.64] ;  /* 0x0000002402007981 */ /* 0x000ea4000c1e1100 */
[----:B--2---:R-:W-:Y:S01]  /*75e0*/  I2FP.F32.U32 R0, R0 ;  /* 0x0000000000007245 */ /* 0x004fe20000201000 */
[----:B------:R-:W-:Y:S06]  /*75f0*/  BRA `(.L_x_5467) ;  /* 0x0000000c002c7947 */ /* 0x000fec0003800000 */
.L_x_5464:
        /* <DEDUP_REMOVED lines=9> */
.L_x_5469:
[----:B------:R-:W2:Y:S02]  /*7690*/  LDG.E R0, desc[UR36][R2.64] ;  /* 0x0000002402007981 */ /* 0x000ea4000c1e1900 */
[----:B--2---:R-:W-:Y:S01]  /*76a0*/  I2FP.F32.S32 R0, R0 ;  /* 0x0000000000007245 */ /* 0x004fe20000201400 */
[----:B------:R-:W-:Y:S06]  /*76b0*/  BRA `(.L_x_5467) ;  /* 0x0000000800fc7947 */ /* 0x000fec0003800000 */
.L_x_5468:
[----:B------:R-:W2:Y:S02]  /*76c0*/  LDG.E.U16 R0, desc[UR36][R2.64] ;  /* 0x0000002402007981 */ /* 0x000ea4000c1e1500 */
[----:B--2---:R-:W0:Y:S01]  /*76d0*/  I2F.S16 R0, R0 ;  /* 0x0000000000007306 */ /* 0x004e220000101400 */
[----:B------:R-:W-:Y:S05]  /*76e0*/  BRA `(.L_x_5467) ;  /* 0x0000000800f07947 */ /* 0x000fea0003800000 */
.L_x_5463:
        /* <DEDUP_REMOVED lines=8> */
.L_x_5471:
[----:B------:R-:W2:Y:S02]  /*7770*/  LDG.E.U16 R0, desc[UR36][R2.64] ;  /* 0x0000002402007981 */ /* 0x000ea4000c1e1500 */
[----:B--2---:R-:W-:Y:S01]  /*7780*/  HADD2.F32 R0, -RZ, R0.H0_H0 ;  /* 0x20000000ff007230 */ /* 0x004fe20000004100 */
[----:B------:R-:W-:Y:S06]  /*7790*/  BRA `(.L_x_5467) ;  /* 0x0000000800c47947 */ /* 0x000fec0003800000 */
.L_x_5470:
        /* <DEDUP_REMOVED lines=8> */
.L_x_5473:
[----:B------:R-:W2:Y:S02]  /*7820*/  LDG.E.U16 R0, desc[UR36][R2.64] ;  /* 0x0000002402007981 */ /* 0x000ea4000c1e1500 */
[----:B--2---:R-:W-:Y:S01]  /*7830*/  HADD2.F32 R0, -RZ, R0.H0_H0 ;  /* 0x20000000ff007230 */ /* 0x004fe20000004100 */
[----:B------:R-:W-:Y:S06]  /*7840*/  BRA `(.L_x_5467) ;  /* 0x0000000800987947 */ /* 0x000fec0003800000 */
.L_x_5472:
[----:B------:R-:W2:Y:S01]  /*7850*/  LDG.E.64 R2, desc[UR36][R2.64] ;  /* 0x0000002402027981 */ /* 0x000ea2000c1e1b00 */
[----:B------:R-:W-:Y:S01]  /*7860*/  UMOV UR4, 0xf0000000 ;  /* 0xf000000000047882 */ /* 0x000fe20000000000 */
[----:B------:R-:W-:Y:S01]  /*7870*/  UMOV UR5, 0x380fffff ;  /* 0x380fffff00057882 */ /* 0x000fe20000000000 */
[----:B--2---:R-:W0:Y:S01]  /*7880*/  F2F.F32.F64 R0, R2 ;  /* 0x0000000200007310 */ /* 0x004e220000301000 */
[----:B------:R-:W-:-:S14]  /*7890*/  DSETP.GEU.AND P0, PT, |R2|, UR4, PT ;  /* 0x0000000402007e2a */ /* 0x000fdc000bf0e200 */
[----:B0-----:R-:W-:Y:S01]  /*78a0*/  @!P0 FMUL R0, R0, 1.175494350822287508e-38 ;  /* 0x0080000000008820 */ /* 0x001fe20000400000 */
[----:B------:R-:W-:Y:S06]  /*78b0*/  BRA `(.L_x_5467) ;  /* 0x00000008007c7947 */ /* 0x000fec0003800000 */
.L_x_5462:
        /* <DEDUP_REMOVED lines=12> */
.L_x_5476:
[----:B------:R-:W2:Y:S01]  /*7980*/  LDG.E.64 R2, desc[UR36][R2.64] ;  /* 0x0000002402027981 */ /* 0x000ea2000c1e1b00 */
[----:B------:R-:W-:Y:S01]  /*7990*/  UMOV UR4, 0xf0000000 ;  /* 0xf000000000047882 */ /* 0x000fe20000000000 */
[----:B------:R-:W-:Y:S01]  /*79a0*/  UMOV UR5, 0x380fffff ;  /* 0x380fffff00057882 */ /* 0x000fe20000000000 */
[----:B--2---:R-:W0:Y:S01]  /*79b0*/  F2F.F32.F64 R0, R2 ;  /* 0x0000000200007310 */ /* 0x004e220000301000 */
[----:B------:R-:W-:-:S14]  /*79c0*/  DSETP.GEU.AND P0, PT, |R2|, UR4, PT ;  /* 0x0000000402007e2a */ /* 0x000fdc000bf0e200 */
[----:B0-----:R-:W-:Y:S01]  /*79d0*/  @!P0 FMUL R0, R0, 1.175494350822287508e-38 ;  /* 0x0080000000008820 */ /* 0x001fe20000400000 */
[----:B------:R-:W-:Y:S06]  /*79e0*/  BRA `(.L_x_5467) ;  /* 0x0000000800307947 */ /* 0x000fec0003800000 */
.L_x_5475:
        /* <DEDUP_REMOVED lines=26> */
.L_x_5478:
        /* <DEDUP_REMOVED lines=13> */
.L_x_5477:
[----:B------:R-:W2:Y:S02]  /*7c60*/  LDG.E.U16 R0, desc[UR36][R2.64] ;  /* 0x0000002402007981 */ /* 0x000ea4000c1e1500 */
[----:B--2---:R-:W-:Y:S01]  /*7c70*/  IMAD.U32 R0, R0, 0x10000, RZ ;  /* 0x0001000000007824 */ /* 0x004fe200078e00ff */
[----:B------:R-:W-:Y:S06]  /*7c80*/  BRA `(.L_x_5467) ;  /* 0x0000000400887947 */ /* 0x000fec0003800000 */
.L_x_5474:
        /* <DEDUP_REMOVED lines=11> */
.L_x_5481:
        /* <DEDUP_REMOVED lines=20> */
.L_x_5483:
[----:B------:R-:W-:Y:S05]  /*7e80*/  BSYNC B0 ;  /* 0x0000000000007941 */ /* 0x000fea0003800000 */
.L_x_5482:
[----:B------:R-:W-:Y:S01]  /*7e90*/  LEA R3, R0, 0x3b800000, 0x17 ;  /* 0x3b80000000037811 */ /* 0x000fe200078eb8ff */
[----:B------:R-:W-:-:S05]  /*7ea0*/  IMAD.SHL.U32 R0, R2, 0x100000, RZ ;  /* 0x0010000002007824 */ /* 0x000fca00078e00ff */
[----:B------:R-:W-:Y:S01]  /*7eb0*/  LOP3.LUT R0, R3, R0, R4, 0xfe, !PT ;  /* 0x0000000003007212 */ /* 0x000fe200078efe04 */
[----:B------:R-:W-:Y:S06]  /*7ec0*/  BRA `(.L_x_5467) ;  /* 0x0000000000f87947 */ /* 0x000fec0003800000 */
.L_x_5480:
        /* <DEDUP_REMOVED lines=20> */
.L_x_5485:
[----:B------:R-:W-:Y:S05]  /*8010*/  BSYNC B0 ;  /* 0x0000000000007941 */ /* 0x000fea0003800000 */
.L_x_5484:
[----:B------:R-:W-:Y:S01]  /*8020*/  LEA R3, R0, 0x37800000, 0x17 ;  /* 0x3780000000037811 */ /* 0x000fe200078eb8ff */
[----:B------:R-:W-:-:S05]  /*8030*/  IMAD.SHL.U32 R0, R2, 0x200000, RZ ;  /* 0x0020000002007824 */ /* 0x000fca00078e00ff */
[----:B------:R-:W-:Y:S01]  /*8040*/  LOP3.LUT R0, R3, R0, R4, 0xfe, !PT ;  /* 0x0000000003007212 */ /* 0x000fe200078efe04 */
[----:B------:R-:W-:Y:S06]  /*8050*/  BRA `(.L_x_5467) ;  /* 0x0000000000947947 */ /* 0x000fec0003800000 */
.L_x_5479:
        /* <DEDUP_REMOVED lines=14> */
.L_x_5466:
        /* <DEDUP_REMOVED lines=16> */
.L_x_5488:
[----:B------:R-:W-:Y:S01]  /*8240*/  IMAD.MOV.U32 R0, RZ, RZ, RZ ;  /* 0x000000ffff007224 */ /* 0x000fe200078e00ff */
[----:B------:R-:W-:Y:S06]  /*8250*/  BRA `(.L_x_5467) ;  /* 0x0000000000147947 */ /* 0x000fec0003800000 */
.L_x_5487:
[----:B------:R-:W2:Y:S02]  /*8260*/  LDG.E.64 R2, desc[UR36][R2.64] ;  /* 0x0000002402027981 */ /* 0x000ea4000c1e1b00 */
[----:B--2---:R0:W1:Y:S01]  /*8270*/  I2F.U64 R0, R2 ;  /* 0x0000000200007312 */ /* 0x0040620000301000 */
[----:B------:R-:W-:Y:S05]  /*8280*/  BRA `(.L_x_5467) ;  /* 0x0000000000087947 */ /* 0x000fea0003800000 */
.L_x_5486:
[----:B------:R-:W2:Y:S02]  /*8290*/  LDG.E R0, desc[UR36][R2.64] ;  /* 0x0000002402007981 */ /* 0x000ea4000c1e1900 */
[----:B--2---:R-:W-:-:S07]  /*82a0*/  I2FP.F32.U32 R0, R0 ;  /* 0x0000000000007245 */ /* 0x004fce0000201000 */
.L_x_5467:
[----:B------:R-:W-:Y:S05]  /*82b0*/  BSYNC B6 ;  /* 0x0000000000067941 */ /* 0x000fea0003800000 */
.L_x_5461:
        /* <DEDUP_REMOVED lines=24> */
.L_x_5492:
[----:B------:R-:W0:Y:S02]  /*8440*/  F2I.S64.TRUNC R2, R2 ;  /* 0x0000000200027311 */ /* 0x000e24000020d900 */
[----:B0-----:R-:W-:-:S05]  /*8450*/  IMAD.MOV.U32 R5, RZ, RZ, R2 ;  /* 0x000000ffff057224 */ /* 0x001fca00078e0002 */
[----:B------:R0:W-:Y:S01]  /*8460*/  STG.E.U8 desc[UR36][R16.64], R5 ;  /* 0x0000000510007986 */ /* 0x0001e2000c101124 */
[----:B------:R-:W-:Y:S05]  /*8470*/  BRA `(.L_x_5494) ;  /* 0x0000000c00407947 */ /* 0x000fea0003800000 */
.L_x_5491:
        /* <DEDUP_REMOVED lines=9> */
.L_x_5496:
[----:B------:R-:W0:Y:S02]  /*8510*/  F2I.FTZ.TRUNC.NTZ R3, R2 ;  /* 0x0000000200037305 */ /* 0x000e24000021f100 */
[----:B0-----:R0:W-:Y:S01]  /*8520*/  STG.E desc[UR36][R16.64], R3 ;  /* 0x0000000310007986 */ /* 0x0011e2000c101924 */
[----:B------:R-:W-:Y:S05]  /*8530*/  BRA `(.L_x_5494) ;  /* 0x0000000c00107947 */ /* 0x000fea0003800000 */
.L_x_5495:
[----:B------:R-:W0:Y:S02]  /*8540*/  F2I.FTZ.TRUNC.NTZ R3, R2 ;  /* 0x0000000200037305 */ /* 0x000e24000021f100 */
[----:B0-----:R0:W-:Y:S01]  /*8550*/  STG.E.U16 desc[UR36][R16.64], R3 ;  /* 0x0000000310007986 */ /* 0x0011e2000c101524 */
[----:B------:R-:W-:Y:S05]  /*8560*/  BRA `(.L_x_5494) ;  /* 0x0000000c00047947 */ /* 0x000fea0003800000 */
.L_x_5490:
        /* <DEDUP_REMOVED lines=8> */
.L_x_5498:
[----:B------:R-:W-:-:S05]  /*85f0*/  F2FP.F16.F32.PACK_AB R2, RZ, R2 ;  /* 0x00000002ff02723e */ /* 0x000fca00000000ff */
[----:B------:R0:W-:Y:S01]  /*8600*/  STG.E.U16 desc[UR36][R16.64], R2 ;  /* 0x0000000210007986 */ /* 0x0001e2000c101524 */
[----:B------:R-:W-:Y:S05]  /*8610*/  BRA `(.L_x_5494) ;  /* 0x0000000800d87947 */ /* 0x000fea0003800000 */
.L_x_5497:
        /* <DEDUP_REMOVED lines=9> */
.L_x_5500:
[----:B------:R-:W-:-:S04]  /*86b0*/  F2FP.F16.F32.PACK_AB R3, RZ, R2 ;  /* 0x00000002ff03723e */ /* 0x000fc800000000ff */
[----:B------:R-:W-:-:S05]  /*86c0*/  PRMT R3, R3, 0x5410, RZ ;  /* 0x0000541003037816 */ /* 0x000fca00000000ff */
[----:B------:R0:W-:Y:S01]  /*86d0*/  STG.E desc[UR36][R16.64], R3 ;  /* 0x0000000310007986 */ /* 0x0001e2000c101924 */
[----:B------:R-:W-:Y:S05]  /*86e0*/  BRA `(.L_x_5494) ;  /* 0x0000000800a47947 */ /* 0x000fea0003800000 */
.L_x_5499:
[----:B------:R-:W-:-:S06]  /*86f0*/  FMUL.FTZ R2, R2, 1 ;  /* 0x3f80000002027820 */ /* 0x000fcc0000410000 */
[----:B------:R-:W0:Y:S02]  /*8700*/  F2F.F64.F32 R2, R2 ;  /* 0x0000000200027310 */ /* 0x000e240000201800 */
[----:B0-----:R0:W-:Y:S01]  /*8710*/  STG.E.64 desc[UR36][R16.64], R2 ;  /* 0x0000000210007986 */ /* 0x0011e2000c101b24 */
[----:B------:R-:W-:Y:S05]  /*8720*/  BRA `(.L_x_5494) ;  /* 0x0000000800947947 */ /* 0x000fea0003800000 */
.L_x_5489:
        /* <DEDUP_REMOVED lines=12> */
.L_x_5503:
[----:B------:R-:W-:Y:S01]  /*87f0*/  FMUL.FTZ R4, R2, 1 ;  /* 0x3f80000002047820 */ /* 0x000fe20000410000 */
[----:B------:R-:W-:-:S05]  /*8800*/  CS2R R6, SRZ ;  /* 0x0000000000067805 */ /* 0x000fca000001ff00 */
[----:B------:R-:W0:Y:S02]  /*8810*/  F2F.F64.F32 R4, R4 ;  /* 0x0000000400047310 */ /* 0x000e240000201800 */
[----:B0-----:R0:W-:Y:S01]  /*8820*/  STG.E.128 desc[UR36][R16.64], R4 ;  /* 0x0000000410007986 */ /* 0x0011e2000c101d24 */
[----:B------:R-:W-:Y:S05]  /*8830*/  BRA `(.L_x_5494) ;  /* 0x0000000800507947 */ /* 0x000fea0003800000 */
.L_x_5502:
        /* <DEDUP_REMOVED lines=20> */
.L_x_5507:
[----:B------:R-:W-:Y:S05]  /*8980*/  BSYNC B0 ;  /* 0x0000000000007941 */ /* 0x000fea0003800000 */
.L_x_5506:
[----:B------:R-:W-:-:S05]  /*8990*/  LOP3.LUT R5, R0, R5, RZ, 0xfc, !PT ;  /* 0x0000000500057212 */ /* 0x000fca00078efcff */
[----:B------:R0:W-:Y:S01]  /*89a0*/  STG.E.U8 desc[UR36][R16.64], R5 ;  /* 0x0000000510007986 */ /* 0x0001e2000c101124 */
[----:B------:R-:W-:Y:S05]  /*89b0*/  BRA `(.L_x_5494) ;  /* 0x0000000400f07947 */ /* 0x000fea0003800000 */
.L_x_5505:
        /* <DEDUP_REMOVED lines=12> */
.L_x_5509:
[----:B------:R-:W-:Y:S01]  /*8a80*/  IMAD.MOV.U32 R0, RZ, RZ, 0x7f ;  /* 0x0000007fff007424 */ /* 0x000fe200078e00ff */
[----:B------:R-:W-:-:S04]  /*8a90*/  ISETP.GT.U32.AND P0, PT, R4, 0x7f800000, PT ;  /* 0x7f8000000400780c */ /* 0x000fc80003f04070 */
[----:B------:R-:W-:-:S09]  /*8aa0*/  SEL R0, R0, 0x7c, P0 ;  /* 0x0000007c00007807 */ /* 0x000fd20000000000 */
.L_x_5510:
[----:B------:R-:W-:Y:S05]  /*8ab0*/  BSYNC B0 ;  /* 0x0000000000007941 */ /* 0x000fea0003800000 */
.L_x_5508:
[----:B------:R-:W-:-:S04]  /*8ac0*/  LOP3.LUT R2, R2, 0x80000000, RZ, 0xc0, !PT ;  /* 0x8000000002027812 */ /* 0x000fc800078ec0ff */
[----:B------:R-:W-:-:S04]  /*8ad0*/  SHF.R.U32.HI R3, RZ, 0x18, R2 ;  /* 0x00000018ff037819 */ /* 0x000fc80000011602 */
[----:B------:R-:W-:-:S05]  /*8ae0*/  LOP3.LUT R3, R0, R3, RZ, 0xfc, !PT ;  /* 0x0000000300037212 */ /* 0x000fca00078efcff */
[----:B------:R0:W-:Y:S01]  /*8af0*/  STG.E.U8 desc[UR36][R16.64], R3 ;  /* 0x0000000310007986 */ /* 0x0001e2000c101124 */
[----:B------:R-:W-:Y:S05]  /*8b00*/  BRA `(.L_x_5494) ;  /* 0x00000004009c7947 */ /* 0x000fea0003800000 */
.L_x_5504:
[----:B------:R-:W-:-:S05]  /*8b10*/  F2FP.BF16.F32.PACK_AB R2, RZ, R2 ;  /* 0x00000002ff02723e */ /* 0x000fca00000010ff */
[----:B------:R0:W-:Y:S01]  /*8b20*/  STG.E.U16 desc[UR36][R16.64], R2 ;  /* 0x0000000210007986 */ /* 0x0001e2000c101524 */
[----:B------:R-:W-:Y:S05]  /*8b30*/  BRA `(.L_x_5494) ;  /* 0x0000000400907947 */ /* 0x000fea0003800000 */
.L_x_5501:
        /* <DEDUP_REMOVED lines=11> */
.L_x_5513:
        /* <DEDUP_REMOVED lines=16> */
.L_x_5516:
[----:B------:R-:W-:-:S04]  /*8cf0*/  LOP3.LUT R2, R2, 0x80000000, RZ, 0xc0, !PT ;  /* 0x8000000002027812 */ /* 0x000fc800078ec0ff */
[----:B------:R-:W-:-:S04]  /*8d00*/  SHF.R.U32.HI R3, RZ, 0x18, R2 ;  /* 0x00000018ff037819 */ /* 0x000fc80000011602 */
[----:B------:R-:W-:-:S04]  /*8d10*/  LOP3.LUT R0, R0, R3, RZ, 0xfc, !PT ;  /* 0x0000000300007212 */ /* 0x000fc800078efcff */
[----:B------:R-:W-:-:S07]  /*8d20*/  PRMT R8, R0, 0x7610, R8 ;  /* 0x0000761000087816 */ /* 0x000fce0000000008 */
.L_x_5515:
[----:B------:R-:W-:Y:S05]  /*8d30*/  BSYNC B0 ;  /* 0x0000000000007941 */ /* 0x000fea0003800000 */
.L_x_5514:
[----:B------:R3:W-:Y:S01]  /*8d40*/  STG.E.U8 desc[UR36][R16.64], R8 ;  /* 0x0000000810007986 */ /* 0x0007e2000c101124 */
[----:B------:R-:W-:Y:S05]  /*8d50*/  BRA `(.L_x_5494) ;  /* 0x0000000400087947 */ /* 0x000fea0003800000 */
.L_x_5512:
        /* <DEDUP_REMOVED lines=16> */
.L_x_5519:
[----:B------:R-:W-:-:S04]  /*8e60*/  LOP3.LUT R2, R2, 0x80000000, RZ, 0xc0, !PT ;  /* 0x8000000002027812 */ /* 0x000fc800078ec0ff */
[----:B------:R-:W-:-:S04]  /*8e70*/  SHF.R.U32.HI R3, RZ, 0x18, R2 ;  /* 0x00000018ff037819 */ /* 0x000fc80000011602 */
[----:B------:R-:W-:-:S04]  /*8e80*/  LOP3.LUT R0, R0, R3, RZ, 0xfc, !PT ;  /* 0x0000000300007212 */ /* 0x000fc800078efcff */
[----:B------:R-:W-:-:S07]  /*8e90*/  PRMT R8, R0, 0x7610, R8 ;  /* 0x0000761000087816 */ /* 0x000fce0000000008 */
.L_x_5518:
[----:B------:R-:W-:Y:S05]  /*8ea0*/  BSYNC B0 ;  /* 0x0000000000007941 */ /* 0x000fea0003800000 */
.L_x_5517:
[----:B------:R0:W-:Y:S01]  /*8eb0*/  STG.E.U8 desc[UR36][R16.64], R8 ;  /* 0x0000000810007986 */ /* 0x0001e2000c101124 */
[----:B------:R-:W-:Y:S05]  /*8ec0*/  BRA `(.L_x_5494) ;  /* 0x0000000000ac7947 */ /* 0x000fea0003800000 */
.L_x_5511:
        /* <DEDUP_REMOVED lines=21> */
.L_x_5493:
        /* <DEDUP_REMOVED lines=16> */
.L_x_5522:
[----:B------:R-:W-:Y:S05]  /*9120*/  BRA `(.L_x_5494) ;  /* 0x0000000000147947 */ /* 0x000fea0003800000 */
.L_x_5521:
[----:B------:R-:W0:Y:S02]  /*9130*/  F2I.U64.TRUNC R2, R2 ;  /* 0x0000000200027311 */ /* 0x000e24000020d800 */
[----:B0-----:R2:W-:Y:S01]  /*9140*/  STG.E.64 desc[UR36][R16.64], R2 ;  /* 0x0000000210007986 */ /* 0x0015e2000c101b24 */
[----:B------:R-:W-:Y:S05]  /*9150*/  BRA `(.L_x_5494) ;  /* 0x0000000000087947 */ /* 0x000fea0003800000 */
.L_x_5520:
[----:B------:R-:W0:Y:S02]  /*9160*/  F2I.FTZ.U32.TRUNC.NTZ R3, R2 ;  /* 0x0000000200037305 */ /* 0x000e24000021f000 */
[----:B0-----:R0:W-:Y:S02]  /*9170*/  STG.E desc[UR36][R16.64], R3 ;  /* 0x0000000310007986 */ /* 0x0011e4000c101924 */
.L_x_5494:
[----:B------:R-:W-:-:S07]  /*9180*/  VIADD R19, R19, 0x80 ;  /* 0x0000008013137836 */ /* 0x000fce0000000000 */
.L_x_5459:
[----:B------:R-:W-:Y:S05]  /*9190*/  BSYNC B7 ;  /* 0x0000000000077941 */ /* 0x000fea0003800000 */
.L_x_5458:
        /* <DEDUP_REMOVED lines=306> */
.L_x_5523:
        /* <DEDUP_REMOVED lines=20> */
[----:B--2---:R-:W2:Y:S01]  /*a600*/  I2F.S16 R0, R0 ;  /* 0x0000000000007306 */ /* 0x004ea20000101400 */
[----:B------:R-:W-:Y:S05]  /*a610*/  BRA `(.L_x_5530) ;  /* 0x0000000c00387947 */ /* 0x000fea0003800000 */
.L_x_5528:
[----:B------:R-:W2:Y:S02]  /*a620*/  LDG.E.U8 R0, desc[UR36][R2.64] ;  /* 0x0000002402007981 */ /* 0x000ea4000c1e1100 */
[----:B--2---:R-:W-:Y:S01]  /*a630*/  I2FP.F32.U32 R0, R0 ;  /* 0x0000000000007245 */ /* 0x004fe20000201000 */
[----:B------:R-:W-:Y:S06]  /*a640*/  BRA `(.L_x_5530) ;  /* 0x0000000c002c7947 */ /* 0x000fec0003800000 */
.L_x_5527:
[----:B------:R-:W-:-:S13]  /*a650*/  ISETP.NE.AND P0, PT, R4, 0x2, PT ;  /* 0x000000020400780c */ /* 0x000fda0003f05270 */
[----:B------:R-:W-:Y:S05]  /*a660*/  @!P0 BRA `(.L_x_5531) ;  /* 0x0000000000288947 */ /* 0x000fea0003800000 */
[----:B------:R-:W-:-:S13]  /*a670*/  ISETP.NE.AND P0, PT, R4, 0x3, PT ;  /* 0x000000030400780c */ /* 0x000fda0003f05270 */
[----:B------:R-:W-:Y:S05]  /*a680*/  @!P0 BRA `(.L_x_5532) ;  /* 0x0000000000148947 */ /* 0x000fea0003800000 */
[----:B------:R-:W-:-:S13]  /*a690*/  ISETP.NE.AND P0, PT, R4, 0x4, PT ;  /* 0x000000040400780c */ /* 0x000fda0003f05270 */
[----:B------:R-:W-:Y:S05]  /*a6a0*/  @P0 BRA `(.L_x_5529) ;  /* 0x0000000800b80947 */ /* 0x000fea0003800000 */
[----:B------:R-:W2:Y:S02]  /*a6b0*/  LDG.E.64 R2, desc[UR36][R2.64] ;  /* 0x0000002402027981 */ /* 0x000ea4000c1e1b00 */
[----:B--2---:R3:W4:Y:S01]  /*a6c0*/  I2F.S64 R0, R2 ;  /* 0x0000000200007312 */ /* 0x0047220000301400 */
[----:B------:R-:W-:Y:S05]  /*a6d0*/  BRA `(.L_x_5530) ;  /* 0x0000000c00087947 */ /* 0x000fea0003800000 */
.L_x_5532:
[----:B------:R-:W2:Y:S02]  /*a6e0*/  LDG.E R0, desc[UR36][R2.64] ;  /* 0x0000002402007981 */ /* 0x000ea4000c1e1900 */
[----:B--2---:R-:W-:Y:S01]  /*a6f0*/  I2FP.F32.S32 R0, R0 ;  /* 0x0000000000007245 */ /* 0x004fe20000201400 */
[----:B------:R-:W-:Y:S06]  /*a700*/  BRA `(.L_x_5530) ;  /* 0x0000000800fc7947 */ /* 0x000fec0003800000 */
.L_x_5531:
[----:B------:R-:W2:Y:S02]  /*a710*/  LDG.E.U16 R0, desc[UR36][R2.64] ;  /* 0x0000002402007981 */ /* 0x000ea4000c1e1500 */
[----:B--2---:R-:W0:Y:S01]  /*a720*/  I2F.S16 R0, R0 ;  /* 0x0000000000007306 */ /* 0x004e220000101400 */
[----:B------:R-:W-:Y:S05]  /*a730*/  BRA `(.L_x_5530) ;  /* 0x0000000800f07947 */ /* 0x000fea0003800000 */
.L_x_5526:
        /* <DEDUP_REMOVED lines=8> */
.L_x_5534:
[----:B------:R-:W2:Y:S02]  /*a7c0*/  LDG.E.U16 R0, desc[UR36][R2.64] ;  /* 0x0000002402007981 */ /* 0x000ea4000c1e1500 */
[----:B--2---:R-:W-:Y:S01]  /*a7d0*/  HADD2.F32 R0, -RZ, R0.H0_H0 ;  /* 0x20000000ff007230 */ /* 0x004fe20000004100 */
[----:B------:R-:W-:Y:S06]  /*a7e0*/  BRA `(.L_x_5530) ;  /* 0x0000000800c47947 */ /* 0x000fec0003800000 */
.L_x_5533:
        /* <DEDUP_REMOVED lines=8> */
.L_x_5536:
[----:B------:R-:W2:Y:S02]  /*a870*/  LDG.E.U16 R0, desc[UR36][R2.64] ;  /* 0x0000002402007981 */ /* 0x000ea4000c1e1500 */
[----:B--2---:R-:W-:Y:S01]  /*a880*/  HADD2.F32 R0, -RZ, R0.H0_H0 ;  /* 0x20000000ff007230 */ /* 0x004fe20000004100 */
[----:B------:R-:W-:Y:S06]  /*a890*/  BRA `(.L_x_5530) ;  /* 0x0000000800987947 */ /* 0x000fec0003800000 */
.L_x_5535:
[----:B------:R-:W2:Y:S01]  /*a8a0*/  LDG.E.64 R2, desc[UR36][R2.64] ;  /* 0x0000002402027981 */ /* 0x000ea2000c1e1b00 */
[----:B------:R-:W-:Y:S01]  /*a8b0*/  UMOV UR4, 0xf0000000 ;  /* 0xf000000000047882 */ /* 0x000fe20000000000 */
[----:B------:R-:W-:Y:S01]  /*a8c0*/  UMOV UR5, 0x380fffff ;  /* 0x380fffff00057882 */ /* 0x000fe20000000000 */
[----:B--2---:R-:W0:Y:S01]  /*a8d0*/  F2F.F32.F64 R0, R2 ;  /* 0x0000000200007310 */ /* 0x004e220000301000 */
[----:B------:R-:W-:-:S14]  /*a8e0*/  DSETP.GEU.AND P0, PT, |R2|, UR4, PT ;  /* 0x0000000402007e2a */ /* 0x000fdc000bf0e200 */
[----:B0-----:R-:W-:Y:S01]  /*a8f0*/  @!P0 FMUL R0, R0, 1.175494350822287508e-38 ;  /* 0x0080000000008820 */ /* 0x001fe20000400000 */
[----:B------:R-:W-:Y:S06]  /*a900*/  BRA `(.L_x_5530) ;  /* 0x00000008007c7947 */ /* 0x000fec0003800000 */
.L_x_5525:
        /* <DEDUP_REMOVED lines=12> */
.L_x_5539:
[----:B------:R-:W2:Y:S01]  /*a9d0*/  LDG.E.64 R2, desc[UR36][R2.64] ;  /* 0x0000002402027981 */ /* 0x000ea2000c1e1b00 */
[----:B------:R-:W-:Y:S01]  /*a9e0*/  UMOV UR4, 0xf0000000 ;  /* 0xf000000000047882 */ /* 0x000fe20000000000 */
[----:B------:R-:W-:Y:S01]  /*a9f0*/  UMOV UR5, 0x380fffff ;  /* 0x380fffff00057882 */ /* 0x000fe20000000000 */
[----:B--2---:R-:W0:Y:S01]  /*aa00*/  F2F.F32.F64 R0, R2 ;  /* 0x0000000200007310 */ /* 0x004e220000301000 */
[----:B------:R-:W-:-:S14]  /*aa10*/  DSETP.GEU.AND P0, PT, |R2|, UR4, PT ;  /* 0x0000000402007e2a */ /* 0x000fdc000bf0e200 */
[----:B0-----:R-:W-:Y:S01]  /*aa20*/  @!P0 FMUL R0, R0, 1.175494350822287508e-38 ;  /* 0x0080000000008820 */ /* 0x001fe20000400000 */
[----:B------:R-:W-:Y:S06]  /*aa30*/  BRA `(.L_x_5530) ;  /* 0x0000000800307947 */ /* 0x000fec0003800000 */
.L_x_5538:
        /* <DEDUP_REMOVED lines=26> */
.L_x_5541:
        /* <DEDUP_REMOVED lines=13> */
.L_x_5540:
[----:B------:R-:W2:Y:S02]  /*acb0*/  LDG.E.U16 R0, desc[UR36][R2.64] ;  /* 0x0000002402007981 */ /* 0x000ea4000c1e1500 */
[----:B--2---:R-:W-:Y:S01]  /*acc0*/  IMAD.U32 R0, R0, 0x10000, RZ ;  /* 0x0001000000007824 */ /* 0x004fe200078e00ff */
[----:B------:R-:W-:Y:S06]  /*acd0*/  BRA `(.L_x_5530) ;  /* 0x0000000400887947 */ /* 0x000fec0003800000 */
.L_x_5537:
        /* <DEDUP_REMOVED lines=11> */
.L_x_5544:
        /* <DEDUP_REMOVED lines=20> */
.L_x_5546:
[----:B------:R-:W-:Y:S05]  /*aed0*/  BSYNC B0 ;  /* 0x0000000000007941 */ /* 0x000fea0003800000 */
.L_x_5545:
[----:B------:R-:W-:Y:S01]  /*aee0*/  LEA R3, R0, 0x3b800000, 0x17 ;  /* 0x3b80000000037811 */ /* 0x000fe200078eb8ff */
[----:B------:R-:W-:-:S05]  /*aef0*/  IMAD.SHL.U32 R0, R2, 0x100000, RZ ;  /* 0x0010000002007824 */ /* 0x000fca00078e00ff */
[----:B------:R-:W-:Y:S01]  /*af00*/  LOP3.LUT R0, R3, R0, R4, 0xfe, !PT ;  /* 0x0000000003007212 */ /* 0x000fe200078efe04 */
[----:B------:R-:W-:Y:S06]  /*af10*/  BRA `(.L_x_5530) ;  /* 0x0000000000f87947 */ /* 0x000fec0003800000 */
.L_x_5543:
        /* <DEDUP_REMOVED lines=20> */
.L_x_5548:
[----:B------:R-:W-:Y:S05]  /*b060*/  BSYNC B0 ;  /* 0x0000000000007941 */ /* 0x000fea0003800000 */
.L_x_5547:
[----:B------:R-:W-:Y:S01]  /*b070*/  LEA R3, R0, 0x37800000, 0x17 ;  /* 0x3780000000037811 */ /* 0x000fe200078eb8ff */
[----:B------:R-:W-:-:S05]  /*b080*/  IMAD.SHL.U32 R0, R2, 0x200000, RZ ;  /* 0x0020000002007824 */ /* 0x000fca00078e00ff */
[----:B------:R-:W-:Y:S01]  /*b090*/  LOP3.LUT R0, R3, R0, R4, 0xfe, !PT ;  /* 0x0000000003007212 */ /* 0x000fe200078efe04 */
[----:B------:R-:W-:Y:S06]  /*b0a0*/  BRA `(.L_x_5530) ;  /* 0x0000000000947947 */ /* 0x000fec0003800000 */
.L_x_5542:
        /* <DEDUP_REMOVED lines=14> */
.L_x_5529:
        /* <DEDUP_REMOVED lines=16> */
.L_x_5551:
[----:B------:R-:W-:Y:S01]  /*b290*/  IMAD.MOV.U32 R0, RZ, RZ, RZ ;  /* 0x000000ffff007224 */ /* 0x000fe200078e00ff */
[----:B------:R-:W-:Y:S06]  /*b2a0*/  BRA `(.L_x_5530) ;  /* 0x0000000000147947 */ /* 0x000fec0003800000 */
.L_x_5550:
[----:B------:R-:W2:Y:S02]  /*b2b0*/  LDG.E.64 R2, desc[UR36][R2.64] ;  /* 0x0000002402027981 */ /* 0x000ea4000c1e1b00 */
[----:B--2---:R0:W1:Y:S01]  /*b2c0*/  I2F.U64 R0, R2 ;  /* 0x0000000200007312 */ /* 0x0040620000301000 */
[----:B------:R-:W-:Y:S05]  /*b2d0*/  BRA `(.L_x_5530) ;  /* 0x0000000000087947 */ /* 0x000fea0003800000 */
.L_x_5549:
[----:B------:R-:W2:Y:S02]  /*b2e0*/  LDG.E R0, desc[UR36][R2.64] ;  /* 0x0000002402007981 */ /* 0x000ea4000c1e1900 */
[----:B--2---:R-:W-:-:S07]  /*b2f0*/  I2FP.F32.U32 R0, R0 ;  /* 0x0000000000007245 */ /* 0x004fce0000201000 */
.L_x_5530:
[----:B------:R-:W-:Y:S05]  /*b300*/  BSYNC B6 ;  /* 0x0000000000067941 */ /* 0x000fea0003800000 */
.L_x_5524:
        /* <DEDUP_REMOVED lines=24> */
.L_x_5555:
[----:B------:R-:W0:Y:S02]  /*b490*/  F2I.S64.TRUNC R2, R2 ;  /* 0x0000000200027311 */ /* 0x000e24000020d900 */
[----:B0-----:R-:W-:-:S05]  /*b4a0*/  IMAD.MOV.U32 R5, RZ, RZ, R2 ;  /* 0x000000ffff057224 */ /* 0x001fca00078e0002 */
[----:B------:R-:W-:Y:S01]  /*b4b0*/  STG.E.U8 desc[UR36][R16.64], R5 ;  /* 0x0000000510007986 */ /* 0x000fe2000c101124 */
[----:B------:R-:W-:Y:S05]  /*b4c0*/  EXIT ;  /* 0x000000000000794d */ /* 0x000fea0003800000 */
.L_x_5554:
        /* <DEDUP_REMOVED lines=9> */
.L_x_5558:
[----:B------:R-:W0:Y:S02]  /*b560*/  F2I.FTZ.TRUNC.NTZ R3, R2 ;  /* 0x0000000200037305 */ /* 0x000e24000021f100 */
[----:B0-----:R-:W-:Y:S01]  /*b570*/  STG.E desc[UR36][R16.64], R3 ;  /* 0x0000000310007986 */ /* 0x001fe2000c101924 */
[----:B------:R-:W-:Y:S05]  /*b580*/  EXIT ;  /* 0x000000000000794d */ /* 0x000fea0003800000 */
.L_x_5557:
[----:B------:R-:W0:Y:S02]  /*b590*/  F2I.FTZ.TRUNC.NTZ R3, R2 ;  /* 0x0000000200037305 */ /* 0x000e24000021f100 */
[----:B0-----:R-:W-:Y:S01]  /*b5a0*/  STG.E.U16 desc[UR36][R16.64], R3 ;  /* 0x0000000310007986 */ /* 0x001fe2000c101524 */
[----:B------:R-:W-:Y:S05]  /*b5b0*/  EXIT ;  /* 0x000000000000794d */ /* 0x000fea0003800000 */
.L_x_5553:
        /* <DEDUP_REMOVED lines=8> */
.L_x_5560:
[----:B------:R-:W-:-:S05]  /*b640*/  F2FP.F16.F32.PACK_AB R2, RZ, R2 ;  /* 0x00000002ff02723e */ /* 0x000fca00000000ff */
[----:B------:R-:W-:Y:S01]  /*b650*/  STG.E.U16 desc[UR36][R16.64], R2 ;  /* 0x0000000210007986 */ /* 0x000fe2000c101524 */
[----:B------:R-:W-:Y:S05]  /*b660*/  EXIT ;  /* 0x000000000000794d */ /* 0x000fea0003800000 */
.L_x_5559:
        /* <DEDUP_REMOVED lines=9> */
.L_x_5562:
[----:B------:R-:W-:-:S04]  /*b700*/  F2FP.F16.F32.PACK_AB R3, RZ, R2 ;  /* 0x00000002ff03723e */ /* 0x000fc800000000ff */
[----:B------:R-:W-:-:S05]  /*b710*/  PRMT R3, R3, 0x5410, RZ ;  /* 0x0000541003037816 */ /* 0x000fca00000000ff */
[----:B------:R-:W-:Y:S01]  /*b720*/  STG.E desc[UR36][R16.64], R3 ;  /* 0x0000000310007986 */ /* 0x000fe2000c101924 */
[----:B------:R-:W-:Y:S05]  /*b730*/  EXIT ;  /* 0x000000000000794d */ /* 0x000fea0003800000 */
.L_x_5561:
[----:B------:R-:W-:-:S06]  /*b740*/  FMUL.FTZ R2, R2, 1 ;  /* 0x3f80000002027820 */ /* 0x000fcc0000410000 */
[----:B------:R-:W0:Y:S02]  /*b750*/  F2F.F64.F32 R2, R2 ;  /* 0x0000000200027310 */ /* 0x000e240000201800 */
[----:B0-----:R-:W-:Y:S01]  /*b760*/  STG.E.64 desc[UR36][R16.64], R2 ;  /* 0x0000000210007986 */ /* 0x001fe2000c101b24 */
[----:B------:R-:W-:Y:S05]  /*b770*/  EXIT ;  /* 0x000000000000794d */ /* 0x000fea0003800000 */
.L_x_5552:
        /* <DEDUP_REMOVED lines=12> */
.L_x_5565:
[----:B------:R-:W-:Y:S01]  /*b840*/  FMUL.FTZ R4, R2, 1 ;  /* 0x3f80000002047820 */ /* 0x000fe20000410000 */
[----:B------:R-:W-:-:S05]  /*b850*/  CS2R R6, SRZ ;  /* 0x0000000000067805 */ /* 0x000fca000001ff00 */
[----:B------:R-:W0:Y:S02]  /*b860*/  F2F.F64.F32 R4, R4 ;  /* 0x0000000400047310 */ /* 0x000e240000201800 */
[----:B0-----:R-:W-:Y:S01]  /*b870*/  STG.E.128 desc[UR36][R16.64], R4 ;  /* 0x0000000410007986 */ /* 0x001fe2000c101d24 */
[----:B------:R-:W-:Y:S05]  /*b880*/  EXIT ;  /* 0x000000000000794d */ /* 0x000fea0003800000 */
.L_x_5564:
        /* <DEDUP_REMOVED lines=20> */
.L_x_5569:
[----:B------:R-:W-:Y:S05]  /*b9d0*/  BSYNC B0 ;  /* 0x0000000000007941 */ /* 0x000fea0003800000 */
.L_x_5568:
[----:B------:R-:W-:-:S05]  /*b9e0*/  LOP3.LUT R5, R0, R5, RZ, 0xfc, !PT ;  /* 0x0000000500057212 */ /* 0x000fca00078efcff */
[----:B------:R-:W-:Y:S01]  /*b9f0*/  STG.E.U8 desc[UR36][R16.64], R5 ;  /* 0x0000000510007986 */ /* 0x000fe2000c101124 */
[----:B------:R-:W-:Y:S05]  /*ba00*/  EXIT ;  /* 0x000000000000794d */ /* 0x000fea0003800000 */
.L_x_5567:
        /* <DEDUP_REMOVED lines=12> */
.L_x_5571:
[----:B------:R-:W-:Y:S01]  /*bad0*/  IMAD.MOV.U32 R0, RZ, RZ, 0x7f ;  /* 0x0000007fff007424 */ /* 0x000fe200078e00ff */
[----:B------:R-:W-:-:S04]  /*bae0*/  ISETP.GT.U32.AND P0, PT, R4, 0x7f800000, PT ;  /* 0x7f8000000400780c */ /* 0x000fc80003f04070 */
[----:B------:R-:W-:-:S09]  /*baf0*/  SEL R0, R0, 0x7c, P0 ;  /* 0x0000007c00007807 */ /* 0x000fd20000000000 */
.L_x_5572:
[----:B------:R-:W-:Y:S05]  /*bb00*/  BSYNC B0 ;  /* 0x0000000000007941 */ /* 0x000fea0003800000 */
.L_x_5570:
[----:B------:R-:W-:-:S04]  /*bb10*/  LOP3.LUT R2, R2, 0x80000000, RZ, 0xc0, !PT ;  /* 0x8000000002027812 */ /* 0x000fc800078ec0ff */
[----:B------:R-:W-:-:S04]  /*bb20*/  SHF.R.U32.HI R3, RZ, 0x18, R2 ;  /* 0x00000018ff037819 */ /* 0x000fc80000011602 */
[----:B------:R-:W-:-:S05]  /*bb30*/  LOP3.LUT R3, R0, R3, RZ, 0xfc, !PT ;  /* 0x0000000300037212 */ /* 0x000fca00078efcff */
[----:B------:R-:W-:Y:S01]  /*bb40*/  STG.E.U8 desc[UR36][R16.64], R3 ;  /* 0x0000000310007986 */ /* 0x000fe2000c101124 */
[----:B------:R-:W-:Y:S05]  /*bb50*/  EXIT ;  /* 0x000000000000794d */ /* 0x000fea0003800000 */
.L_x_5566:
[----:B------:R-:W-:-:S05]  /*bb60*/  F2FP.BF16.F32.PACK_AB R2, RZ, R2 ;  /* 0x00000002ff02723e */ /* 0x000fca00000010ff */
[----:B------:R-:W-:Y:S01]  /*bb70*/  STG.E.U16 desc[UR36][R16.64], R2 ;  /* 0x0000000210007986 */ /* 0x000fe2000c101524 */
[----:B------:R-:W-:Y:S05]  /*bb80*/  EXIT ;  /* 0x000000000000794d */ /* 0x000fea0003800000 */
.L_x_5563:
        /* <DEDUP_REMOVED lines=11> */
.L_x_5575:
        /* <DEDUP_REMOVED lines=16> */
.L_x_5578:
[----:B------:R-:W-:-:S04]  /*bd40*/  LOP3.LUT R2, R2, 0x80000000, RZ, 0xc0, !PT ;  /* 0x8000000002027812 */ /* 0x000fc800078ec0ff */
[----:B------:R-:W-:-:S04]  /*bd50*/  SHF.R.U32.HI R3, RZ, 0x18, R2 ;  /* 0x00000018ff037819 */ /* 0x000fc80000011602 */
[----:B------:R-:W-:-:S04]  /*bd60*/  LOP3.LUT R0, R0, R3, RZ, 0xfc, !PT ;  /* 0x0000000300007212 */ /* 0x000fc800078efcff */
[----:B------:R-:W-:-:S07]  /*bd70*/  PRMT R8, R0, 0x7610, R8 ;  /* 0x0000761000087816 */ /* 0x000fce0000000008 */
.L_x_5577:
[----:B------:R-:W-:Y:S05]  /*bd80*/  BSYNC B0 ;  /* 0x0000000000007941 */ /* 0x000fea0003800000 */
.L_x_5576:
[----:B------:R-:W-:Y:S01]  /*bd90*/  STG.E.U8 desc[UR36][R16.64], R8 ;  /* 0x0000000810007986 */ /* 0x000fe2000c101124 */
[----:B------:R-:W-:Y:S05]  /*bda0*/  EXIT ;  /* 0x000000000000794d */ /* 0x000fea0003800000 */
.L_x_5574:
        /* <DEDUP_REMOVED lines=16> */
.L_x_5581:
[----:B------:R-:W-:-:S04]  /*beb0*/  LOP3.LUT R2, R2, 0x80000000, RZ, 0xc0, !PT ;  /* 0x8000000002027812 */ /* 0x000fc800078ec0ff */
[----:B------:R-:W-:-:S04]  /*bec0*/  SHF.R.U32.HI R3, RZ, 0x18, R2 ;  /* 0x00000018ff037819 */ /* 0x000fc80000011602 */
[----:B------:R-:W-:-:S04]  /*bed0*/  LOP3.LUT R0, R0, R3, RZ, 0xfc, !PT ;  /* 0x0000000300007212 */ /* 0x000fc800078efcff */
[----:B------:R-:W-:-:S07]  /*bee0*/  PRMT R8, R0, 0x7610, R8 ;  /* 0x0000761000087816 */ /* 0x000fce0000000008 */
.L_x_5580:
[----:B------:R-:W-:Y:S05]  /*bef0*/  BSYNC B0 ;  /* 0x0000000000007941 */ /* 0x000fea0003800000 */
.L_x_5579:
[----:B------:R-:W-:Y:S01]  /*bf00*/  STG.E.U8 desc[UR36][R16.64], R8 ;  /* 0x0000000810007986 */ /* 0x000fe2000c101124 */
[----:B------:R-:W-:Y:S05]  /*bf10*/  EXIT ;  /* 0x000000000000794d */ /* 0x000fea0003800000 */
.L_x_5573:
        /* <DEDUP_REMOVED lines=21> */
.L_x_5556:
        /* <DEDUP_REMOVED lines=16> */
.L_x_5584:
[----:B------:R-:W-:Y:S05]  /*c170*/  EXIT ;  /* 0x000000000000794d */ /* 0x000fea0003800000 */
.L_x_5583:
[----:B------:R-:W0:Y:S02]  /*c180*/  F2I.U64.TRUNC R2, R2 ;  /* 0x0000000200027311 */ /* 0x000e24000020d800 */
[----:B0-----:R-:W-:Y:S01]  /*c190*/  STG.E.64 desc[UR36][R16.64], R2 ;  /* 0x0000000210007986 */ /* 0x001fe2000c101b24 */
[----:B------:R-:W-:Y:S05]  /*c1a0*/  EXIT ;  /* 0x000000000000794d */ /* 0x000fea0003800000 */
.L_x_5582:
[----:B------:R-:W0:Y:S02]  /*c1b0*/  F2I.FTZ.U32.TRUNC.NTZ R3, R2 ;  /* 0x0000000200037305 */ /* 0x000e24000021f000 */
[----:B0-----:R-:W-:Y:S01]  /*c1c0*/  STG.E desc[UR36][R16.64], R3 ;  /* 0x0000000310007986 */ /* 0x001fe2000c101924 */
[----:B------:R-:W-:Y:S05]  /*c1d0*/  EXIT ;  /* 0x000000000000794d */ /* 0x000fea0003800000 */
.L_x_5585:
        /* <DEDUP_REMOVED lines=10> */
.L_x_6646:


//--------------------- .text._ZN2at6native27unrolled_elementwise_kernelIZZZNS0_66_GLOBAL__N__a0cfb035_28_ActivationHardswishKernel_cu_9e10b42f_292516hardswish_kernelERNS_14TensorIteratorEENKUlvE_clEvENKUlvE0_clEvEUlfE_St5arrayIPcLm2EELi4E23TrivialOffsetCalculatorILi1EjESC_NS0_6memory12LoadWithCastILi1EEENSD_13StoreWithCastILi1EEEEEviT_T0_T2_T3_T4_T5_ --------------------------
	.section	.text._ZN2at6native27unrolled_elementwise_kernelIZZZNS0_66_GLOBAL__N__a0cfb035_28_ActivationHardswishKernel_cu_9e10b42f_292516hardswish_kernelERNS_14TensorIteratorEENKUlvE_clEvENKUlvE0_clEvEUlfE_St5arrayIPcLm2EELi4E23TrivialOffsetCalculatorILi1EjESC_NS0_6memory12LoadWithCastILi1EEENSD_13StoreWithCastILi1EEEEEviT_T0_T2_T3_T4_T5_,"ax",@progbits
	.align	128
        .global         _ZN2at6native27unrolled_elementwise_kernelIZZZNS0_66_GLOBAL__N__a0cfb035_28_ActivationHardswishKernel_cu_9e10b42f_292516hardswish_kernelERNS_14TensorIteratorEENKUlvE_clEvENKUlvE0_clEvEUlfE_St5arrayIPcLm2EELi4E23TrivialOffsetCalculatorILi1EjESC_NS0_6memory12LoadWithCastILi1EEENSD_13StoreWithCastILi1EEEEEviT_T0_T2_T3_T4_T5_
        .type           _ZN2at6native27unrolled_elementwise_kernelIZZZNS0_66_GLOBAL__N__a0cfb035_28_ActivationHardswishKernel_cu_9e10b42f_292516hardswish_kernelERNS_14TensorIteratorEENKUlvE_clEvENKUlvE0_clEvEUlfE_St5arrayIPcLm2EELi4E23TrivialOffsetCalculatorILi1EjESC_NS0_6memory12LoadWithCastILi1EEENSD_13StoreWithCastILi1EEEEEviT_T0_T2_T3_T4_T5_,@function
        .size           _ZN2at6native27unrolled_elementwise_kernelIZZZNS0_66_GLOBAL__N__a0cfb035_28_ActivationHardswishKernel_cu_9e10b42f_292516hardswish_kernelERNS_14TensorIteratorEENKUlvE_clEvENKUlvE0_clEvEUlfE_St5arrayIPcLm2EELi4E23TrivialOffsetCalculatorILi1EjESC_NS0_6memory12LoadWithCastILi1EEENSD_13StoreWithCastILi1EEEEEviT_T0_T2_T3_T4_T5_,(.L_x_6647 - _ZN2at6native27unrolled_elementwise_kernelIZZZNS0_66_GLOBAL__N__a0cfb035_28_ActivationHardswishKernel_cu_9e10b42f_292516hardswish_kernelERNS_14TensorIteratorEENKUlvE_clEvENKUlvE0_clEvEUlfE_St5arrayIPcLm2EELi4E23TrivialOffsetCalculatorILi1EjESC_NS0_6memory12LoadWithCastILi1EEENSD_13StoreWithCastILi1EEEEEviT_T0_T2_T3_T4_T5_)
        .other          _ZN2at6native27unrolled_elementwise_kernelIZZZNS0_66_GLOBAL__N__a0cfb035_28_ActivationHardswishKernel_cu_9e10b42f_292516hardswish_kernelERNS_14TensorIteratorEENKUlvE_clEvENKUlvE0_clEvEUlfE_St5arrayIPcLm2EELi4E23TrivialOffsetCalculatorILi1EjESC_NS0_6memory12LoadWithCastILi1EEENSD_13StoreWithCastILi1EEEEEviT_T0_T2_T3_T4_T5_,@"STO_CUDA_ENTRY STV_DEFAULT"
_ZN2at6native27unrolled_elementwise_kernelIZZZNS0_66_GLOBAL__N__a0cfb035_28_ActivationHardswishKernel_cu_9e10b42f_292516hardswish_kernelERNS_14TensorIteratorEENKUlvE_clEvENKUlvE0_clEvEUlfE_St5arrayIPcLm2EELi4E23TrivialOffsetCalculatorILi1EjESC_NS0_6memory12LoadWithCastILi1EEENSD_13StoreWithCastILi1EEEEEviT_T0_T2_T3_T4_T5_:
.text._ZN2at6native27unrolled_elementwise_kernelIZZZNS0_66_GLOBAL__N__a0cfb035_28_ActivationHardswishKernel_cu_9e10b42f_292516hardswish_kernelERNS_14TensorIteratorEENKUlvE_clEvENKUlvE0_clEvEUlfE_St5arrayIPcLm2EELi4E23TrivialOffsetCalculatorILi1EjESC_NS0_6memory12LoadWithCastILi1EEENSD_13StoreWithCastILi1EEEEEviT_T0_T2_T3_T4_T5_:
[----:B------:R-:W0:Y:S01]  /*0000*/  LDC R1, c[0x0][0x28] ;  /* 0x00000a00ff017b82 */ /* 0x000e220000000800 */
[----:B------:R-:W1:Y:S07]  /*0010*/  S2R R2, SR_CTAID.X ;  /* 0x0000000000027919 */ /* 0x000e6e0000002500 */
[----:B------:R-:W1:Y:S01]  /*0020*/  LDC R17, c[0x0][0x210] ;  /* 0x00008400ff117b82 */ /* 0x000e620000000800 */
[----:B------:R-:W-:Y:S01]  /*0030*/  ULDC.64 UR36, c[0x0][0x208] ;  /* 0x0000820000247ab9 */ /* 0x000fe20000000a00 */
[----:B------:R-:W-:Y:S01]  /*0040*/  BSSY B7, `(.L_x_5586) ;  /* 0x00000ef000077945 */ /* 0x000fe20003800000 */
[----:B------:R-:W2:Y:S01]  /*0050*/  S2R R16, SR_TID.X ;  /* 0x0000000000107919 */ /* 0x000ea20000002100 */
[----:B------:R-:W-:-:S02]  /*0060*/  IMAD.MOV.U32 R24, RZ, RZ, RZ ;  /* 0x000000ffff187224 */ /* 0x000fc400078e00ff */
[----:B------:R-:W-:Y:S02]  /*0070*/  IMAD.MOV.U32 R22, RZ, RZ, RZ ;  /* 0x000000ffff167224 */ /* 0x000fe400078e00ff */
[----:B------:R-:W3:Y:S01]  /*0080*/  LDC.U8 R19, c[0x0][0x244] ;  /* 0x00009100ff137b82 */ /* 0x000ee20000000000 */
[----:B-1----:R-:W-:-:S05]  /*0090*/  IMAD R17, R2, -0x200, R17 ;  /* 0xfffffe0002117824 */ /* 0x002fca00078e0211 */
[----:B--2---:R-:W-:-:S13]  /*00a0*/  ISETP.GE.AND P0, PT, R16, R17, PT ;  /* 0x000000111000720c */ /* 0x004fda0003f06270 */
[----:B0--3--:R-:W-:Y:S05]  /*00b0*/  @P0 BRA `(.L_x_5587) ;  /* 0x0000000c009c0947 */ /* 0x009fea0003800000 */
        /* <DEDUP_REMOVED lines=21> */
.L_x_5592:
[----:B------:R-:W2:Y:S02]  /*0210*/  LDG.E.U8 R4, desc[UR36][R4.64] ;  /* 0x0000002404047981 */ /* 0x000ea4000c1e1100 */
[----:B--2---:R-:W-:Y:S01]  /*0220*/  I2FP.F32.U32 R22, R4 ;  /* 0x0000000400167245 */ /* 0x004fe20000201000 */
[----:B------:R-:W-:Y:S06]  /*0230*/  BRA `(.L_x_5594) ;  /* 0x0000000c00307947 */ /* 0x000fec0003800000 */
.L_x_5591:
        /* <DEDUP_REMOVED lines=9> */
.L_x_5596:
[----:B------:R-:W2:Y:S02]  /*02d0*/  LDG.E R4, desc[UR36][R4.64] ;  /* 0x0000002404047981 */ /* 0x000ea4000c1e1900 */
[----:B--2---:R-:W-:Y:S01]  /*02e0*/  I2FP.F32.S32 R22, R4 ;  /* 0x0000000400167245 */ /* 0x004fe20000201400 */
[----:B------:R-:W-:Y:S06]  /*02f0*/  BRA `(.L_x_5594) ;  /* 0x0000000c00007947 */ /* 0x000fec0003800000 */
.L_x_5595:
[----:B------:R-:W2:Y:S02]  /*0300*/  LDG.E.U16 R4, desc[UR36][R4.64] ;  /* 0x0000002404047981 */ /* 0x000ea4000c1e1500 */
[----:B--2---:R2:W3:Y:S01]  /*0310*/  I2F.S16 R22, R4 ;  /* 0x0000000400167306 */ /* 0x0044e20000101400 */
[----:B------:R-:W-:Y:S05]  /*0320*/  BRA `(.L_x_5594) ;  /* 0x0000000800f47947 */ /* 0x000fea0003800000 */
.L_x_5590:
        /* <DEDUP_REMOVED lines=8> */
.L_x_5598:
[----:B------:R-:W2:Y:S02]  /*03b0*/  LDG.E.U16 R4, desc[UR36][R4.64] ;  /* 0x0000002404047981 */ /* 0x000ea4000c1e1500 */
[----:B--2---:R-:W-:Y:S01]  /*03c0*/  HADD2.F32 R22, -RZ, R4.H0_H0 ;  /* 0x20000004ff167230 */ /* 0x004fe20000004100 */
[----:B------:R-:W-:Y:S06]  /*03d0*/  BRA `(.L_x_5594) ;  /* 0x0000000800c87947 */ /* 0x000fec0003800000 */
.L_x_5597:
        /* <DEDUP_REMOVED lines=8> */
.L_x_5600:
[----:B------:R-:W2:Y:S02]  /*0460*/  LDG.E.U16 R4, desc[UR36][R4.64] ;  /* 0x0000002404047981 */ /* 0x000ea4000c1e1500 */
[----:B--2---:R-:W-:Y:S01]  /*0470*/  HADD2.F32 R22, -RZ, R4.H0_H0 ;  /* 0x20000004ff167230 */ /* 0x004fe20000004100 */
[----:B------:R-:W-:Y:S06]  /*0480*/  BRA `(.L_x_5594) ;  /* 0x00000008009c7947 */ /* 0x000fec0003800000 */
.L_x_5599:
[----:B------:R-:W2:Y:S01]  /*0490*/  LDG.E.64 R4, desc[UR36][R4.64] ;  /* 0x0000002404047981 */ /* 0x000ea2000c1e1b00 */
[----:B------:R-:W-:Y:S01]  /*04a0*/  UMOV UR4, 0xf0000000 ;  /* 0xf000000000047882 */ /* 0x000fe20000000000 */
[----:B------:R-:W-:Y:S01]  /*04b0*/  UMOV UR5, 0x380fffff ;  /* 0x380fffff00057882 */ /* 0x000fe20000000000 */
[----:B--2---:R-:W0:Y:S01]  /*04c0*/  F2F.F32.F64 R22, R4 ;  /* 0x0000000400167310 */ /* 0x004e220000301000 */
[----:B------:R-:W-:-:S14]  /*04d0*/  DSETP.GEU.AND P0, PT, |R4|, UR4, PT ;  /* 0x0000000404007e2a */ /* 0x000fdc000bf0e200 */
[----:B0-----:R-:W-:Y:S01]  /*04e0*/  @!P0 FMUL R22, R22, 1.175494350822287508e-38 ;  /* 0x0080000016168820 */ /* 0x001fe20000400000 */
[----:B------:R-:W-:Y:S06]  /*04f0*/  BRA `(.L_x_5594) ;  /* 0x0000000800807947 */ /* 0x000fec0003800000 */
.L_x_5589:
        /* <DEDUP_REMOVED lines=12> */
.L_x_5603:
[----:B------:R-:W2:Y:S01]  /*05c0*/  LDG.E.64 R4, desc[UR36][R4.64] ;  /* 0x0000002404047981 */ /* 0x000ea2000c1e1b00 */
[----:B------:R-:W-:Y:S01]  /*05d0*/  UMOV UR4, 0xf0000000 ;  /* 0xf000000000047882 */ /* 0x000fe20000000000 */
[----:B------:R-:W-:Y:S01]  /*05e0*/  UMOV UR5, 0x380fffff ;  /* 0x380fffff00057882 */ /* 0x000fe20000000000 */
[----:B--2---:R-:W0:Y:S01]  /*05f0*/  F2F.F32.F64 R22, R4 ;  /* 0x0000000400167310 */ /* 0x004e220000301000 */
[----:B------:R-:W-:-:S14]  /*0600*/  DSETP.GEU.AND P0, PT, |R4|, UR4, PT ;  /* 0x0000000404007e2a */ /* 0x000fdc000bf0e200 */
[----:B0-----:R-:W-:Y:S01]  /*0610*/  @!P0 FMUL R22, R22, 1.175494350822287508e-38 ;  /* 0x0080000016168820 */ /* 0x001fe20000400000 */
[----:B------:R-:W-:Y:S06]  /*0620*/  BRA `(.L_x_5594) ;  /* 0x0000000800347947 */ /* 0x000fec0003800000 */
.L_x_5602:
        /* <DEDUP_REMOVED lines=26> */
.L_x_5605:
        /* <DEDUP_REMOVED lines=14> */
.L_x_5604:
[----:B------:R-:W2:Y:S02]  /*08b0*/  LDG.E.U16 R4, desc[UR36][R4.64] ;  /* 0x0000002404047981 */ /* 0x000ea4000c1e1500 */
[----:B--2---:R-:W-:Y:S01]  /*08c0*/  IMAD.U32 R22, R4, 0x10000, RZ ;  /* 0x0001000004167824 */ /* 0x004fe200078e00ff */
[----:B------:R-:W-:Y:S06]  /*08d0*/  BRA `(.L_x_5594) ;  /* 0x0000000400887947 */ /* 0x000fec0003800000 */
.L_x_5601:
        /* <DEDUP_REMOVED lines=11> */
.L_x_5608:
        /* <DEDUP_REMOVED lines=20> */
.L_x_5610:
[----:B------:R-:W-:Y:S05]  /*0ad0*/  BSYNC B0 ;  /* 0x0000000000007941 */ /* 0x000fea0003800000 */
.L_x_5609:
[----:B------:R-:W-:Y:S01]  /*0ae0*/  IMAD.SHL.U32 R3, R3, 0x100000, RZ ;  /* 0x0010000003037824 */ /* 0x000fe200078e00ff */
[----:B------:R-:W-:-:S04]  /*0af0*/  LEA R5, R0, 0x3b800000, 0x17 ;  /* 0x3b80000000057811 */ /* 0x000fc800078eb8ff */
[----:B------:R-:W-:Y:S01]  /*0b00*/  LOP3.LUT R22, R5, R3, R22, 0xfe, !PT ;  /* 0x0000000305167212 */ /* 0x000fe200078efe16 */
[----:B------:R-:W-:Y:S06]  /*0b10*/  BRA `(.L_x_5594) ;  /* 0x0000000000f87947 */ /* 0x000fec0003800000 */
.L_x_5607:
        /* <DEDUP_REMOVED lines=20> */
.L_x_5612:
[----:B------:R-:W-:Y:S05]  /*0c60*/  BSYNC B0 ;  /* 0x0000000000007941 */ /* 0x000fea0003800000 */
.L_x_5611:
[----:B------:R-:W-:Y:S01]  /*0c70*/  IMAD.SHL.U32 R3, R3, 0x200000, RZ ;  /* 0x0020000003037824 */ /* 0x000fe200078e00ff */
[----:B------:R-:W-:-:S04]  /*0c80*/  LEA R5, R0, 0x37800000, 0x17 ;  /* 0x3780000000057811 */ /* 0x000fc800078eb8ff */
[----:B------:R-:W-:Y:S01]  /*0c90*/  LOP3.LUT R22, R5, R3, R22, 0xfe, !PT ;  /* 0x0000000305167212 */ /* 0x000fe200078efe16 */
[----:B------:R-:W-:Y:S06]  /*0ca0*/  BRA `(.L_x_5594) ;  /* 0x0000000000947947 */ /* 0x000fec0003800000 */
.L_x_5606:
        /* <DEDUP_REMOVED lines=14> */
.L_x_5593:
        /* <DEDUP_REMOVED lines=16> */
.L_x_5615:
[----:B------:R-:W-:Y:S01]  /*0e90*/  IMAD.MOV.U32 R22, RZ, RZ, RZ ;  /* 0x000000ffff167224 */ /* 0x000fe200078e00ff */
[----:B------:R-:W-:Y:S06]  /*0ea0*/  BRA `(.L_x_5594) ;  /* 0x0000000000147947 */ /* 0x000fec0003800000 */
.L_x_5614:
[----:B------:R-:W2:Y:S02]  /*0eb0*/  LDG.E.64 R22, desc[UR36][R4.64] ;  /* 0x0000002404167981 */ /* 0x000ea4000c1e1b00 */
[----:B--2---:R0:W1:Y:S01]  /*0ec0*/  I2F.U64 R22, R22 ;  /* 0x0000001600167312 */ /* 0x0040620000301000 */
[----:B------:R-:W-:Y:S05]  /*0ed0*/  BRA `(.L_x_5594) ;  /* 0x0000000000087947 */ /* 0x000fea0003800000 */
.L_x_5613:
[----:B------:R-:W2:Y:S02]  /*0ee0*/  LDG.E R4, desc[UR36][R4.64] ;  /* 0x0000002404047981 */ /* 0x000ea4000c1e1900 */
[----:B--2---:R-:W-:-:S07]  /*0ef0*/  I2FP.F32.U32 R22, R4 ;  /* 0x0000000400167245 */ /* 0x004fce0000201000 */
.L_x_5594:
[----:B------:R-:W-:Y:S05]  /*0f00*/  BSYNC B6 ;  /* 0x0000000000067941 */ /* 0x000fea0003800000 */
.L_x_5588:
[----:B------:R-:W2:Y:S02]  /*0f10*/  S2R R16, SR_TID.X ;  /* 0x0000000000107919 */ /* 0x000ea40000002100 */
[----:B--2---:R-:W-:-:S07]  /*0f20*/  VIADD R16, R16, 0x80 ;  /* 0x0000008010107836 */ /* 0x004fce0000000000 */
.L_x_5587:
[----:B------:R-:W-:Y:S05]  /*0f30*/  BSYNC B7 ;  /* 0x0000000000077941 */ /* 0x000fea0003800000 */
.L_x_5586:
[----:B------:R-:W-:Y:S01]  /*0f40*/  ISETP.GE.AND P0, PT, R16, R17, PT ;  /* 0x000000111000720c */ /* 0x000fe20003f06270 */
[----:B------:R-:W-:-:S12]  /*0f50*/  BSSY B7, `(.L_x_5616) ;  /* 0x00000e8000077945 */ /* 0x000fd80003800000 */
[----:B------:R-:W-:Y:S05]  /*0f60*/  @P0 BRA `(.L_x_5617) ;  /* 0x0000000c00980947 */ /* 0x000fea0003800000 */
[----:B0---4-:R-:W0:Y:S01]  /*0f70*/  LDC.64 R4, c[0x0][0x238] ;  /* 0x00008e00ff047b82 */ /* 0x011e220000000a00 */
[----:B------:R-:W-:Y:S01]  /*0f80*/  IMAD R0, R2, 0x200, R16 ;  /* 0x0000020002007824 */ /* 0x000fe200078e0210 */
[----:B------:R-:W-:Y:S01]  /*0f90*/  PRMT R6, R19, 0x9910, RZ ;  /* 0x0000991013067816 */ /* 0x000fe200000000ff */
[----:B------:R-:W-:Y:S01]  /*0fa0*/  ULDC UR4, c[0x0][0x248] ;  /* 0x0000920000047ab9 */ /* 0x000fe20000000800 */
[----:B------:R-:W-:Y:S01]  /*0fb0*/  BSSY B6, `(.L_x_5618) ;  /* 0x00000e0000067945 */ /* 0x000fe20003800000 */
        /* <DEDUP_REMOVED lines=17> */
.L_x_5622:
[----:B------:R-:W2:Y:S02]  /*10d0*/  LDG.E.U8 R4, desc[UR36][R4.64] ;  /* 0x0000002404047981 */ /* 0x000ea4000c1e1100 */
[----:B--2---:R-:W-:Y:S01]  /*10e0*/  I2FP.F32.U32 R24, R4 ;  /* 0x0000000400187245 */ /* 0x004fe20000201000 */
[----:B------:R-:W-:Y:S06]  /*10f0*/  BRA `(.L_x_5624) ;  /* 0x0000000c002c7947 */ /* 0x000fec0003800000 */
.L_x_5621:
        /* <DEDUP_REMOVED lines=9> */
.L_x_5626:
[----:B------:R-:W2:Y:S02]  /*1190*/  LDG.E R4, desc[UR36][R4.64] ;  /* 0x0000002404047981 */ /* 0x000ea4000c1e1900 */
[----:B--2---:R-:W-:Y:S01]  /*11a0*/  I2FP.F32.S32 R24, R4 ;  /* 0x0000000400187245 */ /* 0x004fe20000201400 */
[----:B------:R-:W-:Y:S06]  /*11b0*/  BRA `(.L_x_5624) ;  /* 0x0000000800fc7947 */ /* 0x000fec0003800000 */
.L_x_5625:
[----:B------:R-:W2:Y:S02]  /*11c0*/  LDG.E.U16 R4, desc[UR36][R4.64] ;  /* 0x0000002404047981 */ /* 0x000ea4000c1e1500 */
[----:B--2---:R0:W2:Y:S01]  /*11d0*/  I2F.S16 R24, R4 ;  /* 0x0000000400187306 */ /* 0x0040a20000101400 */
[----:B------:R-:W-:Y:S05]  /*11e0*/  BRA `(.L_x_5624) ;  /* 0x0000000800f07947 */ /* 0x000fea0003800000 */
.L_x_5620:
        /* <DEDUP_REMOVED lines=8> */
.L_x_5628:
[----:B------:R-:W2:Y:S02]  /*1270*/  LDG.E.U16 R4, desc[UR36][R4.64] ;  /* 0x0000002404047981 */ /* 0x000ea4000c1e1500 */
[----:B--2---:R-:W-:Y:S01]  /*1280*/  HADD2.F32 R24, -RZ, R4.H0_H0 ;  /* 0x20000004ff187230 */ /* 0x004fe20000004100 */
[----:B------:R-:W-:Y:S06]  /*1290*/  BRA `(.L_x_5624) ;  /* 0x0000000800c47947 */ /* 0x000fec0003800000 */
.L_x_5627:
        /* <DEDUP_REMOVED lines=8> */
.L_x_5630:
[----:B------:R-:W2:Y:S02]  /*1320*/  LDG.E.U16 R4, desc[UR36][R4.64] ;  /* 0x0000002404047981 */ /* 0x000ea4000c1e1500 */
[----:B--2---:R-:W-:Y:S01]  /*1330*/  HADD2.F32 R24, -RZ, R4.H0_H0 ;  /* 0x20000004ff187230 */ /* 0x004fe20000004100 */
[----:B------:R-:W-:Y:S06]  /*1340*/  BRA `(.L_x_5624) ;  /* 0x0000000800987947 */ /* 0x000fec0003800000 */
.L_x_5629:
[----:B------:R-:W2:Y:S01]  /*1350*/  LDG.E.64 R4, desc[UR36][R4.64] ;  /* 0x0000002404047981 */ /* 0x000ea2000c1e1b00 */
[----:B------:R-:W-:Y:S01]  /*1360*/  UMOV UR4, 0xf0000000 ;  /* 0xf000000000047882 */ /* 0x000fe20000000000 */
[----:B------:R-:W-:Y:S01]  /*1370*/  UMOV UR5, 0x380fffff ;  /* 0x380fffff00057882 */ /* 0x000fe20000000000 */
[----:B--2---:R-:W0:Y:S01]  /*1380*/  F2F.F32.F64 R24, R4 ;  /* 0x0000000400187310 */ /* 0x004e220000301000 */
[----:B------:R-:W-:-:S14]  /*1390*/  DSETP.GEU.AND P0, PT, |R4|, UR4, PT ;  /* 0x0000000404007e2a */ /* 0x000fdc000bf0e200 */
[----:B0-----:R-:W-:Y:S01]  /*13a0*/  @!P0 FMUL R24, R24, 1.175494350822287508e-38 ;  /* 0x0080000018188820 */ /* 0x001fe20000400000 */
[----:B------:R-:W-:Y:S06]  /*13b0*/  BRA `(.L_x_5624) ;  /* 0x00000008007c7947 */ /* 0x000fec0003800000 */
.L_x_5619:
        /* <DEDUP_REMOVED lines=12> */
.L_x_5633:
[----:B------:R-:W2:Y:S01]  /*1480*/  LDG.E.64 R4, desc[UR36][R4.64] ;  /* 0x0000002404047981 */ /* 0x000ea2000c1e1b00 */
[----:B------:R-:W-:Y:S01]  /*1490*/  UMOV UR4, 0xf0000000 ;  /* 0xf000000000047882 */ /* 0x000fe20000000000 */
[----:B------:R-:W-:Y:S01]  /*14a0*/  UMOV UR5, 0x380fffff ;  /* 0x380fffff00057882 */ /* 0x000fe20000000000 */
[----:B--2---:R-:W0:Y:S01]  /*14b0*/  F2F.F32.F64 R24, R4 ;  /* 0x0000000400187310 */ /* 0x004e220000301000 */
[----:B------:R-:W-:-:S14]  /*14c0*/  DSETP.GEU.AND P0, PT, |R4|, UR4, PT ;  /* 0x0000000404007e2a */ /* 0x000fdc000bf0e200 */
[----:B0-----:R-:W-:Y:S01]  /*14d0*/  @!P0 FMUL R24, R24, 1.175494350822287508e-38 ;  /* 0x0080000018188820 */ /* 0x001fe20000400000 */
[----:B------:R-:W-:Y:S06]  /*14e0*/  BRA `(.L_x_5624) ;  /* 0x0000000800307947 */ /* 0x000fec0003800000 */
.L_x_5632:
        /* <DEDUP_REMOVED lines=26> */
.L_x_5635:
        /* <DEDUP_REMOVED lines=13> */
.L_x_5634:
[----:B------:R-:W2:Y:S02]  /*1760*/  LDG.E.U16 R4, desc[UR36][R4.64] ;  /* 0x0000002404047981 */ /* 0x000ea4000c1e1500 */
[----:B--2---:R-:W-:Y:S01]  /*1770*/  IMAD.U32 R24, R4, 0x10000, RZ ;  /* 0x0001000004187824 */ /* 0x004fe200078e00ff */
[----:B------:R-:W-:Y:S06]  /*1780*/  BRA `(.L_x_5624) ;  /* 0x0000000400887947 */ /* 0x000fec0003800000 */
.L_x_5631:
        /* <DEDUP_REMOVED lines=11> */
.L_x_5638:
        /* <DEDUP_REMOVED lines=20> */
.L_x_5640:
[----:B------:R-:W-:Y:S05]  /*1980*/  BSYNC B0 ;  /* 0x0000000000007941 */ /* 0x000fea0003800000 */
.L_x_5639:
[----:B------:R-:W-:Y:S01]  /*1990*/  IMAD.SHL.U32 R3, R3, 0x100000, RZ ;  /* 0x0010000003037824 */ /* 0x000fe200078e00ff */
[----:B------:R-:W-:-:S04]  /*19a0*/  LEA R5, R0, 0x3b800000, 0x17 ;  /* 0x3b80000000057811 */ /* 0x000fc800078eb8ff */
[----:B------:R-:W-:Y:S01]  /*19b0*/  LOP3.LUT R24, R5, R3, R24, 0xfe, !PT ;  /* 0x0000000305187212 */ /* 0x000fe200078efe18 */
[----:B------:R-:W-:Y:S06]  /*19c0*/  BRA `(.L_x_5624) ;  /* 0x0000000000f87947 */ /* 0x000fec0003800000 */
.L_x_5637:
        /* <DEDUP_REMOVED lines=20> */
.L_x_5642:
[----:B------:R-:W-:Y:S05]  /*1b10*/  BSYNC B0 ;  /* 0x0000000000007941 */ /* 0x000fea0003800000 */
.L_x_5641:
[----:B------:R-:W-:Y:S01]  /*1b20*/  IMAD.SHL.U32 R3, R3, 0x200000, RZ ;  /* 0x0020000003037824 */ /* 0x000fe200078e00ff */
[----:B------:R-:W-:-:S04]  /*1b30*/  LEA R5, R0, 0x37800000, 0x17 ;  /* 0x3780000000057811 */ /* 0x000fc800078eb8ff */
[----:B------:R-:W-:Y:S01]  /*1b40*/  LOP3.LUT R24, R5, R3, R24, 0xfe, !PT ;  /* 0x0000000305187212 */ /* 0x000fe200078efe18 */
[----:B------:R-:W-:Y:S06]  /*1b50*/  BRA `(.L_x_5624) ;  /* 0x0000000000947947 */ /* 0x000fec0003800000 */
.L_x_5636:
        /* <DEDUP_REMOVED lines=14> */
.L_x_5623:
        /* <DEDUP_REMOVED lines=16> */
.L_x_5645:
[----:B------:R-:W-:Y:S01]  /*1d40*/  IMAD.MOV.U32 R24, RZ, RZ, RZ ;  /* 0x000000ffff187224 */ /* 0x000fe200078e00ff */
[----:B------:R-:W-:Y:S06]  /*1d50*/  BRA `(.L_x_5624) ;  /* 0x0000000000147947 */ /* 0x000fec0003800000 */
.L_x_5644:
[----:B------:R-:W2:Y:S02]  /*1d60*/  LDG.E.64 R24, desc[UR36][R4.64] ;  /* 0x0000002404187981 */ /* 0x000ea4000c1e1b00 */
[----:B--2---:R0:W2:Y:S01]  /*1d70*/  I2F.U64 R24, R24 ;  /* 0x0000001800187312 */ /* 0x0040a20000301000 */
[----:B------:R-:W-:Y:S05]  /*1d80*/  BRA `(.L_x_5624) ;  /* 0x0000000000087947 */ /* 0x000fea0003800000 */
.L_x_5643:
[----:B------:R-:W2:Y:S02]  /*1d90*/  LDG.E R4, desc[UR36][R4.64] ;  /* 0x0000002404047981 */ /* 0x000ea4000c1e1900 */
[----:B--2---:R-:W-:-:S07]  /*1da0*/  I2FP.F32.U32 R24, R4 ;  /* 0x0000000400187245 */ /* 0x004fce0000201000 */
.L_x_5624:
[----:B------:R-:W-:Y:S05]  /*1db0*/  BSYNC B6 ;  /* 0x0000000000067941 */ /* 0x000fea0003800000 */
.L_x_5618:
[----:B------:R-:W-:-:S07]  /*1dc0*/  VIADD R16, R16, 0x80 ;  /* 0x0000008010107836 */ /* 0x000fce0000000000 */
.L_x_5617:
[----:B------:R-:W-:Y:S05]  /*1dd0*/  BSYNC B7 ;  /* 0x0000000000077941 */ /* 0x000fea0003800000 */
.L_x_5616:
[----:B------:R-:W-:Y:S01]  /*1de0*/  ISETP.GE.AND P0, PT, R16, R17, PT ;  /* 0x000000111000720c */ /* 0x000fe20003f06270 */
[----:B------:R-:W-:Y:S01]  /*1df0*/  BSSY B7, `(.L_x_5646) ;  /* 0x00000ea000077945 */ /* 0x000fe20003800000 */
[----:B------:R-:W-:Y:S02]  /*1e00*/  IMAD.MOV.U32 R18, RZ, RZ, RZ ;  /* 0x000000ffff127224 */ /* 0x000fe400078e00ff */
[----:B0-----:R-:W-:-:S09]  /*1e10*/  IMAD.MOV.U32 R23, RZ, RZ, RZ ;  /* 0x000000ffff177224 */ /* 0x001fd200078e00ff */
[----:B------:R-:W-:Y:S05]  /*1e20*/  @P0 BRA `(.L_x_5647) ;  /* 0x0000000c00980947 */ /* 0x000fea0003800000 */
[----:B--2-4-:R-:W0:Y:S01]  /*1e30*/  LDC.64 R4, c[0x0][0x238] ;  /* 0x00008e00ff047b82 */ /* 0x014e220000000a00 */
        /* <DEDUP_REMOVED lines=21> */
.L_x_5652:
[----:B------:R-:W2:Y:S02]  /*1f90*/  LDG.E.U8 R4, desc[UR36][R4.64] ;  /* 0x0000002404047981 */ /* 0x000ea4000c1e1100 */
[----:B--2---:R-:W-:Y:S01]  /*1fa0*/  I2FP.F32.U32 R23, R4 ;  /* 0x0000000400177245 */ /* 0x004fe20000201000 */
[----:B------:R-:W-:Y:S06]  /*1fb0*/  BRA `(.L_x_5654) ;  /* 0x0000000c002c7947 */ /* 0x000fec0003800000 */
.L_x_5651:
        /* <DEDUP_REMOVED lines=9> */
.L_x_5656:
[----:B------:R-:W2:Y:S02]  /*2050*/  LDG.E R4, desc[UR36][R4.64] ;  /* 0x0000002404047981 */ /* 0x000ea4000c1e1900 */
[----:B--2---:R-:W-:Y:S01]  /*2060*/  I2FP.F32.S32 R23, R4 ;  /* 0x0000000400177245 */ /* 0x004fe20000201400 */
[----:B------:R-:W-:Y:S06]  /*2070*/  BRA `(.L_x_5654) ;  /* 0x0000000800fc7947 */ /* 0x000fec0003800000 */
.L_x_5655:
[----:B------:R-:W2:Y:S02]  /*2080*/  LDG.E.U16 R4, desc[UR36][R4.64] ;  /* 0x0000002404047981 */ /* 0x000ea4000c1e1500 */
[----:B--2---:R4:W0:Y:S01]  /*2090*/  I2F.S16 R23, R4 ;  /* 0x0000000400177306 */ /* 0x0048220000101400 */
[----:B------:R-:W-:Y:S05]  /*20a0*/  BRA `(.L_x_5654) ;  /* 0x0000000800f07947 */ /* 0x000fea0003800000 */
.L_x_5650:
        /* <DEDUP_REMOVED lines=8> */
.L_x_5658:
[----:B------:R-:W2:Y:S02]  /*2130*/  LDG.E.U16 R4, desc[UR36][R4.64] ;  /* 0x0000002404047981 */ /* 0x000ea4000c1e1500 */
[----:B--2---:R-:W-:Y:S01]  /*2140*/  HADD2.F32 R23, -RZ, R4.H0_H0 ;  /* 0x20000004ff177230 */ /* 0x004fe20000004100 */
[----:B------:R-:W-:Y:S06]  /*2150*/  BRA `(.L_x_5654) ;  /* 0x0000000800c47947 */ /* 0x000fec0003800000 */
.L_x_5657:
        /* <DEDUP_REMOVED lines=8> */
.L_x_5660:
[----:B------:R-:W2:Y:S02]  /*21e0*/  LDG.E.U16 R4, desc[UR36][R4.64] ;  /* 0x0000002404047981 */ /* 0x000ea4000c1e1500 */
[----:B--2---:R-:W-:Y:S01]  /*21f0*/  HADD2.F32 R23, -RZ, R4.H0_H0 ;  /* 0x20000004ff177230 */ /* 0x004fe20000004100 */
[----:B------:R-:W-:Y:S06]  /*2200*/  BRA `(.L_x_5654) ;  /* 0x0000000800987947 */ /* 0x000fec0003800000 */
.L_x_5659:
[----:B------:R-:W2:Y:S01]  /*2210*/  LDG.E.64 R4, desc[UR36][R4.64] ;  /* 0x0000002404047981 */ /* 0x000ea2000c1e1b00 */
[----:B------:R-:W-:Y:S01]  /*2220*/  UMOV UR4, 0xf0000000 ;  /* 0xf000000000047882 */ /* 0x000fe20000000000 */
[----:B------:R-:W-:Y:S01]  /*2230*/  UMOV UR5, 0x380fffff ;  /* 0x380fffff00057882 */ /* 0x000fe20000000000 */
[----:B--2---:R-:W0:Y:S01]  /*2240*/  F2F.F32.F64 R23, R4 ;  /* 0x0000000400177310 */ /* 0x004e220000301000 */
[----:B------:R-:W-:-:S14]  /*2250*/  DSETP.GEU.AND P0, PT, |R4|, UR4, PT ;  /* 0x0000000404007e2a */ /* 0x000fdc000bf0e200 */
[----:B0-----:R-:W-:Y:S01]  /*2260*/  @!P0 FMUL R23, R23, 1.175494350822287508e-38 ;  /* 0x0080000017178820 */ /* 0x001fe20000400000 */
[----:B------:R-:W-:Y:S06]  /*2270*/  BRA `(.L_x_5654) ;  /* 0x00000008007c7947 */ /* 0x000fec0003800000 */
.L_x_5649:
        /* <DEDUP_REMOVED lines=12> */
.L_x_5663:
[----:B------:R-:W2:Y:S01]  /*2340*/  LDG.E.64 R4, desc[UR36][R4.64] ;  /* 0x0000002404047981 */ /* 0x000ea2000c1e1b00 */
[----:B------:R-:W-:Y:S01]  /*2350*/  UMOV UR4, 0xf0000000 ;  /* 0xf000000000047882 */ /* 0x000fe20000000000 */
[----:B------:R-:W-:Y:S01]  /*2360*/  UMOV UR5, 0x380fffff ;  /* 0x380fffff00057882 */ /* 0x000fe20000000000 */
[----:B--2---:R-:W0:Y:S01]  /*2370*/  F2F.F32.F64 R23, R4 ;  /* 0x0000000400177310 */ /* 0x004e220000301000 */
[----:B------:R-:W-:-:S14]  /*2380*/  DSETP.GEU.AND P0, PT, |R4|, UR4, PT ;  /* 0x0000000404007e2a */ /* 0x000fdc000bf0e200 */
[----:B0-----:R-:W-:Y:S01]  /*2390*/  @!P0 FMUL R23, R23, 1.175494350822287508e-38 ;  /* 0x0080000017178820 */ /* 0x001fe20000400000 */
[----:B------:R-:W-:Y:S06]  /*23a0*/  BRA `(.L_x_5654) ;  /* 0x0000000800307947 */ /* 0x000fec0003800000 */
.L_x_5662:
        /* <DEDUP_REMOVED lines=26> */
.L_x_5665:
        /* <DEDUP_REMOVED lines=13> */
.L_x_5664:
[----:B------:R-:W2:Y:S02]  /*2620*/  LDG.E.U16 R4, desc[UR36][R4.64] ;  /* 0x0000002404047981 */ /* 0x000ea4000c1e1500 */
[----:B--2---:R-:W-:Y:S01]  /*2630*/  IMAD.U32 R23, R4, 0x10000, RZ ;  /* 0x0001000004177824 */ /* 0x004fe200078e00ff */
[----:B------:R-:W-:Y:S06]  /*2640*/  BRA `(.L_x_5654) ;  /* 0x0000000400887947 */ /* 0x000fec0003800000 */
.L_x_5661:
        /* <DEDUP_REMOVED lines=11> */
.L_x_5668:
        /* <DEDUP_REMOVED lines=20> */
.L_x_5670:
[----:B------:R-:W-:Y:S05]  /*2840*/  BSYNC B0 ;  /* 0x0000000000007941 */ /* 0x000fea0003800000 */
.L_x_5669:
[----:B------:R-:W-:Y:S01]  /*2850*/  IMAD.SHL.U32 R3, R3, 0x100000, RZ ;  /* 0x0010000003037824 */ /* 0x000fe200078e00ff */
[----:B------:R-:W-:-:S04]  /*2860*/  LEA R0, R0, 0x3b800000, 0x17 ;  /* 0x3b80000000007811 */ /* 0x000fc800078eb8ff */
[----:B------:R-:W-:Y:S01]  /*2870*/  LOP3.LUT R23, R0, R3, R23, 0xfe, !PT ;  /* 0x0000000300177212 */ /* 0x000fe200078efe17 */
[----:B------:R-:W-:Y:S06]  /*2880*/  BRA `(.L_x_5654) ;  /* 0x0000000000f87947 */ /* 0x000fec0003800000 */
.L_x_5667:
        /* <DEDUP_REMOVED lines=20> */
.L_x_5672:
[----:B------:R-:W-:Y:S05]  /*29d0*/  BSYNC B0 ;  /* 0x0000000000007941 */ /* 0x000fea0003800000 */
.L_x_5671:
[----:B------:R-:W-:Y:S01]  /*29e0*/  IMAD.SHL.U32 R3, R3, 0x200000, RZ ;  /* 0x0020000003037824 */ /* 0x000fe200078e00ff */
[----:B------:R-:W-:-:S04]  /*29f0*/  LEA R0, R0, 0x37800000, 0x17 ;  /* 0x3780000000007811 */ /* 0x000fc800078eb8ff */
[----:B------:R-:W-:Y:S01]  /*2a00*/  LOP3.LUT R23, R0, R3, R23, 0xfe, !PT ;  /* 0x0000000300177212 */ /* 0x000fe200078efe17 */
[----:B------:R-:W-:Y:S06]  /*2a10*/  BRA `(.L_x_5654) ;  /* 0x0000000000947947 */ /* 0x000fec0003800000 */
.L_x_5666:
        /* <DEDUP_REMOVED lines=14> */
.L_x_5653:
        /* <DEDUP_REMOVED lines=16> */
.L_x_5675:
[----:B------:R-:W-:Y:S01]  /*2c00*/  IMAD.MOV.U32 R23, RZ, RZ, RZ ;  /* 0x000000ffff177224 */ /* 0x000fe200078e00ff */
[----:B------:R-:W-:Y:S06]  /*2c10*/  BRA `(.L_x_5654) ;  /* 0x0000000000147947 */ /* 0x000fec0003800000 */
.L_x_5674:
[----:B------:R-:W2:Y:S02]  /*2c20*/  LDG.E.64 R4, desc[UR36][R4.64] ;  /* 0x0000002404047981 */ /* 0x000ea4000c1e1b00 */
[----:B--2---:R0:W2:Y:S01]  /*2c30*/  I2F.U64 R23, R4 ;  /* 0x0000000400177312 */ /* 0x0040a20000301000 */
[----:B------:R-:W-:Y:S05]  /*2c40*/  BRA `(.L_x_5654) ;  /* 0x0000000000087947 */ /* 0x000fea0003800000 */
.L_x_5673:
[----:B------:R-:W2:Y:S02]  /*2c50*/  LDG.E R4, desc[UR36][R4.64] ;  /* 0x0000002404047981 */ /* 0x000ea4000c1e1900 */
[----:B--2---:R-:W-:-:S07]  /*2c60*/  I2FP.F32.U32 R23, R4 ;  /* 0x0000000400177245 */ /* 0x004fce0000201000 */
.L_x_5654:
[----:B------:R-:W-:Y:S05]  /*2c70*/  BSYNC B6 ;  /* 0x0000000000067941 */ /* 0x000fea0003800000 */
.L_x_5648:
[----:B------:R-:W-:-:S07]  /*2c80*/  VIADD R16, R16, 0x80 ;  /* 0x0000008010107836 */ /* 0x000fce0000000000 */
.L_x_5647:
[----:B------:R-:W-:Y:S05]  /*2c90*/  BSYNC B7 ;  /* 0x0000000000077941 */ /* 0x000fea0003800000 */
.L_x_5646:
[----:B------:R-:W-:Y:S01]  /*2ca0*/  ISETP.GE.AND P0, PT, R16, R17, PT ;  /* 0x000000111000720c */ /* 0x000fe20003f06270 */
[----:B------:R-:W-:-:S12]  /*2cb0*/  BSSY B6, `(.L_x_5676) ;  /* 0x00000e1000067945 */ /* 0x000fd80003800000 */
[----:B------:R-:W-:Y:S05]  /*2cc0*/  @P0 BRA `(.L_x_5677) ;  /* 0x0000000c007c0947 */ /* 0x000fea0003800000 */
[----:B0-2-4-:R-:W0:Y:S01]  /*2cd0*/  LDC.64 R4, c[0x0][0x238] ;  /* 0x00008e00ff047b82 */ /* 0x015e220000000a00 */
        /* <DEDUP_REMOVED lines=19> */
.L_x_5681:
[----:B------:R-:W2:Y:S02]  /*2e10*/  LDG.E.U8 R4, desc[UR36][R4.64] ;  /* 0x0000002404047981 */ /* 0x000ea4000c1e1100 */
[----:B--2---:R-:W-:Y:S01]  /*2e20*/  I2FP.F32.U32 R18, R4 ;  /* 0x0000000400127245 */ /* 0x004fe20000201000 */
[----:B------:R-:W-:Y:S06]  /*2e30*/  BRA `(.L_x_5677) ;  /* 0x0000000c00207947 */ /* 0x000fec0003800000 */
.L_x_5680:
        /* <DEDUP_REMOVED lines=9> */
.L_x_5684:
[----:B------:R-:W2:Y:S02]  /*2ed0*/  LDG.E R4, desc[UR36][R4.64] ;  /* 0x0000002404047981 */ /* 0x000ea4000c1e1900 */
[----:B--2---:R-:W-:Y:S01]  /*2ee0*/  I2FP.F32.S32 R18, R4 ;  /* 0x0000000400127245 */ /* 0x004fe20000201400 */
[----:B------:R-:W-:Y:S06]  /*2ef0*/  BRA `(.L_x_5677) ;  /* 0x0000000800f07947 */ /* 0x000fec0003800000 */
.L_x_5683:
[----:B------:R-:W2:Y:S02]  /*2f00*/  LDG.E.U16 R4, desc[UR36][R4.64] ;  /* 0x0000002404047981 */ /* 0x000ea4000c1e1500 */
[----:B--2---:R0:W2:Y:S01]  /*2f10*/  I2F.S16 R18, R4 ;  /* 0x0000000400127306 */ /* 0x0040a20000101400 */
[----:B------:R-:W-:Y:S05]  /*2f20*/  BRA `(.L_x_5677) ;  /* 0x0000000800e47947 */ /* 0x000fea0003800000 */
.L_x_5679:
        /* <DEDUP_REMOVED lines=8> */
.L_x_5686:
[----:B------:R-:W2:Y:S02]  /*2fb0*/  LDG.E.U16 R4, desc[UR36][R4.64] ;  /* 0x0000002404047981 */ /* 0x000ea4000c1e1500 */
[----:B--2---:R-:W-:Y:S01]  /*2fc0*/  HADD2.F32 R18, -RZ, R4.H0_H0 ;  /* 0x20000004ff127230 */ /* 0x004fe20000004100 */
[----:B------:R-:W-:Y:S06]  /*2fd0*/  BRA `(.L_x_5677) ;  /* 0x0000000800b87947 */ /* 0x000fec0003800000 */
.L_x_5685:
        /* <DEDUP_REMOVED lines=8> */
.L_x_5688:
[----:B------:R-:W2:Y:S02]  /*3060*/  LDG.E.U16 R4, desc[UR36][R4.64] ;  /* 0x0000002404047981 */ /* 0x000ea4000c1e1500 */
[----:B--2---:R-:W-:Y:S01]  /*3070*/  HADD2.F32 R18, -RZ, R4.H0_H0 ;  /* 0x20000004ff127230 */ /* 0x004fe20000004100 */
[----:B------:R-:W-:Y:S06]  /*3080*/  BRA `(.L_x_5677) ;  /* 0x00000008008c7947 */ /* 0x000fec0003800000 */
.L_x_5687:
[----:B------:R-:W2:Y:S01]  /*3090*/  LDG.E.64 R4, desc[UR36][R4.64] ;  /* 0x0000002404047981 */ /* 0x000ea2000c1e1b00 */
[----:B------:R-:W-:Y:S01]  /*30a0*/  UMOV UR4, 0xf0000000 ;  /* 0xf000000000047882 */ /* 0x000fe20000000000 */
[----:B------:R-:W-:Y:S01]  /*30b0*/  UMOV UR5, 0x380fffff ;  /* 0x380fffff00057882 */ /* 0x000fe20000000000 */
[----:B--2---:R-:W0:Y:S01]  /*30c0*/  F2F.F32.F64 R18, R4 ;  /* 0x0000000400127310 */ /* 0x004e220000301000 */
[----:B------:R-:W-:-:S14]  /*30d0*/  DSETP.GEU.AND P0, PT, |R4|, UR4, PT ;  /* 0x0000000404007e2a */ /* 0x000fdc000bf0e200 */
[----:B0-----:R-:W-:Y:S01]  /*30e0*/  @!P0 FMUL R18, R18, 1.175494350822287508e-38 ;  /* 0x0080000012128820 */ /* 0x001fe20000400000 */
[----:B------:R-:W-:Y:S06]  /*30f0*/  BRA `(.L_x_5677) ;  /* 0x0000000800707947 */ /* 0x000fec0003800000 */
.L_x_5678:
        /* <DEDUP_REMOVED lines=12> */
.L_x_5691:
[----:B------:R-:W2:Y:S01]  /*31c0*/  LDG.E.64 R4, desc[UR36][R4.64] ;  /* 0x0000002404047981 */ /* 0x000ea2000c1e1b00 */
[----:B------:R-:W-:Y:S01]  /*31d0*/  UMOV UR4, 0xf0000000 ;  /* 0xf000000000047882 */ /* 0x000fe20000000000 */
[----:B------:R-:W-:Y:S01]  /*31e0*/  UMOV UR5, 0x380fffff ;  /* 0x380fffff00057882 */ /* 0x000fe20000000000 */
[----:B--2---:R-:W0:Y:S01]  /*31f0*/  F2F.F32.F64 R18, R4 ;  /* 0x0000000400127310 */ /* 0x004e220000301000 */
[----:B------:R-:W-:-:S14]  /*3200*/  DSETP.GEU.AND P0, PT, |R4|, UR4, PT ;  /* 0x0000000404007e2a */ /* 0x000fdc000bf0e200 */
[----:B0-----:R-:W-:Y:S01]  /*3210*/  @!P0 FMUL R18, R18, 1.175494350822287508e-38 ;  /* 0x0080000012128820 */ /* 0x001fe20000400000 */
[----:B------:R-:W-:Y:S06]  /*3220*/  BRA `(.L_x_5677) ;  /* 0x0000000800247947 */ /* 0x000fec0003800000 */
.L_x_5690:
        /* <DEDUP_REMOVED lines=26> */
.L_x_5693:
        /* <DEDUP_REMOVED lines=13> */
.L_x_5692:
[----:B------:R-:W2:Y:S02]  /*34a0*/  LDG.E.U16 R4, desc[UR36][R4.64] ;  /* 0x0000002404047981 */ /* 0x000ea4000c1e1500 */
[----:B--2---:R-:W-:Y:S01]  /*34b0*/  IMAD.U32 R18, R4, 0x10000, RZ ;  /* 0x0001000004127824 */ /* 0x004fe200078e00ff */
[----:B------:R-:W-:Y:S06]  /*34c0*/  BRA `(.L_x_5677) ;  /* 0x00000004007c7947 */ /* 0x000fec0003800000 */
.L_x_5689:
        /* <DEDUP_REMOVED lines=11> */
.L_x_5696:
        /* <DEDUP_REMOVED lines=19> */
.L_x_5698:
[----:B------:R-:W-:Y:S05]  /*36b0*/  BSYNC B0 ;  /* 0x0000000000007941 */ /* 0x000fea0003800000 */
.L_x_5697:
[----:B------:R-:W-:Y:S01]  /*36c0*/  IMAD.SHL.U32 R3, R3, 0x100000, RZ ;  /* 0x0010000003037824 */ /* 0x000fe200078e00ff */
[----:B------:R-:W-:-:S04]  /*36d0*/  LEA R5, R0, 0x3b800000, 0x17 ;  /* 0x3b80000000057811 */ /* 0x000fc800078eb8ff */
[----:B------:R-:W-:Y:S01]  /*36e0*/  LOP3.LUT R18, R5, R3, R18, 0xfe, !PT ;  /* 0x0000000305127212 */ /* 0x000fe200078efe12 */
[----:B------:R-:W-:Y:S06]  /*36f0*/  BRA `(.L_x_5677) ;  /* 0x0000000000f07947 */ /* 0x000fec0003800000 */
.L_x_5695:
        /* <DEDUP_REMOVED lines=19> */
.L_x_5700:
[----:B------:R-:W-:Y:S05]  /*3830*/  BSYNC B0 ;  /* 0x0000000000007941 */ /* 0x000fea0003800000 */
.L_x_5699:
[----:B------:R-:W-:Y:S01]  /*3840*/  IMAD.SHL.U32 R3, R3, 0x200000, RZ ;  /* 0x0020000003037824 */ /* 0x000fe200078e00ff */
[----:B------:R-:W-:-:S04]  /*3850*/  LEA R5, R0, 0x37800000, 0x17 ;  /* 0x3780000000057811 */ /* 0x000fc800078eb8ff */
[----:B------:R-:W-:Y:S01]  /*3860*/  LOP3.LUT R18, R5, R3, R18, 0xfe, !PT ;  /* 0x0000000305127212 */ /* 0x000fe200078efe12 */
[----:B------:R-:W-:Y:S06]  /*3870*/  BRA `(.L_x_5677) ;  /* 0x0000000000907947 */ /* 0x000fec0003800000 */
.L_x_5694:
        /* <DEDUP_REMOVED lines=14> */
.L_x_5682:
        /* <DEDUP_REMOVED lines=16> */
.L_x_5703:
[----:B------:R-:W-:Y:S05]  /*3a60*/  BRA `(.L_x_5677) ;  /* 0x0000000000147947 */ /* 0x000fea0003800000 */
.L_x_5702:
[----:B------:R-:W2:Y:S02]  /*3a70*/  LDG.E.64 R18, desc[UR36][R4.64] ;  /* 0x0000002404127981 */ /* 0x000ea4000c1e1b00 */
[----:B--2---:R0:W2:Y:S01]  /*3a80*/  I2F.U64 R18, R18 ;  /* 0x0000001200127312 */ /* 0x0040a20000301000 */
[----:B------:R-:W-:Y:S05]  /*3a90*/  BRA `(.L_x_5677) ;  /* 0x0000000000087947 */ /* 0x000fea0003800000 */
.L_x_5701:
[----:B------:R-:W2:Y:S02]  /*3aa0*/  LDG.E R4, desc[UR36][R4.64] ;  /* 0x0000002404047981 */ /* 0x000ea4000c1e1900 */
[----:B--2---:R-:W-:-:S07]  /*3ab0*/  I2FP.F32.U32 R18, R4 ;  /* 0x0000000400127245 */ /* 0x004fce0000201000 */
.L_x_5677:
[----:B------:R-:W-:Y:S05]  /*3ac0*/  BSYNC B6 ;  /* 0x0000000000067941 */ /* 0x000fea0003800000 */
.L_x_5676:
[----:B0-----:R-:W0:Y:S01]  /*3ad0*/  S2R R19, SR_TID.X ;  /* 0x0000000000137919 */ /* 0x001e220000002100 */
[----:B------:R-:W1:Y:S01]  /*3ae0*/  LDC.U8 R16, c[0x0][0x24c] ;  /* 0x00009300ff107b82 */ /* 0x000e620000000000 */
[----:B------:R-:W-:Y:S01]  /*3af0*/  BSSY B0, `(.L_x_5704) ;  /* 0x0000012000007945 */ /* 0x000fe20003800000 */
[CC--:B0-----:R-:W-:Y:S01]  /*3b00*/  ISETP.GE.AND P2, PT, R19.reuse, R17.reuse, PT ;  /* 0x000000111300720c */ /* 0x0c1fe20003f46270 */
[C---:B------:R-:W-:Y:S02]  /*3b10*/  VIADD R0, R19.reuse, 0x100 ;  /* 0x0000010013007836 */ /* 0x040fe40000000000 */
[C---:B--2-4-:R-:W-:Y:S02]  /*3b20*/  VIADD R4, R19.reuse, 0x180 ;  /* 0x0000018013047836 */ /* 0x054fe40000000000 */
[----:B------:R-:W-:Y:S01]  /*3b30*/  VIADD R26, R19, 0x80 ;  /* 0x00000080131a7836 */ /* 0x000fe20000000000 */
[-C--:B------:R-:W-:Y:S02]  /*3b40*/  ISETP.GE.AND P0, PT, R0, R17.reuse, PT ;  /* 0x000000110000720c */ /* 0x080fe40003f06270 */
[----:B------:R-:W-:-:S02]  /*3b50*/  ISETP.GE.AND P1, PT, R4, R17, PT ;  /* 0x000000110400720c */ /* 0x000fc40003f26270 */
[----:B------:R-:W-:-:S03]  /*3b60*/  ISETP.GE.AND P3, PT, R26, R17, PT ;  /* 0x000000111a00720c */ /* 0x000fc60003f66270 */
[----:B------:R-:W-:Y:S10]  /*3b70*/  @P2 BRA `(.L_x_5705) ;  /* 0x0000000000242947 */ /* 0x000ff40003800000 */
[----:B-1-3-5:R-:W-:Y:S01]  /*3b80*/  FADD.FTZ R0, R22, 3 ;  /* 0x4040000016007421 */ /* 0x02afe20000010000 */
[----:B------:R-:W-:-:S04]  /*3b90*/  ULDC UR4, c[0x0][0x218] ;  /* 0x0000860000047ab9 */ /* 0x000fc80000000800 */
[----:B------:R-:W-:-:S04]  /*3ba0*/  FSETP.GEU.FTZ.AND P4, PT, R0, UR4, PT ;  /* 0x0000000400007c0b */ /* 0x000fc8000bf9e000 */
[----:B------:R-:W-:Y:S01]  /*3bb0*/  FSEL R0, R0, UR4, P4 ;  /* 0x0000000400007c08 */ /* 0x000fe2000a000000 */
[----:B------:R-:W-:-:S03]  /*3bc0*/  ULDC UR4, c[0x0][0x224] ;  /* 0x0000890000047ab9 */ /* 0x000fc60000000800 */
[----:B------:R-:W-:-:S04]  /*3bd0*/  FSETP.GT.FTZ.AND P4, PT, R0, UR4, PT ;  /* 0x0000000400007c0b */ /* 0x000fc8000bf94000 */
[----:B------:R-:W-:-:S05]  /*3be0*/  FSEL R3, R0, UR4, !P4 ;  /* 0x0000000400037c08 */ /* 0x000fca000e000000 */
[----:B------:R-:W-:-:S04]  /*3bf0*/  FMUL.FTZ R3, R3, R22 ;  /* 0x0000001603037220 */ /* 0x000fc80000410000 */
[----:B------:R-:W-:-:S07]  /*3c00*/  FMUL.FTZ R4, R3, 0.16666667163372039795 ;  /* 0x3e2aaaab03047820 */ /* 0x000fce0000410000 */
.L_x_5705:
[----:B------:R-:W-:Y:S05]  /*3c10*/  BSYNC B0 ;  /* 0x0000000000007941 */ /* 0x000fea0003800000 */
.L_x_5704:
[----:B------:R-:W-:Y:S04]  /*3c20*/  BSSY B0, `(.L_x_5706) ;  /* 0x000000b000007945 */ /* 0x000fe80003800000 */
[----:B------:R-:W-:Y:S05]  /*3c30*/  @P3 BRA `(.L_x_5707) ;  /* 0x0000000000243947 */ /* 0x000fea0003800000 */
[----:B-----5:R-:W-:Y:S01]  /*3c40*/  FADD.FTZ R0, R24, 3 ;  /* 0x4040000018007421 */ /* 0x020fe20000010000 */
[----:B------:R-:W-:-:S04]  /*3c50*/  ULDC UR4, c[0x0][0x218] ;  /* 0x0000860000047ab9 */ /* 0x000fc80000000800 */
[----:B------:R-:W-:-:S04]  /*3c60*/  FSETP.GEU.FTZ.AND P3, PT, R0, UR4, PT ;  /* 0x0000000400007c0b */ /* 0x000fc8000bf7e000 */
[----:B------:R-:W-:Y:S01]  /*3c70*/  FSEL R0, R0, UR4, P3 ;  /* 0x0000000400007c08 */ /* 0x000fe20009800000 */
[----:B------:R-:W-:-:S03]  /*3c80*/  ULDC UR4, c[0x0][0x224] ;  /* 0x0000890000047ab9 */ /* 0x000fc60000000800 */
[----:B------:R-:W-:-:S04]  /*3c90*/  FSETP.GT.FTZ.AND P3, PT, R0, UR4, PT ;  /* 0x0000000400007c0b */ /* 0x000fc8000bf74000 */
[----:B------:R-:W-:-:S05]  /*3ca0*/  FSEL R3, R0, UR4, !P3 ;  /* 0x0000000400037c08 */ /* 0x000fca000d800000 */
[----:B------:R-:W-:-:S04]  /*3cb0*/  FMUL.FTZ R3, R3, R24 ;  /* 0x0000001803037220 */ /* 0x000fc80000410000 */
[----:B-1-3--:R-:W-:-:S07]  /*3cc0*/  FMUL.FTZ R22, R3, 0.16666667163372039795 ;  /* 0x3e2aaaab03167820 */ /* 0x00afce0000410000 */
.L_x_5707:
[----:B------:R-:W-:Y:S05]  /*3cd0*/  BSYNC B0 ;  /* 0x0000000000007941 */ /* 0x000fea0003800000 */
.L_x_5706:
        /* <DEDUP_REMOVED lines=11> */
.L_x_5709:
[----:B------:R-:W-:Y:S05]  /*3d90*/  BSYNC B0 ;  /* 0x0000000000007941 */ /* 0x000fea0003800000 */
.L_x_5708:
        /* <DEDUP_REMOVED lines=11> */
.L_x_5711:
[----:B------:R-:W-:Y:S05]  /*3e50*/  BSYNC B0 ;  /* 0x0000000000007941 */ /* 0x000fea0003800000 */
.L_x_5710:
[----:B------:R-:W-:Y:S04]  /*3e60*/  BSSY B6, `(.L_x_5712) ;  /* 0x0000100000067945 */ /* 0x000fe80003800000 */
[----:B------:R-:W-:Y:S05]  /*3e70*/  @P2 BRA `(.L_x_5713) ;  /* 0x0000000c00f82947 */ /* 0x000fea0003800000 */
[----:B------:R-:W0:Y:S01]  /*3e80*/  LDC.64 R8, c[0x0][0x230] ;  /* 0x00008c00ff087b82 */ /* 0x000e220000000a00 */
[----:B-1----:R-:W-:Y:S01]  /*3e90*/  PRMT R0, R16, 0x9910, RZ ;  /* 0x0000991010007816 */ /* 0x002fe200000000ff */
        /* <DEDUP_REMOVED lines=19> */
.L_x_5717:
[----:B------:R-:W0:Y:S01]  /*3fd0*/  F2I.S64.TRUNC R4, R4 ;  /* 0x0000000400047311 */ /* 0x000e22000020d900 */
[----:B------:R-:W-:Y:S02]  /*3fe0*/  IMAD.MOV.U32 R19, RZ, RZ, R26 ;  /* 0x000000ffff137224 */ /* 0x000fe400078e001a */
[----:B0-----:R-:W-:-:S05]  /*3ff0*/  IMAD.MOV.U32 R3, RZ, RZ, R4 ;  /* 0x000000ffff037224 */ /* 0x001fca00078e0004 */
[----:B------:R0:W-:Y:S01]  /*4000*/  STG.E.U8 desc[UR36][R8.64], R3 ;  /* 0x0000000308007986 */ /* 0x0001e2000c101124 */
[----:B------:R-:W-:Y:S05]  /*4010*/  BRA `(.L_x_5713) ;  /* 0x0000000c00907947 */ /* 0x000fea0003800000 */
.L_x_5716:
        /* <DEDUP_REMOVED lines=10> */
.L_x_5720:
[----:B------:R-:W0:Y:S01]  /*40c0*/  F2I.FTZ.TRUNC.NTZ R3, R4 ;  /* 0x0000000400037305 */ /* 0x000e22000021f100 */
[----:B------:R-:W-:Y:S01]  /*40d0*/  IMAD.MOV.U32 R19, RZ, RZ, R26 ;  /* 0x000000ffff137224 */ /* 0x000fe200078e001a */
[----:B0-----:R4:W-:Y:S01]  /*40e0*/  STG.E desc[UR36][R8.64], R3 ;  /* 0x0000000308007986 */ /* 0x0019e2000c101924 */
[----:B------:R-:W-:Y:S05]  /*40f0*/  BRA `(.L_x_5713) ;  /* 0x0000000c00587947 */ /* 0x000fea0003800000 */
.L_x_5719:
[----:B------:R-:W0:Y:S01]  /*4100*/  F2I.FTZ.TRUNC.NTZ R3, R4 ;  /* 0x0000000400037305 */ /* 0x000e22000021f100 */
[----:B------:R-:W-:Y:S01]  /*4110*/  IMAD.MOV.U32 R19, RZ, RZ, R26 ;  /* 0x000000ffff137224 */ /* 0x000fe200078e001a */
[----:B0-----:R0:W-:Y:S01]  /*4120*/  STG.E.U16 desc[UR36][R8.64], R3 ;  /* 0x0000000308007986 */ /* 0x0011e2000c101524 */
[----:B------:R-:W-:Y:S05]  /*4130*/  BRA `(.L_x_5713) ;  /* 0x0000000c00487947 */ /* 0x000fea0003800000 */
.L_x_5715:
        /* <DEDUP_REMOVED lines=9> */
.L_x_5722:
[----:B------:R-:W-:Y:S01]  /*41d0*/  F2FP.F16.F32.PACK_AB R4, RZ, R4 ;  /* 0x00000004ff04723e */ /* 0x000fe200000000ff */
[----:B------:R-:W-:-:S04]  /*41e0*/  IMAD.MOV.U32 R19, RZ, RZ, R26 ;  /* 0x000000ffff137224 */ /* 0x000fc800078e001a */
[----:B------:R0:W-:Y:S01]  /*41f0*/  STG.E.U16 desc[UR36][R8.64], R4 ;  /* 0x0000000408007986 */ /* 0x0001e2000c101524 */
[----:B------:R-:W-:Y:S05]  /*4200*/  BRA `(.L_x_5713) ;  /* 0x0000000c00147947 */ /* 0x000fea0003800000 */
.L_x_5721:
        /* <DEDUP_REMOVED lines=10> */
.L_x_5724:
[----:B------:R-:W-:Y:S01]  /*42b0*/  F2FP.F16.F32.PACK_AB R3, RZ, R4 ;  /* 0x00000004ff03723e */ /* 0x000fe200000000ff */
[----:B------:R-:W-:-:S03]  /*42c0*/  IMAD.MOV.U32 R19, RZ, RZ, R26 ;  /* 0x000000ffff137224 */ /* 0x000fc600078e001a */
[----:B------:R-:W-:-:S05]  /*42d0*/  PRMT R3, R3, 0x5410, RZ ;  /* 0x0000541003037816 */ /* 0x000fca00000000ff */
[----:B------:R0:W-:Y:S01]  /*42e0*/  STG.E desc[UR36][R8.64], R3 ;  /* 0x0000000308007986 */ /* 0x0001e2000c101924 */
[----:B------:R-:W-:Y:S05]  /*42f0*/  BRA `(.L_x_5713) ;  /* 0x0000000800d87947 */ /* 0x000fea0003800000 */
.L_x_5723:
[----:B------:R-:W-:Y:S01]  /*4300*/  FMUL.FTZ R4, R4, 1 ;  /* 0x3f80000004047820 */ /* 0x000fe20000410000 */
[----:B------:R-:W-:-:S05]  /*4310*/  IMAD.MOV.U32 R19, RZ, RZ, R26 ;  /* 0x000000ffff137224 */ /* 0x000fca00078e001a */
[----:B------:R-:W0:Y:S02]  /*4320*/  F2F.F64.F32 R4, R4 ;  /* 0x0000000400047310 */ /* 0x000e240000201800 */
[----:B0-----:R0:W-:Y:S01]  /*4330*/  STG.E.64 desc[UR36][R8.64], R4 ;  /* 0x0000000408007986 */ /* 0x0011e2000c101b24 */
[----:B------:R-:W-:Y:S05]  /*4340*/  BRA `(.L_x_5713) ;  /* 0x0000000800c47947 */ /* 0x000fea0003800000 */
.L_x_5714:
        /* <DEDUP_REMOVED lines=13> */
.L_x_5727:
[----:B------:R-:W-:Y:S01]  /*4420*/  FMUL.FTZ R4, R4, 1 ;  /* 0x3f80000004047820 */ /* 0x000fe20000410000 */
[----:B------:R-:W-:Y:S01]  /*4430*/  CS2R R6, SRZ ;  /* 0x0000000000067805 */ /* 0x000fe2000001ff00 */
[----:B------:R-:W-:-:S04]  /*4440*/  IMAD.MOV.U32 R19, RZ, RZ, R26 ;  /* 0x000000ffff137224 */ /* 0x000fc800078e001a */
[----:B------:R-:W0:Y:S02]  /*4450*/  F2F.F64.F32 R4, R4 ;  /* 0x0000000400047310 */ /* 0x000e240000201800 */
[----:B0-----:R0:W-:Y:S01]  /*4460*/  STG.E.128 desc[UR36][R8.64], R4 ;  /* 0x0000000408007986 */ /* 0x0011e2000c101d24 */
[----:B------:R-:W-:Y:S05]  /*4470*/  BRA `(.L_x_5713) ;  /* 0x0000000800787947 */ /* 0x000fea0003800000 */
.L_x_5726:
        /* <DEDUP_REMOVED lines=20> */
.L_x_5731:
[----:B------:R-:W-:Y:S05]  /*45c0*/  BSYNC B0 ;  /* 0x0000000000007941 */ /* 0x000fea0003800000 */
.L_x_5730:
[----:B------:R-:W-:Y:S01]  /*45d0*/  LOP3.LUT R5, R0, R5, RZ, 0xfc, !PT ;  /* 0x0000000500057212 */ /* 0x000fe200078efcff */
[----:B------:R-:W-:-:S04]  /*45e0*/  IMAD.MOV.U32 R19, RZ, RZ, R26 ;  /* 0x000000ffff137224 */ /* 0x000fc800078e001a */
[----:B------:R0:W-:Y:S01]  /*45f0*/  STG.E.U8 desc[UR36][R8.64], R5 ;  /* 0x0000000508007986 */ /* 0x0001e2000c101124 */
[----:B------:R-:W-:Y:S05]  /*4600*/  BRA `(.L_x_5713) ;  /* 0x0000000800147947 */ /* 0x000fea0003800000 */
.L_x_5729:
        /* <DEDUP_REMOVED lines=12> */
.L_x_5733:
[----:B------:R-:W-:Y:S01]  /*46d0*/  IMAD.MOV.U32 R0, RZ, RZ, 0x7f ;  /* 0x0000007fff007424 */ /* 0x000fe200078e00ff */
[----:B------:R-:W-:-:S04]  /*46e0*/  ISETP.GT.U32.AND P0, PT, R5, 0x7f800000, PT ;  /* 0x7f8000000500780c */ /* 0x000fc80003f04070 */
[----:B------:R-:W-:-:S09]  /*46f0*/  SEL R0, R0, 0x7c, P0 ;  /* 0x0000007c00007807 */ /* 0x000fd20000000000 */
.L_x_5734:
[----:B------:R-:W-:Y:S05]  /*4700*/  BSYNC B0 ;  /* 0x0000000000007941 */ /* 0x000fea0003800000 */
.L_x_5732:
[----:B------:R-:W-:Y:S01]  /*4710*/  LOP3.LUT R4, R4, 0x80000000, RZ, 0xc0, !PT ;  /* 0x8000000004047812 */ /* 0x000fe200078ec0ff */
[----:B------:R-:W-:-:S03]  /*4720*/  IMAD.MOV.U32 R19, RZ, RZ, R26 ;  /* 0x000000ffff137224 */ /* 0x000fc600078e001a */
[----:B------:R-:W-:-:S04]  /*4730*/  SHF.R.U32.HI R3, RZ, 0x18, R4 ;  /* 0x00000018ff037819 */ /* 0x000fc80000011604 */
[----:B------:R-:W-:-:S05]  /*4740*/  LOP3.LUT R3, R0, R3, RZ, 0xfc, !PT ;  /* 0x0000000300037212 */ /* 0x000fca00078efcff */
[----:B------:R0:W-:Y:S01]  /*4750*/  STG.E.U8 desc[UR36][R8.64], R3 ;  /* 0x0000000308007986 */ /* 0x0001e2000c101124 */
[----:B------:R-:W-:Y:S05]  /*4760*/  BRA `(.L_x_5713) ;  /* 0x0000000400bc7947 */ /* 0x000fea0003800000 */
.L_x_5728:
[----:B------:R-:W-:Y:S01]  /*4770*/  F2FP.BF16.F32.PACK_AB R4, RZ, R4 ;  /* 0x00000004ff04723e */ /* 0x000fe200000010ff */
[----:B------:R-:W-:-:S04]  /*4780*/  IMAD.MOV.U32 R19, RZ, RZ, R26 ;  /* 0x000000ffff137224 */ /* 0x000fc800078e001a */
[----:B------:R0:W-:Y:S01]  /*4790*/  STG.E.U16 desc[UR36][R8.64], R4 ;  /* 0x0000000408007986 */ /* 0x0001e2000c101524 */
[----:B------:R-:W-:Y:S05]  /*47a0*/  BRA `(.L_x_5713) ;  /* 0x0000000400ac7947 */ /* 0x000fea0003800000 */
.L_x_5725:
        /* <DEDUP_REMOVED lines=12> */
.L_x_5737:
        /* <DEDUP_REMOVED lines=16> */
.L_x_5740:
[----:B------:R-:W-:-:S04]  /*4970*/  LOP3.LUT R4, R4, 0x80000000, RZ, 0xc0, !PT ;  /* 0x8000000004047812 */ /* 0x000fc800078ec0ff */
[----:B------:R-:W-:-:S04]  /*4980*/  SHF.R.U32.HI R4, RZ, 0x18, R4 ;  /* 0x00000018ff047819 */ /* 0x000fc80000011604 */
[----:B------:R-:W-:-:S04]  /*4990*/  LOP3.LUT R3, R3, R4, RZ, 0xfc, !PT ;  /* 0x0000000403037212 */ /* 0x000fc800078efcff */
[----:B------:R-:W-:-:S07]  /*49a0*/  PRMT R0, R3, 0x7610, R0 ;  /* 0x0000761003007816 */ /* 0x000fce0000000000 */
.L_x_5739:
[----:B------:R-:W-:Y:S05]  /*49b0*/  BSYNC B0 ;  /* 0x0000000000007941 */ /* 0x000fea0003800000 */
.L_x_5738:
[----:B------:R0:W-:Y:S01]  /*49c0*/  STG.E.U8 desc[UR36][R8.64], R0 ;  /* 0x0000000008007986 */ /* 0x0001e2000c101124 */
[----:B------:R-:W-:Y:S01]  /*49d0*/  IMAD.MOV.U32 R19, RZ, RZ, R26 ;  /* 0x000000ffff137224 */ /* 0x000fe200078e001a */
[----:B------:R-:W-:Y:S06]  /*49e0*/  BRA `(.L_x_5713) ;  /* 0x00000004001c7947 */ /* 0x000fec0003800000 */
.L_x_5736:
        /* <DEDUP_REMOVED lines=16> */
.L_x_5743:
[----:B------:R-:W-:-:S04]  /*4af0*/  LOP3.LUT R4, R4, 0x80000000, RZ, 0xc0, !PT ;  /* 0x8000000004047812 */ /* 0x000fc800078ec0ff */
[----:B------:R-:W-:-:S04]  /*4b00*/  SHF.R.U32.HI R4, RZ, 0x18, R4 ;  /* 0x00000018ff047819 */ /* 0x000fc80000011604 */
[----:B------:R-:W-:-:S04]  /*4b10*/  LOP3.LUT R3, R3, R4, RZ, 0xfc, !PT ;  /* 0x0000000403037212 */ /* 0x000fc800078efcff */
[----:B------:R-:W-:-:S07]  /*4b20*/  PRMT R0, R3, 0x7610, R0 ;  /* 0x0000761003007816 */ /* 0x000fce0000000000 */
.L_x_5742:
[----:B------:R-:W-:Y:S05]  /*4b30*/  BSYNC B0 ;  /* 0x0000000000007941 */ /* 0x000fea0003800000 */
.L_x_5741:
[----:B------:R0:W-:Y:S01]  /*4b40*/  STG.E.U8 desc[UR36][R8.64], R0 ;  /* 0x0000000008007986 */ /* 0x0001e2000c101124 */
[----:B------:R-:W-:Y:S01]  /*4b50*/  IMAD.MOV.U32 R19, RZ, RZ, R26 ;  /* 0x000000ffff137224 */ /* 0x000fe200078e001a */
[----:B------:R-:W-:Y:S06]  /*4b60*/  BRA `(.L_x_5713) ;  /* 0x0000000000bc7947 */ /* 0x000fec0003800000 */
.L_x_5735:
        /* <DEDUP_REMOVED lines=22> */
.L_x_5718:
        /* <DEDUP_REMOVED lines=15> */
[----:B0--3-5:R-:W-:Y:S05]  /*4dc0*/  CALL.ABS.NOINC R14 ;  /* 0x000000000e007343 */ /* 0x029fea0003c00000 */
.L_x_5746:
[----:B------:R-:W-:Y:S01]  /*4dd0*/  IMAD.MOV.U32 R19, RZ, RZ, R26 ;  /* 0x000000ffff137224 */ /* 0x000fe200078e001a */
[----:B------:R-:W-:Y:S06]  /*4de0*/  BRA `(.L_x_5713) ;  /* 0x00000000001c7947 */ /* 0x000fec0003800000 */
.L_x_5745:
[----:B------:R-:W0:Y:S01]  /*4df0*/  F2I.U64.TRUNC R4, R4 ;  /* 0x0000000400047311 */ /* 0x000e22000020d800 */
[----:B------:R-:W-:Y:S01]  /*4e00*/  IMAD.MOV.U32 R19, RZ, RZ, R26 ;  /* 0x000000ffff137224 */ /* 0x000fe200078e001a */
[----:B0-----:R0:W-:Y:S01]  /*4e10*/  STG.E.64 desc[UR36][R8.64], R4 ;  /* 0x0000000408007986 */ /* 0x0011e2000c101b24 */
[----:B------:R-:W-:Y:S05]  /*4e20*/  BRA `(.L_x_5713) ;  /* 0x00000000000c7947 */ /* 0x000fea0003800000 */
.L_x_5744:
[----:B------:R-:W0:Y:S01]  /*4e30*/  F2I.FTZ.U32.TRUNC.NTZ R3, R4 ;  /* 0x0000000400037305 */ /* 0x000e22000021f000 */
[----:B------:R-:W-:Y:S01]  /*4e40*/  IMAD.MOV.U32 R19, RZ, RZ, R26 ;  /* 0x000000ffff137224 */ /* 0x000fe200078e001a */
[----:B0-----:R0:W-:Y:S06]  /*4e50*/  STG.E desc[UR36][R8.64], R3 ;  /* 0x0000000308007986 */ /* 0x0011ec000c101924 */
.L_x_5713:
[----:B------:R-:W-:Y:S05]  /*4e60*/  BSYNC B6 ;  /* 0x0000000000067941 */ /* 0x000fea0003800000 */
.L_x_5712:
[----:B------:R-:W-:Y:S01]  /*4e70*/  ISETP.GE.AND P0, PT, R19, R17, PT ;  /* 0x000000111300720c */ /* 0x000fe20003f06270 */
[----:B------:R-:W-:-:S12]  /*4e80*/  BSSY B6, `(.L_x_5747) ;  /* 0x00001d8000067945 */ /* 0x000fd80003800000 */
[----:B------:R-:W-:Y:S05]  /*4e90*/  @P0 BRA `(.L_x_5748) ;  /* 0x0000001c00580947 */ /* 0x000fea0003800000 */
[----:B0-2-4-:R-:W0:Y:S01]  /*4ea0*/  LDC.64 R8, c[0x0][0x230] ;  /* 0x00008c00ff087b82 */ /* 0x015e220000000a00 */
        /* <DEDUP_REMOVED lines=17> */
[----:B---3-5:R-:W0:Y:S02]  /*4fc0*/  F2I.FTZ.TRUNC.NTZ R3, R22 ;  /* 0x0000001600037305 */ /* 0x028e24000021f100 */
[----:B0-----:R4:W-:Y:S01]  /*4fd0*/  STG.E.U8 desc[UR36][R8.64], R3 ;  /* 0x0000000308007986 */ /* 0x0019e2000c101124 */
[----:B------:R-:W-:Y:S05]  /*4fe0*/  BRA `(.L_x_5754) ;  /* 0x0000000c00507947 */ /* 0x000fea0003800000 */
.L_x_5752:
[----:B---3-5:R-:W0:Y:S02]  /*4ff0*/  F2I.S64.TRUNC R22, R22 ;  /* 0x0000001600167311 */ /* 0x028e24000020d900 */
[----:B0-----:R-:W-:-:S05]  /*5000*/  IMAD.MOV.U32 R3, RZ, RZ, R22 ;  /* 0x000000ffff037224 */ /* 0x001fca00078e0016 */
[----:B------:R3:W-:Y:S01]  /*5010*/  STG.E.U8 desc[UR36][R8.64], R3 ;  /* 0x0000000308007986 */ /* 0x0007e2000c101124 */
[----:B------:R-:W-:Y:S05]  /*5020*/  BRA `(.L_x_5754) ;  /* 0x0000000c00407947 */ /* 0x000fea0003800000 */
.L_x_5751:
[----:B------:R-:W-:-:S13]  /*5030*/  ISETP.NE.AND P0, PT, R0, 0x2, PT ;  /* 0x000000020000780c */ /* 0x000fda0003f05270 */
[----:B------:R-:W-:Y:S05]  /*5040*/  @!P0 BRA `(.L_x_5755) ;  /* 0x0000000000288947 */ /* 0x000fea0003800000 */
[----:B------:R-:W-:-:S13]  /*5050*/  ISETP.NE.AND P0, PT, R0, 0x3, PT ;  /* 0x000000030000780c */ /* 0x000fda0003f05270 */
[----:B------:R-:W-:Y:S05]  /*5060*/  @!P0 BRA `(.L_x_5756) ;  /* 0x0000000000148947 */ /* 0x000fea0003800000 */
[----:B------:R-:W-:-:S13]  /*5070*/  ISETP.NE.AND P0, PT, R0, 0x4, PT ;  /* 0x000000040000780c */ /* 0x000fda0003f05270 */
[----:B------:R-:W-:Y:S05]  /*5080*/  @P0 BRA `(.L_x_5753) ;  /* 0x0000000800d00947 */ /* 0x000fea0003800000 */
[----:B---3-5:R-:W0:Y:S02]  /*5090*/  F2I.S64.TRUNC R22, R22 ;  /* 0x0000001600167311 */ /* 0x028e24000020d900 */
[----:B0-----:R1:W-:Y:S01]  /*50a0*/  STG.E.64 desc[UR36][R8.64], R22 ;  /* 0x0000001608007986 */ /* 0x0013e2000c101b24 */
[----:B------:R-:W-:Y:S05]  /*50b0*/  BRA `(.L_x_5754) ;  /* 0x0000000c001c7947 */ /* 0x000fea0003800000 */
.L_x_5756:
[----:B---3-5:R-:W0:Y:S02]  /*50c0*/  F2I.FTZ.TRUNC.NTZ R3, R22 ;  /* 0x0000001600037305 */ /* 0x028e24000021f100 */
[----:B0-----:R2:W-:Y:S01]  /*50d0*/  STG.E desc[UR36][R8.64], R3 ;  /* 0x0000000308007986 */ /* 0x0015e2000c101924 */
[----:B------:R-:W-:Y:S05]  /*50e0*/  BRA `(.L_x_5754) ;  /* 0x0000000c00107947 */ /* 0x000fea0003800000 */
.L_x_5755:
[----:B---3-5:R-:W0:Y:S02]  /*50f0*/  F2I.FTZ.TRUNC.NTZ R3, R22 ;  /* 0x0000001600037305 */ /* 0x028e24000021f100 */
[----:B0-----:R0:W-:Y:S01]  /*5100*/  STG.E.U16 desc[UR36][R8.64], R3 ;  /* 0x0000000308007986 */ /* 0x0011e2000c101524 */
[----:B------:R-:W-:Y:S05]  /*5110*/  BRA `(.L_x_5754) ;  /* 0x0000000c00047947 */ /* 0x000fea0003800000 */
.L_x_5750:
[----:B------:R-:W-:-:S13]  /*5120*/  ISETP.GT.AND P0, PT, R0, 0x6, PT ;  /* 0x000000060000780c */ /* 0x000fda0003f04270 */
[----:B------:R-:W-:Y:S05]  /*5130*/  @P0 BRA `(.L_x_5757) ;  /* 0x0000000000240947 */ /* 0x000fea0003800000 */
[----:B------:R-:W-:-:S13]  /*5140*/  ISETP.NE.AND P0, PT, R0, 0x5, PT ;  /* 0x000000050000780c */ /* 0x000fda0003f05270 */
[----:B------:R-:W-:Y:S05]  /*5150*/  @!P0 BRA `(.L_x_5758) ;  /* 0x0000000000108947 */ /* 0x000fea0003800000 */
[----:B------:R-:W-:-:S13]  /*5160*/  ISETP.NE.AND P0, PT, R0, 0x6, PT ;  /* 0x000000060000780c */ /* 0x000fda0003f05270 */
[----:B------:R-:W-:Y:S05]  /*5170*/  @P0 BRA `(.L_x_5753) ;  /* 0x0000000800940947 */ /* 0x000fea0003800000 */
[----:B---3-5:R0:W-:Y:S01]  /*5180*/  STG.E desc[UR36][R8.64], R22 ;  /* 0x0000001608007986 */ /* 0x0281e2000c101924 */
[----:B------:R-:W-:Y:S05]  /*5190*/  BRA `(.L_x_5754) ;  /* 0x0000000800e47947 */ /* 0x000fea0003800000 */
.L_x_5758:
[----:B---3-5:R-:W-:-:S05]  /*51a0*/  F2FP.F16.F32.PACK_AB R22, RZ, R22 ;  /* 0x00000016ff16723e */ /* 0x028fca00000000ff */
[----:B------:R0:W-:Y:S01]  /*51b0*/  STG.E.U16 desc[UR36][R8.64], R22 ;  /* 0x0000001608007986 */ /* 0x0001e2000c101524 */
[----:B------:R-:W-:Y:S05]  /*51c0*/  BRA `(.L_x_5754) ;  /* 0x0000000800d87947 */ /* 0x000fea0003800000 */
.L_x_5757:
[----:B------:R-:W-:-:S13]  /*51d0*/  ISETP.NE.AND P0, PT, R0, 0x7, PT ;  /* 0x000000070000780c */ /* 0x000fda0003f05270 */
[----:B------:R-:W-:Y:S05]  /*51e0*/  @!P0 BRA `(.L_x_5759) ;  /* 0x00000000002c8947 */ /* 0x000fea0003800000 */
[----:B------:R-:W-:-:S13]  /*51f0*/  ISETP.NE.AND P0, PT, R0, 0x8, PT ;  /* 0x000000080000780c */ /* 0x000fda0003f05270 */
[----:B------:R-:W-:Y:S05]  /*5200*/  @!P0 BRA `(.L_x_5760) ;  /* 0x0000000000148947 */ /* 0x000fea0003800000 */
[----:B------:R-:W-:-:S13]  /*5210*/  ISETP.NE.AND P0, PT, R0, 0x9, PT ;  /* 0x000000090000780c */ /* 0x000fda0003f05270 */
[----:B------:R-:W-:Y:S05]  /*5220*/  @P0 BRA `(.L_x_5753) ;  /* 0x0000000800680947 */ /* 0x000fea0003800000 */
[----:B-----5:R-:W-:-:S05]  /*5230*/  IMAD.MOV.U32 R23, RZ, RZ, RZ ;  /* 0x000000ffff177224 */ /* 0x020fca00078e00ff */
[----:B---3--:R0:W-:Y:S01]  /*5240*/  STG.E.64 desc[UR36][R8.64], R22 ;  /* 0x0000001608007986 */ /* 0x0081e2000c101b24 */
[----:B------:R-:W-:Y:S05]  /*5250*/  BRA `(.L_x_5754) ;  /* 0x0000000800b47947 */ /* 0x000fea0003800000 */
.L_x_5760:
[----:B---3-5:R-:W-:-:S04]  /*5260*/  F2FP.F16.F32.PACK_AB R3, RZ, R22 ;  /* 0x00000016ff03723e */ /* 0x028fc800000000ff */
[----:B------:R-:W-:-:S05]  /*5270*/  PRMT R3, R3, 0x5410, RZ ;  /* 0x0000541003037816 */ /* 0x000fca00000000ff */
[----:B------:R0:W-:Y:S01]  /*5280*/  STG.E desc[UR36][R8.64], R3 ;  /* 0x0000000308007986 */ /* 0x0001e2000c101924 */
[----:B------:R-:W-:Y:S05]  /*5290*/  BRA `(.L_x_5754) ;  /* 0x0000000800a47947 */ /* 0x000fea0003800000 */
.L_x_5759:
[----:B---3-5:R-:W-:-:S06]  /*52a0*/  FMUL.FTZ R4, R22, 1 ;  /* 0x3f80000016047820 */ /* 0x028fcc0000410000 */
[----:B------:R-:W0:Y:S02]  /*52b0*/  F2F.F64.F32 R4, R4 ;  /* 0x0000000400047310 */ /* 0x000e240000201800 */
[----:B0-----:R0:W-:Y:S01]  /*52c0*/  STG.E.64 desc[UR36][R8.64], R4 ;  /* 0x0000000408007986 */ /* 0x0011e2000c101b24 */
[----:B------:R-:W-:Y:S05]  /*52d0*/  BRA `(.L_x_5754) ;  /* 0x0000000800947947 */ /* 0x000fea0003800000 */
.L_x_5749:
        /* <DEDUP_REMOVED lines=8> */
[----:B---3-5:R-:W-:-:S04]  /*5360*/  FSETP.NEU.FTZ.AND P0, PT, R22, RZ, PT ;  /* 0x000000ff1600720b */ /* 0x028fc80003f1d000 */
[----:B------:R-:W-:-:S05]  /*5370*/  SEL R3, RZ, 0x1, !P0 ;  /* 0x00000001ff037807 */ /* 0x000fca0004000000 */
[----:B------:R0:W-:Y:S01]  /*5380*/  STG.E.U8 desc[UR36][R8.64], R3 ;  /* 0x0000000308007986 */ /* 0x0001e2000c101124 */
[----:B------:R-:W-:Y:S05]  /*5390*/  BRA `(.L_x_5754) ;  /* 0x0000000800647947 */ /* 0x000fea0003800000 */
.L_x_5763:
[----:B---3-5:R-:W-:Y:S01]  /*53a0*/  FMUL.FTZ R4, R22, 1 ;  /* 0x3f80000016047820 */ /* 0x028fe20000410000 */
[----:B------:R-:W-:-:S05]  /*53b0*/  CS2R R6, SRZ ;  /* 0x0000000000067805 */ /* 0x000fca000001ff00 */
[----:B------:R-:W0:Y:S02]  /*53c0*/  F2F.F64.F32 R4, R4 ;  /* 0x0000000400047310 */ /* 0x000e240000201800 */
[----:B0-----:R0:W-:Y:S01]  /*53d0*/  STG.E.128 desc[UR36][R8.64], R4 ;  /* 0x0000000408007986 */ /* 0x0011e2000c101d24 */
[----:B------:R-:W-:Y:S05]  /*53e0*/  BRA `(.L_x_5754) ;  /* 0x0000000800507947 */ /* 0x000fea0003800000 */
.L_x_5762:
[----:B------:R-:W-:-:S13]  /*53f0*/  ISETP.NE.AND P0, PT, R0, 0xf, PT ;  /* 0x0000000f0000780c */ /* 0x000fda0003f05270 */
[----:B------:R-:W-:Y:S05]  /*5400*/  @!P0 BRA `(.L_x_5764) ;  /* 0x0000000000ac8947 */ /* 0x000fea0003800000 */
[----:B------:R-:W-:-:S13]  /*5410*/  ISETP.NE.AND P0, PT, R0, 0x17, PT ;  /* 0x000000170000780c */ /* 0x000fda0003f05270 */
[----:B------:R-:W-:Y:S05]  /*5420*/  @!P0 BRA `(.L_x_5765) ;  /* 0x0000000000508947 */ /* 0x000fea0003800000 */
[----:B------:R-:W-:-:S13]  /*5430*/  ISETP.NE.AND P0, PT, R0, 0x18, PT ;  /* 0x000000180000780c */ /* 0x000fda0003f05270 */
[----:B------:R-:W-:Y:S05]  /*5440*/  @P0 BRA `(.L_x_5753) ;  /* 0x0000000400e00947 */ /* 0x000fea0003800000 */
[C---:B---3-5:R-:W-:Y:S01]  /*5450*/  LOP3.LUT R4, R22.reuse, 0x7fffffff, RZ, 0xc0, !PT ;  /* 0x7fffffff16047812 */ /* 0x068fe200078ec0ff */
        /* <DEDUP_REMOVED lines=13> */
.L_x_5767:
[----:B------:R-:W-:Y:S05]  /*5530*/  BSYNC B0 ;  /* 0x0000000000007941 */ /* 0x000fea0003800000 */
.L_x_5766:
[----:B------:R-:W-:-:S05]  /*5540*/  LOP3.LUT R5, R0, R5, RZ, 0xfc, !PT ;  /* 0x0000000500057212 */ /* 0x000fca00078efcff */
[----:B------:R0:W-:Y:S01]  /*5550*/  STG.E.U8 desc[UR36][R8.64], R5 ;  /* 0x0000000508007986 */ /* 0x0001e2000c101124 */
[----:B------:R-:W-:Y:S05]  /*5560*/  BRA `(.L_x_5754) ;  /* 0x0000000400f07947 */ /* 0x000fea0003800000 */
.L_x_5765:
[----:B---3-5:R-:W-:Y:S01]  /*5570*/  LOP3.LUT R4, R22, 0x7fffffff, RZ, 0xc0, !PT ;  /* 0x7fffffff16047812 */ /* 0x028fe200078ec0ff */
        /* <DEDUP_REMOVED lines=11> */
.L_x_5769:
[----:B------:R-:W-:Y:S01]  /*5630*/  IMAD.MOV.U32 R0, RZ, RZ, 0x7f ;  /* 0x0000007fff007424 */ /* 0x000fe200078e00ff */
[----:B------:R-:W-:-:S04]  /*5640*/  ISETP.GT.U32.AND P0, PT, R4, 0x7f800000, PT ;  /* 0x7f8000000400780c */ /* 0x000fc80003f04070 */
[----:B------:R-:W-:-:S09]  /*5650*/  SEL R0, R0, 0x7c, P0 ;  /* 0x0000007c00007807 */ /* 0x000fd20000000000 */
.L_x_5770:
[----:B------:R-:W-:Y:S05]  /*5660*/  BSYNC B0 ;  /* 0x0000000000007941 */ /* 0x000fea0003800000 */
.L_x_5768:
[----:B------:R-:W-:-:S04]  /*5670*/  LOP3.LUT R22, R22, 0x80000000, RZ, 0xc0, !PT ;  /* 0x8000000016167812 */ /* 0x000fc800078ec0ff */
[----:B------:R-:W-:-:S04]  /*5680*/  SHF.R.U32.HI R3, RZ, 0x18, R22 ;  /* 0x00000018ff037819 */ /* 0x000fc80000011616 */
[----:B------:R-:W-:-:S05]  /*5690*/  LOP3.LUT R3, R0, R3, RZ, 0xfc, !PT ;  /* 0x0000000300037212 */ /* 0x000fca00078efcff */
[----:B------:R0:W-:Y:S01]  /*56a0*/  STG.E.U8 desc[UR36][R8.64], R3 ;  /* 0x0000000308007986 */ /* 0x0001e2000c101124 */
[----:B------:R-:W-:Y:S05]  /*56b0*/  BRA `(.L_x_5754) ;  /* 0x00000004009c7947 */ /* 0x000fea0003800000 */
.L_x_5764:
[----:B---3-5:R-:W-:-:S05]  /*56c0*/  F2FP.BF16.F32.PACK_AB R22, RZ, R22 ;  /* 0x00000016ff16723e */ /* 0x028fca00000010ff */
[----:B------:R0:W-:Y:S01]  /*56d0*/  STG.E.U16 desc[UR36][R8.64], R22 ;  /* 0x0000001608007986 */ /* 0x0001e2000c101524 */
[----:B------:R-:W-:Y:S05]  /*56e0*/  BRA `(.L_x_5754) ;  /* 0x0000000400907947 */ /* 0x000fea0003800000 */
.L_x_5761:
        /* <DEDUP_REMOVED lines=8> */
[----:B---3-5:R-:W0:Y:S02]  /*5770*/  F2I.FTZ.U32.TRUNC.NTZ R3, R22 ;  /* 0x0000001600037305 */ /* 0x028e24000021f000 */
[----:B0-----:R0:W-:Y:S01]  /*5780*/  STG.E.U16 desc[UR36][R8.64], R3 ;  /* 0x0000000308007986 */ /* 0x0011e2000c101524 */
[----:B------:R-:W-:Y:S05]  /*5790*/  BRA `(.L_x_5754) ;  /* 0x0000000400647947 */ /* 0x000fea0003800000 */
.L_x_5773:
[----:B---3-5:R-:W-:Y:S01]  /*57a0*/  LOP3.LUT R3, R22, 0x7fffffff, RZ, 0xc0, !PT ;  /* 0x7fffffff16037812 */ /* 0x028fe200078ec0ff */
        /* <DEDUP_REMOVED lines=15> */
.L_x_5776:
[----:B------:R-:W-:-:S04]  /*58a0*/  LOP3.LUT R22, R22, 0x80000000, RZ, 0xc0, !PT ;  /* 0x8000000016167812 */ /* 0x000fc800078ec0ff */
[----:B------:R-:W-:-:S04]  /*58b0*/  SHF.R.U32.HI R3, RZ, 0x18, R22 ;  /* 0x00000018ff037819 */ /* 0x000fc80000011616 */
[----:B------:R-:W-:-:S04]  /*58c0*/  LOP3.LUT R0, R0, R3, RZ, 0xfc, !PT ;  /* 0x0000000300007212 */ /* 0x000fc800078efcff */
[----:B------:R-:W-:-:S07]  /*58d0*/  PRMT R4, R0, 0x7610, R4 ;  /* 0x0000761000047816 */ /* 0x000fce0000000004 */
.L_x_5775:
[----:B------:R-:W-:Y:S05]  /*58e0*/  BSYNC B0 ;  /* 0x0000000000007941 */ /* 0x000fea0003800000 */
.L_x_5774:
[----:B------:R0:W-:Y:S01]  /*58f0*/  STG.E.U8 desc[UR36][R8.64], R4 ;  /* 0x0000000408007986 */ /* 0x0001e2000c101124 */
[----:B------:R-:W-:Y:S05]  /*5900*/  BRA `(.L_x_5754) ;  /* 0x0000000400087947 */ /* 0x000fea0003800000 */
.L_x_5772:
        /* <DEDUP_REMOVED lines=16> */
.L_x_5779:
[----:B------:R-:W-:-:S04]  /*5a10*/  LOP3.LUT R22, R22, 0x80000000, RZ, 0xc0, !PT ;  /* 0x8000000016167812 */ /* 0x000fc800078ec0ff */
[----:B------:R-:W-:-:S04]  /*5a20*/  SHF.R.U32.HI R3, RZ, 0x18, R22 ;  /* 0x00000018ff037819 */ /* 0x000fc80000011616 */
[----:B------:R-:W-:-:S04]  /*5a30*/  LOP3.LUT R0, R0, R3, RZ, 0xfc, !PT ;  /* 0x0000000300007212 */ /* 0x000fc800078efcff */
[----:B------:R-:W-:-:S07]  /*5a40*/  PRMT R4, R0, 0x7610, R4 ;  /* 0x0000761000047816 */ /* 0x000fce0000000004 */
.L_x_5778:
[----:B------:R-:W-:Y:S05]  /*5a50*/  BSYNC B0 ;  /* 0x0000000000007941 */ /* 0x000fea0003800000 */
.L_x_5777:
[----:B------:R0:W-:Y:S01]  /*5a60*/  STG.E.U8 desc[UR36][R8.64], R4 ;  /* 0x0000000408007986 */ /* 0x0001e2000c101124 */
[----:B------:R-:W-:Y:S05]  /*5a70*/  BRA `(.L_x_5754) ;  /* 0x0000000000ac7947 */ /* 0x000fea0003800000 */
.L_x_5771:
[----:B------:R-:W-:-:S13]  /*5a80*/  ISETP.NE.AND P0, PT, R0, 0x1c, PT ;  /* 0x0000001c0000780c */ /* 0x000fda0003f05270 */
[----:B------:R-:W-:Y:S05]  /*5a90*/  @!P0 BRA `(.L_x_5780) ;  /* 0x00000000009c8947 */ /* 0x000fea0003800000 */
[----:B------:R-:W-:-:S13]  /*5aa0*/  ISETP.NE.AND P0, PT, R0, 0x1d, PT ;  /* 0x0000001d0000780c */ /* 0x000fda0003f05270 */
[----:B------:R-:W-:Y:S05]  /*5ab0*/  @!P0 BRA `(.L_x_5781) ;  /* 0x0000000000888947 */ /* 0x000fea0003800000 */
[----:B------:R-:W-:-:S13]  /*5ac0*/  ISETP.NE.AND P0, PT, R0, 0x2c, PT ;  /* 0x0000002c0000780c */ /* 0x000fda0003f05270 */
[----:B------:R-:W-:Y:S05]  /*5ad0*/  @P0 BRA `(.L_x_5753) ;  /* 0x00000000003c0947 */ /* 0x000fea0003800000 */
[----:B---3-5:R-:W-:-:S04]  /*5ae0*/  SHF.R.U32.HI R4, RZ, 0x17, R22 ;  /* 0x00000017ff047819 */ /* 0x028fc80000011616 */
        /* <DEDUP_REMOVED lines=14> */
.L_x_5753:
        /* <DEDUP_REMOVED lines=16> */
.L_x_5782:
[----:B------:R-:W-:Y:S05]  /*5cd0*/  BRA `(.L_x_5754) ;  /* 0x0000000000147947 */ /* 0x000fea0003800000 */
.L_x_5781:
[----:B---3-5:R-:W0:Y:S02]  /*5ce0*/  F2I.U64.TRUNC R22, R22 ;  /* 0x0000001600167311 */ /* 0x028e24000020d800 */
[----:B0-----:R0:W-:Y:S01]  /*5cf0*/  STG.E.64 desc[UR36][R8.64], R22 ;  /* 0x0000001608007986 */ /* 0x0011e2000c101b24 */
[----:B------:R-:W-:Y:S05]  /*5d00*/  BRA `(.L_x_5754) ;  /* 0x0000000000087947 */ /* 0x000fea0003800000 */
.L_x_5780:
[----:B---3-5:R-:W0:Y:S02]  /*5d10*/  F2I.FTZ.U32.TRUNC.NTZ R3, R22 ;  /* 0x0000001600037305 */ /* 0x028e24000021f000 */
[----:B0-----:R0:W-:Y:S02]  /*5d20*/  STG.E desc[UR36][R8.64], R3 ;  /* 0x0000000308007986 */ /* 0x0011e4000c101924 */
.L_x_5754:
        /* <DEDUP_REMOVED lines=24> */
.L_x_5786:
[----:B------:R-:W0:Y:S02]  /*5eb0*/  F2I.S64.TRUNC R24, R24 ;  /* 0x0000001800187311 */ /* 0x000e24000020d900 */
[----:B0-----:R-:W-:-:S05]  /*5ec0*/  IMAD.MOV.U32 R3, RZ, RZ, R24 ;  /* 0x000000ffff037224 */ /* 0x001fca00078e0018 */
[----:B------:R0:W-:Y:S01]  /*5ed0*/  STG.E.U8 desc[UR36][R8.64], R3 ;  /* 0x0000000308007986 */ /* 0x0001e2000c101124 */
[----:B------:R-:W-:Y:S05]  /*5ee0*/  BRA `(.L_x_5788) ;  /* 0x0000000c00407947 */ /* 0x000fea0003800000 */
.L_x_5785:
        /* <DEDUP_REMOVED lines=9> */
.L_x_5790:
[----:B------:R-:W0:Y:S02]  /*5f80*/  F2I.FTZ.TRUNC.NTZ R3, R24 ;  /* 0x0000001800037305 */ /* 0x000e24000021f100 */
[----:B0-----:R0:W-:Y:S01]  /*5f90*/  STG.E desc[UR36][R8.64], R3 ;  /* 0x0000000308007986 */ /* 0x0011e2000c101924 */
[----:B------:R-:W-:Y:S05]  /*5fa0*/  BRA `(.L_x_5788) ;  /* 0x0000000c00107947 */ /* 0x000fea0003800000 */
.L_x_5789:
[----:B------:R-:W0:Y:S02]  /*5fb0*/  F2I.FTZ.TRUNC.NTZ R3, R24 ;  /* 0x0000001800037305 */ /* 0x000e24000021f100 */
[----:B0-----:R0:W-:Y:S01]  /*5fc0*/  STG.E.U16 desc[UR36][R8.64], R3 ;  /* 0x0000000308007986 */ /* 0x0011e2000c101524 */
[----:B------:R-:W-:Y:S05]  /*5fd0*/  BRA `(.L_x_5788) ;  /* 0x0000000c00047947 */ /* 0x000fea0003800000 */
.L_x_5784:
        /* <DEDUP_REMOVED lines=8> */
.L_x_5792:
[----:B------:R-:W-:-:S05]  /*6060*/  F2FP.F16.F32.PACK_AB R24, RZ, R24 ;  /* 0x00000018ff18723e */ /* 0x000fca00000000ff */
[----:B------:R0:W-:Y:S01]  /*6070*/  STG.E.U16 desc[UR36][R8.64], R24 ;  /* 0x0000001808007986 */ /* 0x0001e2000c101524 */
[----:B------:R-:W-:Y:S05]  /*6080*/  BRA `(.L_x_5788) ;  /* 0x0000000800d87947 */ /* 0x000fea0003800000 */
.L_x_5791:
        /* <DEDUP_REMOVED lines=9> */
.L_x_5794:
[----:B------:R-:W-:-:S04]  /*6120*/  F2FP.F16.F32.PACK_AB R3, RZ, R24 ;  /* 0x00000018ff03723e */ /* 0x000fc800000000ff */
[----:B------:R-:W-:-:S05]  /*6130*/  PRMT R3, R3, 0x5410, RZ ;  /* 0x0000541003037816 */ /* 0x000fca00000000ff */
[----:B------:R0:W-:Y:S01]  /*6140*/  STG.E desc[UR36][R8.64], R3 ;  /* 0x0000000308007986 */ /* 0x0001e2000c101924 */
[----:B------:R-:W-:Y:S05]  /*6150*/  BRA `(.L_x_5788) ;  /* 0x0000000800a47947 */ /* 0x000fea0003800000 */
.L_x_5793:
[----:B------:R-:W-:-:S06]  /*6160*/  FMUL.FTZ R4, R24, 1 ;  /* 0x3f80000018047820 */ /* 0x000fcc0000410000 */
[----:B------:R-:W0:Y:S02]  /*6170*/  F2F.F64.F32 R4, R4 ;  /* 0x0000000400047310 */ /* 0x000e240000201800 */
[----:B0-----:R0:W-:Y:S01]  /*6180*/  STG.E.64 desc[UR36][R8.64], R4 ;  /* 0x0000000408007986 */ /* 0x0011e2000c101b24 */
[----:B------:R-:W-:Y:S05]  /*6190*/  BRA `(.L_x_5788) ;  /* 0x0000000800947947 */ /* 0x000fea0003800000 */
.L_x_5783:
        /* <DEDUP_REMOVED lines=12> */
.L_x_5797:
[----:B------:R-:W-:Y:S01]  /*6260*/  FMUL.FTZ R4, R24, 1 ;  /* 0x3f80000018047820 */ /* 0x000fe20000410000 */
[----:B------:R-:W-:-:S05]  /*6270*/  CS2R R6, SRZ ;  /* 0x0000000000067805 */ /* 0x000fca000001ff00 */
[----:B------:R-:W0:Y:S02]  /*6280*/  F2F.F64.F32 R4, R4 ;  /* 0x0000000400047310 */ /* 0x000e240000201800 */
[----:B0-----:R0:W-:Y:S01]  /*6290*/  STG.E.128 desc[UR36][R8.64], R4 ;  /* 0x0000000408007986 */ /* 0x0011e2000c101d24 */
[----:B------:R-:W-:Y:S05]  /*62a0*/  BRA `(.L_x_5788) ;  /* 0x0000000800507947 */ /* 0x000fea0003800000 */
.L_x_5796:
        /* <DEDUP_REMOVED lines=20> */
.L_x_5801:
[----:B------:R-:W-:Y:S05]  /*63f0*/  BSYNC B0 ;  /* 0x0000000000007941 */ /* 0x000fea0003800000 */
.L_x_5800:
[----:B------:R-:W-:-:S05]  /*6400*/  LOP3.LUT R5, R0, R5, RZ, 0xfc, !PT ;  /* 0x0000000500057212 */ /* 0x000fca00078efcff */
[----:B------:R0:W-:Y:S01]  /*6410*/  STG.E.U8 desc[UR36][R8.64], R5 ;  /* 0x0000000508007986 */ /* 0x0001e2000c101124 */
[----:B------:R-:W-:Y:S05]  /*6420*/  BRA `(.L_x_5788) ;  /* 0x0000000400f07947 */ /* 0x000fea0003800000 */
.L_x_5799:
        /* <DEDUP_REMOVED lines=12> */
.L_x_5803:
[----:B------:R-:W-:Y:S01]  /*64f0*/  IMAD.MOV.U32 R0, RZ, RZ, 0x7f ;  /* 0x0000007fff007424 */ /* 0x000fe200078e00ff */
[----:B------:R-:W-:-:S04]  /*6500*/  ISETP.GT.U32.AND P0, PT, R4, 0x7f800000, PT ;  /* 0x7f8000000400780c */ /* 0x000fc80003f04070 */
[----:B------:R-:W-:-:S09]  /*6510*/  SEL R0, R0, 0x7c, P0 ;  /* 0x0000007c00007807 */ /* 0x000fd20000000000 */
.L_x_5804:
[----:B------:R-:W-:Y:S05]  /*6520*/  BSYNC B0 ;  /* 0x0000000000007941 */ /* 0x000fea0003800000 */
.L_x_5802:
[----:B------:R-:W-:-:S04]  /*6530*/  LOP3.LUT R24, R24, 0x80000000, RZ, 0xc0, !PT ;  /* 0x8000000018187812 */ /* 0x000fc800078ec0ff */
[----:B------:R-:W-:-:S04]  /*6540*/  SHF.R.U32.HI R3, RZ, 0x18, R24 ;  /* 0x00000018ff037819 */ /* 0x000fc80000011618 */
[----:B------:R-:W-:-:S05]  /*6550*/  LOP3.LUT R3, R0, R3, RZ, 0xfc, !PT ;  /* 0x0000000300037212 */ /* 0x000fca00078efcff */
[----:B------:R0:W-:Y:S01]  /*6560*/  STG.E.U8 desc[UR36][R8.64], R3 ;  /* 0x0000000308007986 */ /* 0x0001e2000c101124 */
[----:B------:R-:W-:Y:S05]  /*6570*/  BRA `(.L_x_5788) ;  /* 0x00000004009c7947 */ /* 0x000fea0003800000 */
.L_x_5798:
[----:B------:R-:W-:-:S05]  /*6580*/  F2FP.BF16.F32.PACK_AB R24, RZ, R24 ;  /* 0x00000018ff18723e */ /* 0x000fca00000010ff */
[----:B------:R0:W-:Y:S01]  /*6590*/  STG.E.U16 desc[UR36][R8.64], R24 ;  /* 0x0000001808007986 */ /* 0x0001e2000c101524 */
[----:B------:R-:W-:Y:S05]  /*65a0*/  BRA `(.L_x_5788) ;  /* 0x0000000400907947 */ /* 0x000fea0003800000 */
.L_x_5795:
        /* <DEDUP_REMOVED lines=11> */
.L_x_5807:
        /* <DEDUP_REMOVED lines=16> */
.L_x_5810:
[----:B------:R-:W-:-:S04]  /*6760*/  LOP3.LUT R24, R24, 0x80000000, RZ, 0xc0, !PT ;  /* 0x8000000018187812 */ /* 0x000fc800078ec0ff */
[----:B------:R-:W-:-:S04]  /*6770*/  SHF.R.U32.HI R3, RZ, 0x18, R24 ;  /* 0x00000018ff037819 */ /* 0x000fc80000011618 */
[----:B------:R-:W-:-:S04]  /*6780*/  LOP3.LUT R0, R0, R3, RZ, 0xfc, !PT ;  /* 0x0000000300007212 */ /* 0x000fc800078efcff */
[----:B------:R-:W-:-:S07]  /*6790*/  PRMT R4, R0, 0x7610, R4 ;  /* 0x0000761000047816 */ /* 0x000fce0000000004 */
.L_x_5809:
[----:B------:R-:W-:Y:S05]  /*67a0*/  BSYNC B0 ;  /* 0x0000000000007941 */ /* 0x000fea0003800000 */
.L_x_5808:
[----:B------:R3:W-:Y:S01]  /*67b0*/  STG.E.U8 desc[UR36][R8.64], R4 ;  /* 0x0000000408007986 */ /* 0x0007e2000c101124 */
[----:B------:R-:W-:Y:S05]  /*67c0*/  BRA `(.L_x_5788) ;  /* 0x0000000400087947 */ /* 0x000fea0003800000 */
.L_x_5806:
        /* <DEDUP_REMOVED lines=16> */
.L_x_5813:
[----:B------:R-:W-:-:S04]  /*68d0*/  LOP3.LUT R24, R24, 0x80000000, RZ, 0xc0, !PT ;  /* 0x8000000018187812 */ /* 0x000fc800078ec0ff */
[----:B------:R-:W-:-:S04]  /*68e0*/  SHF.R.U32.HI R3, RZ, 0x18, R24 ;  /* 0x00000018ff037819 */ /* 0x000fc80000011618 */
[----:B------:R-:W-:-:S04]  /*68f0*/  LOP3.LUT R0, R0, R3, RZ, 0xfc, !PT ;  /* 0x0000000300007212 */ /* 0x000fc800078efcff */
[----:B------:R-:W-:-:S07]  /*6900*/  PRMT R4, R0, 0x7610, R4 ;  /* 0x0000761000047816 */ /* 0x000fce0000000004 */
.L_x_5812:
[----:B------:R-:W-:Y:S05]  /*6910*/  BSYNC B0 ;  /* 0x0000000000007941 */ /* 0x000fea0003800000 */
.L_x_5811:
[----:B------:R0:W-:Y:S01]  /*6920*/  STG.E.U8 desc[UR36][R8.64], R4 ;  /* 0x0000000408007986 */ /* 0x0001e2000c101124 */
[----:B------:R-:W-:Y:S05]  /*6930*/  BRA `(.L_x_5788) ;  /* 0x0000000000ac7947 */ /* 0x000fea0003800000 */
.L_x_5805:
        /* <DEDUP_REMOVED lines=21> */
.L_x_5787:
        /* <DEDUP_REMOVED lines=16> */
.L_x_5816:
[----:B------:R-:W-:Y:S05]  /*6b90*/  BRA `(.L_x_5788) ;  /* 0x0000000000147947 */ /* 0x000fea0003800000 */
.L_x_5815:
[----:B------:R-:W0:Y:S02]  /*6ba0*/  F2I.U64.TRUNC R24, R24 ;  /* 0x0000001800187311 */ /* 0x000e24000020d800 */
[----:B0-----:R2:W-:Y:S01]  /*6bb0*/  STG.E.64 desc[UR36][R8.64], R24 ;  /* 0x0000001808007986 */ /* 0x0015e2000c101b24 */
[----:B------:R-:W-:Y:S05]  /*6bc0*/  BRA `(.L_x_5788) ;  /* 0x0000000000087947 */ /* 0x000fea0003800000 */
.L_x_5814:
[----:B------:R-:W0:Y:S02]  /*6bd0*/  F2I.FTZ.U32.TRUNC.NTZ R3, R24 ;  /* 0x0000001800037305 */ /* 0x000e24000021f000 */
[----:B0-----:R0:W-:Y:S02]  /*6be0*/  STG.E desc[UR36][R8.64], R3 ;  /* 0x0000000308007986 */ /* 0x0011e4000c101924 */
.L_x_5788:
[----:B------:R-:W-:-:S07]  /*6bf0*/  VIADD R19, R19, 0x80 ;  /* 0x0000008013137836 */ /* 0x000fce0000000000 */
.L_x_5748:
[----:B------:R-:W-:Y:S05]  /*6c00*/  BSYNC B6 ;  /* 0x0000000000067941 */ /* 0x000fea0003800000 */
.L_x_5747:
[----:B------:R-:W-:-:S13]  /*6c10*/  ISETP.GE.AND P0, PT, R19, R17, PT ;  /* 0x000000111300720c */ /* 0x000fda0003f06270 */
[----:B------:R-:W-:Y:S05]  /*6c20*/  @P0 EXIT ;  /* 0x000000000000094d */ /* 0x000fea0003800000 */
[----:B0-23--:R-:W0:Y:S01]  /*6c30*/  LDC.64 R4, c[0x0][0x230] ;  /* 0x00008c00ff047b82 */ /* 0x00de220000000a00 */
[----:B-1----:R-:W-:Y:S01]  /*6c40*/  PRMT R0, R16, 0x9910, RZ ;  /* 0x0000991010007816 */ /* 0x002fe200000000ff */
[----:B------:R-:W-:Y:S01]  /*6c50*/  IMAD R2, R2, 0x200, R19 ;  /* 0x0000020002027824 */ /* 0x000fe200078e0213 */
[----:B------:R-:W-:Y:S02]  /*6c60*/  ULDC UR4, c[0x0][0x250] ;  /* 0x0000940000047ab9 */ /* 0x000fe40000000800 */
[----:B------:R-:W-:Y:S01]  /*6c70*/  ISETP.GT.AND P1, PT, R0, 0x9, PT ;  /* 0x000000090000780c */ /* 0x000fe20003f24270 */
[----:B----4-:R-:W-:-:S05]  /*6c80*/  IMAD R3, R2, UR4, RZ ;  /* 0x0000000402037c24 */ /* 0x010fca000f8e02ff */
        /* <DEDUP_REMOVED lines=14> */
.L_x_5820:
[----:B-----5:R-:W0:Y:S02]  /*6d70*/  F2I.S64.TRUNC R18, R18 ;  /* 0x0000001200127311 */ /* 0x020e24000020d900 */
[----:B0-----:R-:W-:-:S05]  /*6d80*/  IMAD.MOV.U32 R5, RZ, RZ, R18 ;  /* 0x000000ffff057224 */ /* 0x001fca00078e0012 */
[----:B------:R-:W-:Y:S01]  /*6d90*/  STG.E.U8 desc[UR36][R2.64], R5 ;  /* 0x0000000502007986 */ /* 0x000fe2000c101124 */
[----:B------:R-:W-:Y:S05]  /*6da0*/  EXIT ;  /* 0x000000000000794d */ /* 0x000fea0003800000 */
.L_x_5819:
        /* <DEDUP_REMOVED lines=9> */
.L_x_5823:
[----:B-----5:R-:W0:Y:S02]  /*6e40*/  F2I.FTZ.TRUNC.NTZ R5, R18 ;  /* 0x0000001200057305 */ /* 0x020e24000021f100 */
[----:B0-----:R-:W-:Y:S01]  /*6e50*/  STG.E desc[UR36][R2.64], R5 ;  /* 0x0000000502007986 */ /* 0x001fe2000c101924 */
[----:B------:R-:W-:Y:S05]  /*6e60*/  EXIT ;  /* 0x000000000000794d */ /* 0x000fea0003800000 */
.L_x_5822:
[----:B-----5:R-:W0:Y:S02]  /*6e70*/  F2I.FTZ.TRUNC.NTZ R5, R18 ;  /* 0x0000001200057305 */ /* 0x020e24000021f100 */
[----:B0-----:R-:W-:Y:S01]  /*6e80*/  STG.E.U16 desc[UR36][R2.64], R5 ;  /* 0x0000000502007986 */ /* 0x001fe2000c101524 */
[----:B------:R-:W-:Y:S05]  /*6e90*/  EXIT ;  /* 0x000000000000794d */ /* 0x000fea0003800000 */
.L_x_5818:
        /* <DEDUP_REMOVED lines=8> */
.L_x_5825:
[----:B-----5:R-:W-:-:S05]  /*6f20*/  F2FP.F16.F32.PACK_AB R18, RZ, R18 ;  /* 0x00000012ff12723e */ /* 0x020fca00000000ff */
[----:B------:R-:W-:Y:S01]  /*6f30*/  STG.E.U16 desc[UR36][R2.64], R18 ;  /* 0x0000001202007986 */ /* 0x000fe2000c101524 */
[----:B------:R-:W-:Y:S05]  /*6f40*/  EXIT ;  /* 0x000000000000794d */ /* 0x000fea0003800000 */
.L_x_5824:
        /* <DEDUP_REMOVED lines=9> */
.L_x_5827:
[----:B-----5:R-:W-:-:S04]  /*6fe0*/  F2FP.F16.F32.PACK_AB R5, RZ, R18 ;  /* 0x00000012ff05723e */ /* 0x020fc800000000ff */
[----:B------:R-:W-:-:S05]  /*6ff0*/  PRMT R5, R5, 0x5410, RZ ;  /* 0x0000541005057816 */ /* 0x000fca00000000ff */
[----:B------:R-:W-:Y:S01]  /*7000*/  STG.E desc[UR36][R2.64], R5 ;  /* 0x0000000502007986 */ /* 0x000fe2000c101924 */
[----:B------:R-:W-:Y:S05]  /*7010*/  EXIT ;  /* 0x000000000000794d */ /* 0x000fea0003800000 */
.L_x_5826:
[----:B-----5:R-:W-:-:S06]  /*7020*/  FMUL.FTZ R4, R18, 1 ;  /* 0x3f80000012047820 */ /* 0x020fcc0000410000 */
[----:B------:R-:W0:Y:S02]  /*7030*/  F2F.F64.F32 R4, R4 ;  /* 0x0000000400047310 */ /* 0x000e240000201800 */
[----:B0-----:R-:W-:Y:S01]  /*7040*/  STG.E.64 desc[UR36][R2.64], R4 ;  /* 0x0000000402007986 */ /* 0x001fe2000c101b24 */
[----:B------:R-:W-:Y:S05]  /*7050*/  EXIT ;  /* 0x000000000000794d */ /* 0x000fea0003800000 */
.L_x_5817:
        /* <DEDUP_REMOVED lines=12> */
.L_x_5830:
[----:B-----5:R-:W-:Y:S01]  /*7120*/  FMUL.FTZ R4, R18, 1 ;  /* 0x3f80000012047820 */ /* 0x020fe20000410000 */
[----:B------:R-:W-:-:S05]  /*7130*/  CS2R R6, SRZ ;  /* 0x0000000000067805 */ /* 0x000fca000001ff00 */
[----:B------:R-:W0:Y:S02]  /*7140*/  F2F.F64.F32 R4, R4 ;  /* 0x0000000400047310 */ /* 0x000e240000201800 */
[----:B0-----:R-:W-:Y:S01]  /*7150*/  STG.E.128 desc[UR36][R2.64], R4 ;  /* 0x0000000402007986 */ /* 0x001fe2000c101d24 */
[----:B------:R-:W-:Y:S05]  /*7160*/  EXIT ;  /* 0x000000000000794d */ /* 0x000fea0003800000 */
.L_x_5829:
        /* <DEDUP_REMOVED lines=20> */
.L_x_5834:
[----:B------:R-:W-:Y:S05]  /*72b0*/  BSYNC B0 ;  /* 0x0000000000007941 */ /* 0x000fea0003800000 */
.L_x_5833:
[----:B------:R-:W-:-:S05]  /*72c0*/  LOP3.LUT R7, R0, R7, RZ, 0xfc, !PT ;  /* 0x0000000700077212 */ /* 0x000fca00078efcff */
[----:B------:R-:W-:Y:S01]  /*72d0*/  STG.E.U8 desc[UR36][R2.64], R7 ;  /* 0x0000000702007986 */ /* 0x000fe2000c101124 */
[----:B------:R-:W-:Y:S05]  /*72e0*/  EXIT ;  /* 0x000000000000794d */ /* 0x000fea0003800000 */
.L_x_5832:
        /* <DEDUP_REMOVED lines=12> */
.L_x_5836:
[----:B------:R-:W-:Y:S01]  /*73b0*/  IMAD.MOV.U32 R0, RZ, RZ, 0x7f ;  /* 0x0000007fff007424 */ /* 0x000fe200078e00ff */
[----:B------:R-:W-:-:S04]  /*73c0*/  ISETP.GT.U32.AND P0, PT, R4, 0x7f800000, PT ;  /* 0x7f8000000400780c */ /* 0x000fc80003f04070 */
[----:B------:R-:W-:-:S09]  /*73d0*/  SEL R0, R0, 0x7c, P0 ;  /* 0x0000007c00007807 */ /* 0x000fd20000000000 */
.L_x_5837:
[----:B------:R-:W-:Y:S05]  /*73e0*/  BSYNC B0 ;  /* 0x0000000000007941 */ /* 0x000fea0003800000 */
.L_x_5835:
[----:B------:R-:W-:-:S04]  /*73f0*/  LOP3.LUT R18, R18, 0x80000000, RZ, 0xc0, !PT ;  /* 0x8000000012127812 */ /* 0x000fc800078ec0ff */
[----:B------:R-:W-:-:S04]  /*7400*/  SHF.R.U32.HI R5, RZ, 0x18, R18 ;  /* 0x00000018ff057819 */ /* 0x000fc80000011612 */
[----:B------:R-:W-:-:S05]  /*7410*/  LOP3.LUT R5, R0, R5, RZ, 0xfc, !PT ;  /* 0x0000000500057212 */ /* 0x000fca00078efcff */
[----:B------:R-:W-:Y:S01]  /*7420*/  STG.E.U8 desc[UR36][R2.64], R5 ;  /* 0x0000000502007986 */ /* 0x000fe2000c101124 */
[----:B------:R-:W-:Y:S05]  /*7430*/  EXIT ;  /* 0x000000000000794d */ /* 0x000fea0003800000 */
.L_x_5831:
[----:B-----5:R-:W-:-:S05]  /*7440*/  F2FP.BF16.F32.PACK_AB R18, RZ, R18 ;  /* 0x00000012ff12723e */ /* 0x020fca00000010ff */
[----:B------:R-:W-:Y:S01]  /*7450*/  STG.E.U16 desc[UR36][R2.64], R18 ;  /* 0x0000001202007986 */ /* 0x000fe2000c101524 */
[----:B------:R-:W-:Y:S05]  /*7460*/  EXIT ;  /* 0x000000000000794d */ /* 0x000fea0003800000 */
.L_x_5828:
        /* <DEDUP_REMOVED lines=11> */
.L_x_5840:
        /* <DEDUP_REMOVED lines=16> */
.L_x_5843:
[----:B------:R-:W-:-:S04]  /*7620*/  LOP3.LUT R18, R18, 0x80000000, RZ, 0xc0, !PT ;  /* 0x8000000012127812 */ /* 0x000fc800078ec0ff */
[----:B------:R-:W-:-:S04]  /*7630*/  SHF.R.U32.HI R5, RZ, 0x18, R18 ;  /* 0x00000018ff057819 */ /* 0x000fc80000011612 */
[----:B------:R-:W-:-:S04]  /*7640*/  LOP3.LUT R4, R4, R5, RZ, 0xfc, !PT ;  /* 0x0000000504047212 */ /* 0x000fc800078efcff */
[----:B------:R-:W-:-:S07]  /*7650*/  PRMT R0, R4, 0x7610, R0 ;  /* 0x0000761004007816 */ /* 0x000fce0000000000 */
.L_x_5842:
[----:B------:R-:W-:Y:S05]  /*7660*/  BSYNC B0 ;  /* 0x0000000000007941 */ /* 0x000fea0003800000 */
.L_x_5841:
[----:B------:R-:W-:Y:S01]  /*7670*/  STG.E.U8 desc[UR36][R2.64], R0 ;  /* 0x0000000002007986 */ /* 0x000fe2000c101124 */
[----:B------:R-:W-:Y:S05]  /*7680*/  EXIT ;  /* 0x000000000000794d */ /* 0x000fea0003800000 */
.L_x_5839:
        /* <DEDUP_REMOVED lines=16> */
.L_x_5846:
[----:B------:R-:W-:-:S04]  /*7790*/  LOP3.LUT R18, R18, 0x80000000, RZ, 0xc0, !PT ;  /* 0x8000000012127812 */ /* 0x000fc800078ec0ff */
[----:B------:R-:W-:-:S04]  /*77a0*/  SHF.R.U32.HI R5, RZ, 0x18, R18 ;  /* 0x00000018ff057819 */ /* 0x000fc80000011612 */
[----:B------:R-:W-:-:S04]  /*77b0*/  LOP3.LUT R4, R4, R5, RZ, 0xfc, !PT ;  /* 0x0000000504047212 */ /* 0x000fc800078efcff */
[----:B------:R-:W-:-:S07]  /*77c0*/  PRMT R0, R4, 0x7610, R0 ;  /* 0x0000761004007816 */ /* 0x000fce0000000000 */
.L_x_5845:
[----:B------:R-:W-:Y:S05]  /*77d0*/  BSYNC B0 ;  /* 0x0000000000007941 */ /* 0x000fea0003800000 */
.L_x_5844:
[----:B------:R-:W-:Y:S01]  /*77e0*/  STG.E.U8 desc[UR36][R2.64], R0 ;  /* 0x0000000002007986 */ /* 0x000fe2000c101124 */
[----:B------:R-:W-:Y:S05]  /*77f0*/  EXIT ;  /* 0x000000000000794d */ /* 0x000fea0003800000 */
.L_x_5838:
        /* <DEDUP_REMOVED lines=21> */
.L_x_5821:
        /* <DEDUP_REMOVED lines=16> */
.L_x_5849:
[----:B------:R-:W-:Y:S05]  /*7a50*/  EXIT ;  /* 0x000000000000794d */ /* 0x000fea0003800000 */
.L_x_5848:
[----:B-----5:R-:W0:Y:S02]  /*7a60*/  F2I.U64.TRUNC R18, R18 ;  /* 0x0000001200127311 */ /* 0x020e24000020d800 */
[----:B0-----:R-:W-:Y:S01]  /*7a70*/  STG.E.64 desc[UR36][R2.64], R18 ;  /* 0x0000001202007986 */ /* 0x001fe2000c101b24 */
[----:B------:R-:W-:Y:S05]  /*7a80*/  EXIT ;  /* 0x000000000000794d */ /* 0x000fea0003800000 */
.L_x_5847:
[----:B-----5:R-:W0:Y:S02]  /*7a90*/  F2I.FTZ.U32.TRUNC.NTZ R5, R18 ;  /* 0x0000001200057305 */ /* 0x020e24000021f000 */
[----:B0-----:R-:W-:Y:S01]  /*7aa0*/  STG.E desc[UR36][R2.64], R5 ;  /* 0x0000000502007986 */ /* 0x001fe2000c101924 */
[----:B------:R-:W-:Y:S05]  /*7ab0*/  EXIT ;  /* 0x000000000000794d */ /* 0x000fea0003800000 */
.L_x_5850:
        /* <DEDUP_REMOVED lines=12> */
.L_x_6647:


//--------------------- .text._ZN2at6native18elementwise_kernelILi128ELi2EZNS0_22gpu_kernel_impl_nocastIZZZNS0_66_GLOBAL__N__a0cfb035_28_ActivationHardswishKernel_cu_9e10b42f_292516hardswish_kernelERNS_14TensorIteratorEENKUlvE_clEvENKUlvE0_clEvEUlfE_EEvRNS_18TensorIteratorBaseERKT_EUliE_EEviT1_ --------------------------
	.section	.text._ZN2at6native18elementwise_kernelILi128ELi2EZNS0_22gpu_kernel_impl_nocastIZZZNS0_66_GLOBAL__N__a0cfb035_28_ActivationHardswishKernel_cu_9e10b42f_292516hardswish_kernelERNS_14TensorIteratorEENKUlvE_clEvENKUlvE0_clEvEUlfE_EEvRNS_18TensorIteratorBaseERKT_EUliE_EEviT1_,"ax",@progbits
	.align	128
        .global         _ZN2at6native18elementwise_kernelILi128ELi2EZNS0_22gpu_kernel_impl_nocastIZZZNS0_66_GLOBAL__N__a0cfb035_28_ActivationHardswishKernel_cu_9e10b42f_292516hardswish_kernelERNS_14TensorIteratorEENKUlvE_clEvENKUlvE0_clEvEUlfE_EEvRNS_18TensorIteratorBaseERKT_EUliE_EEviT1_
        .type           _ZN2at6native18elementwise_kernelILi128ELi2EZNS0_22gpu_kernel_impl_nocastIZZZNS0_66_GLOBAL__N__a0cfb035_28_ActivationHardswishKernel_cu_9e10b42f_292516hardswish_kernelERNS_14TensorIteratorEENKUlvE_clEvENKUlvE0_clEvEUlfE_EEvRNS_18TensorIteratorBaseERKT_EUliE_EEviT1_,@function
        .size           _ZN2at6native18elementwise_kernelILi128ELi2EZNS0_22gpu_kernel_impl_nocastIZZZNS0_66_GLOBAL__N__a0cfb035_28_ActivationHardswishKernel_cu_9e10b42f_292516hardswish_kernelERNS_14TensorIteratorEENKUlvE_clEvENKUlvE0_clEvEUlfE_EEvRNS_18TensorIteratorBaseERKT_EUliE_EEviT1_,(.L_x_6648 - _ZN2at6native18elementwise_kernelILi128ELi2EZNS0_22gpu_kernel_impl_nocastIZZZNS0_66_GLOBAL__N__a0cfb035_28_ActivationHardswishKernel_cu_9e10b42f_292516hardswish_kernelERNS_14TensorIteratorEENKUlvE_clEvENKUlvE0_clEvEUlfE_EEvRNS_18TensorIteratorBaseERKT_EUliE_EEviT1_)
        .other          _ZN2at6native18elementwise_kernelILi128ELi2EZNS0_22gpu_kernel_impl_nocastIZZZNS0_66_GLOBAL__N__a0cfb035_28_ActivationHardswishKernel_cu_9e10b42f_292516hardswish_kernelERNS_14TensorIteratorEENKUlvE_clEvENKUlvE0_clEvEUlfE_EEvRNS_18TensorIteratorBaseERKT_EUliE_EEviT1_,@"STO_CUDA_ENTRY STV_DEFAULT"
_ZN2at6native18elementwise_kernelILi128ELi2EZNS0_22gpu_kernel_impl_nocastIZZZNS0_66_GLOBAL__N__a0cfb035_28_ActivationHardswishKernel_cu_9e10b42f_292516hardswish_kernelERNS_14TensorIteratorEENKUlvE_clEvENKUlvE0_clEvEUlfE_EEvRNS_18TensorIteratorBaseERKT_EUliE_EEviT1_:
.text._ZN2at6native18elementwise_kernelILi128ELi2EZNS0_22gpu_kernel_impl_nocastIZZZNS0_66_GLOBAL__N__a0cfb035_28_ActivationHardswishKernel_cu_9e10b42f_292516hardswish_kernelERNS_14TensorIteratorEENKUlvE_clEvENKUlvE0_clEvEUlfE_EEvRNS_18TensorIteratorBaseERKT_EUliE_EEviT1_:
        /* <DEDUP_REMOVED lines=311> */
.L_x_5853:
[----:B------:R-:W-:Y:S01]  /*1370*/  ULDC.64 UR8, c[0x0][0x418] ;  /* 0x0001060000087ab9 */ /* 0x000fe20000000a00 */
[----:B------:R-:W-:Y:S01]  /*1380*/  ULDC UR7, c[0x0][0x420] ;  /* 0x0001080000077ab9 */ /* 0x000fe20000000800 */
[----:B------:R-:W-:-:S04]  /*1390*/  IADD3 R6, P0, R0, UR8, RZ ;  /* 0x0000000800067c10 */ /* 0x000fc8000ff1e0ff */
[----:B------:R-:W-:Y:S01]  /*13a0*/  IADD3.X R7, RZ, UR9, RZ, P0, !PT ;  /* 0x00000009ff077c10 */ /* 0x000fe200087fe4ff */
[----:B------:R-:W-:-:S04]  /*13b0*/  ULDC.64 UR8, c[0x0][0x410] ;  /* 0x0001040000087ab9 */ /* 0x000fc80000000a00 */
[----:B------:R-:W2:Y:S01]  /*13c0*/  LDG.E R6, desc[UR4][R6.64] ;  /* 0x0000000406067981 */ /* 0x000ea2000c1e1900 */
[----:B------:R-:W-:Y:S02]  /*13d0*/  VIADD R3, R3, 0x80 ;  /* 0x0000008003037836 */ /* 0x000fe40000000000 */
[----:B--2---:R-:W-:-:S05]  /*13e0*/  FADD.FTZ R0, R6, 3 ;  /* 0x4040000006007421 */ /* 0x004fca0000010000 */
        /* <DEDUP_REMOVED lines=9> */
[----:B------:R0:W-:Y:S02]  /*1480*/  STG.E desc[UR4][R4.64], R9 ;  /* 0x0000000904007986 */ /* 0x0001e4000c101904 */
.L_x_5852:
[----:B------:R-:W-:Y:S05]  /*1490*/  BSYNC B0 ;  /* 0x0000000000007941 */ /* 0x000fea0003800000 */
.L_x_5851:
[----:B------:R-:W-:-:S13]  /*14a0*/  ISETP.GE.AND P0, PT, R3, UR6, PT ;  /* 0x0000000603007c0c */ /* 0x000fda000bf06270 */
[----:B------:R-:W-:Y:S05]  /*14b0*/  @P0 EXIT ;  /* 0x000000000000094d */ /* 0x000fea0003800000 */
[----:B0-----:R-:W0:Y:S01]  /*14c0*/  LDC R4, c[0x0][0x218] ;  /* 0x00008600ff047b82 */ /* 0x001e220000000800 */
        /* <DEDUP_REMOVED lines=287> */
[----:B------:R-:W-:Y:S01]  /*26c0*/  ULDC.64 UR6, c[0x0][0x400] ;  /* 0x0001000000067ab9 */ /* 0x000fe20000000a00 */
[----:B------:R-:W-:Y:S02]  /*26d0*/  @P0 MOV R6, RZ ;  /* 0x000000ff00060202 */ /* 0x000fe40000000f00 */
[C---:B------:R-:W-:Y:S01]  /*26e0*/  IADD3 R9, -R7.reuse, RZ, RZ ;  /* 0x000000ff07097210 */ /* 0x040fe20007ffe1ff */
        /* <DEDUP_REMOVED lines=11> */
.L_x_5854:
[----:B------:R-:W-:Y:S02]  /*27a0*/  ULDC.64 UR6, c[0x0][0x418] ;  /* 0x0001060000067ab9 */ /* 0x000fe40000000a00 */
[----:B------:R-:W-:Y:S01]  /*27b0*/  IADD3 R2, P0, R0, UR6, RZ ;  /* 0x0000000600027c10 */ /* 0x000fe2000ff1e0ff */
[----:B------:R-:W-:-:S03]  /*27c0*/  ULDC UR6, c[0x0][0x420] ;  /* 0x0001080000067ab9 */ /* 0x000fc60000000800 */
[----:B------:R-:W-:-:S05]  /*27d0*/  IADD3.X R3, RZ, UR7, RZ, P0, !PT ;  /* 0x00000007ff037c10 */ /* 0x000fca00087fe4ff */
[----:B------:R-:W2:Y:S02]  /*27e0*/  LDG.E R2, desc[UR4][R2.64] ;  /* 0x0000000402027981 */ /* 0x000ea4000c1e1900 */
[----:B--2---:R-:W-:-:S05]  /*27f0*/  FADD.FTZ R0, R2, 3 ;  /* 0x4040000002007421 */ /* 0x004fca0000010000 */
        /* <DEDUP_REMOVED lines=10> */
[----:B------:R-:W-:Y:S01]  /*28a0*/  STG.E desc[UR4][R4.64], R7 ;  /* 0x0000000704007986 */ /* 0x000fe2000c101904 */
[----:B------:R-:W-:Y:S05]  /*28b0*/  EXIT ;  /* 0x000000000000794d */ /* 0x000fea0003800000 */
.L_x_5855:
        /* <DEDUP_REMOVED lines=12> */
.L_x_6648:


//--------------------- .text._ZN2at6native27unrolled_elementwise_kernelIZZZNS0_66_GLOBAL__N__a0cfb035_28_ActivationHardswishKernel_cu_9e10b42f_292516hardswish_kernelERNS_14TensorIteratorEENKUlvE_clEvENKUlvE0_clEvEUlfE_St5arrayIPcLm2EELi4E23TrivialOffsetCalculatorILi1EjESC_NS0_6memory15LoadWithoutCastENSD_16StoreWithoutCastEEEviT_T0_T2_T3_T4_T5_ --------------------------
	.section	.text._ZN2at6native27unrolled_elementwise_kernelIZZZNS0_66_GLOBAL__N__a0cfb035_28_ActivationHardswishKernel_cu_9e10b42f_292516hardswish_kernelERNS_14TensorIteratorEENKUlvE_clEvENKUlvE0_clEvEUlfE_St5arrayIPcLm2EELi4E23TrivialOffsetCalculatorILi1EjESC_NS0_6memory15LoadWithoutCastENSD_16StoreWithoutCastEEEviT_T0_T2_T3_T4_T5_,"ax",@progbits
	.align	128
        .global         _ZN2at6native27unrolled_elementwise_kernelIZZZNS0_66_GLOBAL__N__a0cfb035_28_ActivationHardswishKernel_cu_9e10b42f_292516hardswish_kernelERNS_14TensorIteratorEENKUlvE_clEvENKUlvE0_clEvEUlfE_St5arrayIPcLm2EELi4E23TrivialOffsetCalculatorILi1EjESC_NS0_6memory15LoadWithoutCastENSD_16StoreWithoutCastEEEviT_T0_T2_T3_T4_T5_
        .type           _ZN2at6native27unrolled_elementwise_kernelIZZZNS0_66_GLOBAL__N__a0cfb035_28_ActivationHardswishKernel_cu_9e10b42f_292516hardswish_kernelERNS_14TensorIteratorEENKUlvE_clEvENKUlvE0_clEvEUlfE_St5arrayIPcLm2EELi4E23TrivialOffsetCalculatorILi1EjESC_NS0_6memory15LoadWithoutCastENSD_16StoreWithoutCastEEEviT_T0_T2_T3_T4_T5_,@function
        .size           _ZN2at6native27unrolled_elementwise_kernelIZZZNS0_66_GLOBAL__N__a0cfb035_28_ActivationHardswishKernel_cu_9e10b42f_292516hardswish_kernelERNS_14TensorIteratorEENKUlvE_clEvENKUlvE0_clEvEUlfE_St5arrayIPcLm2EELi4E23TrivialOffsetCalculatorILi1EjESC_NS0_6memory15LoadWithoutCastENSD_16StoreWithoutCastEEEviT_T0_T2_T3_T4_T5_,(.L_x_6649 - _ZN2at6native27unrolled_elementwise_kernelIZZZNS0_66_GLOBAL__N__a0cfb035_28_ActivationHardswishKernel_cu_9e10b42f_292516hardswish_kernelERNS_14TensorIteratorEENKUlvE_clEvENKUlvE0_clEvEUlfE_St5arrayIPcLm2EELi4E23TrivialOffsetCalculatorILi1EjESC_NS0_6memory15LoadWithoutCastENSD_16StoreWithoutCastEEEviT_T0_T2_T3_T4_T5_)
        .other          _ZN2at6native27unrolled_elementwise_kernelIZZZNS0_66_GLOBAL__N__a0cfb035_28_ActivationHardswishKernel_cu_9e10b42f_292516hardswish_kernelERNS_14TensorIteratorEENKUlvE_clEvENKUlvE0_clEvEUlfE_St5arrayIPcLm2EELi4E23TrivialOffsetCalculatorILi1EjESC_NS0_6memory15LoadWithoutCastENSD_16StoreWithoutCastEEEviT_T0_T2_T3_T4_T5_,@"STO_CUDA_ENTRY STV_DEFAULT"
_ZN2at6native27unrolled_elementwise_kernelIZZZNS0_66_GLOBAL__N__a0cfb035_28_ActivationHardswishKernel_cu_9e10b42f_292516hardswish_kernelERNS_14TensorIteratorEENKUlvE_clEvENKUlvE0_clEvEUlfE_St5arrayIPcLm2EELi4E23TrivialOffsetCalculatorILi1EjESC_NS0_6memory15LoadWithoutCastENSD_16StoreWithoutCastEEEviT_T0_T2_T3_T4_T5_:
.text._ZN2at6native27unrolled_elementwise_kernelIZZZNS0_66_GLOBAL__N__a0cfb035_28_ActivationHardswishKernel_cu_9e10b42f_292516hardswish_kernelERNS_14TensorIteratorEENKUlvE_clEvENKUlvE0_clEvEUlfE_St5arrayIPcLm2EELi4E23TrivialOffsetCalculatorILi1EjESC_NS0_6memory15LoadWithoutCastENSD_16StoreWithoutCastEEEviT_T0_T2_T3_T4_T5_:
[----:B------:R-:W-:Y:S01]  /*0000*/  LDC R1, c[0x0][0x28] ;  /* 0x00000a00ff017b82 */ /* 0x000fe20000000800 */
[----:B------:R-:W0:Y:S07]  /*0010*/  S2R R0, SR_CTAID.X ;  /* 0x0000000000007919 */ /* 0x000e2e0000002500 */
[----:B------:R-:W0:Y:S01]  /*0020*/  LDC R3, c[0x0][0x210] ;  /* 0x00008400ff037b82 */ /* 0x000e220000000800 */
[----:B------:R-:W-:Y:S01]  /*0030*/  IMAD.MOV.U32 R8, RZ, RZ, RZ ;  /* 0x000000ffff087224 */ /* 0x000fe200078e00ff */
[----:B------:R-:W-:Y:S01]  /*0040*/  ULDC.64 UR4, c[0x0][0x208] ;  /* 0x0000820000047ab9 */ /* 0x000fe20000000a00 */
[----:B------:R-:W1:Y:S01]  /*0050*/  S2R R7, SR_TID.X ;  /* 0x0000000000077919 */ /* 0x000e620000002100 */
[----:B0-----:R-:W-:-:S02]  /*0060*/  IMAD R2, R0, -0x200, R3 ;  /* 0xfffffe0000027824 */ /* 0x001fc400078e0203 */
[----:B-1----:R-:W-:-:S03]  /*0070*/  IMAD.MOV.U32 R3, RZ, RZ, R7 ;  /* 0x000000ffff037224 */ /* 0x002fc600078e0007 */
[----:B------:R-:W-:-:S13]  /*0080*/  ISETP.GE.AND P0, PT, R7, R2, PT ;  /* 0x000000020700720c */ /* 0x000fda0003f06270 */
[----:B------:R-:W-:Y:S01]  /*0090*/  @!P0 VIADD R7, R3, 0x80 ;  /* 0x0000008003078836 */ /* 0x000fe20000000000 */
[----:B------:R-:W0:Y:S04]  /*00a0*/  @!P0 LDC.64 R14, c[0x0][0x230] ;  /* 0x00008c00ff0e8b82 */ /* 0x000e280000000a00 */
[----:B------:R-:W-:-:S13]  /*00b0*/  ISETP.GE.AND P1, PT, R7, R2, PT ;  /* 0x000000020700720c */ /* 0x000fda0003f26270 */
[----:B------:R-:W-:Y:S01]  /*00c0*/  @!P1 LEA R9, R0, R7, 0x9 ;  /* 0x0000000700099211 */ /* 0x000fe200078e48ff */
[----:B------:R-:W-:Y:S01]  /*00d0*/  @!P1 VIADD R7, R7, 0x80 ;  /* 0x0000008007079836 */ /* 0x000fe20000000000 */
[----:B------:R-:W1:Y:S04]  /*00e0*/  @!P1 LDC.64 R10, c[0x0][0x238] ;  /* 0x00008e00ff0a9b82 */ /* 0x000e680000000a00 */
[----:B------:R-:W-:-:S13]  /*00f0*/  ISETP.GE.AND P3, PT, R7, R2, PT ;  /* 0x000000020700720c */ /* 0x000fda0003f66270 */
[----:B------:R-:W2:Y:S01]  /*0100*/  @!P3 LDC.64 R4, c[0x0][0x238] ;  /* 0x00008e00ff04bb82 */ /* 0x000ea20000000a00 */
[----:B------:R-:W-:Y:S01]  /*0110*/  @!P3 IMAD R17, R0, 0x200, R7 ;  /* 0x000002000011b824 */ /* 0x000fe200078e0207 */
[----:B------:R-:W-:-:S04]  /*0120*/  @!P3 IADD3 R7, R7, 0x80, RZ ;  /* 0x000000800707b810 */ /* 0x000fc80007ffe0ff */
[----:B------:R-:W-:Y:S01]  /*0130*/  ISETP.GE.AND P2, PT, R7, R2, PT ;  /* 0x000000020700720c */ /* 0x000fe20003f46270 */
[----:B-1----:R-:W-:-:S12]  /*0140*/  @!P1 IMAD.WIDE.U32 R10, R9, 0x4, R10 ;  /* 0x00000004090a9825 */ /* 0x002fd800078e000a */
[----:B------:R-:W1:Y:S01]  /*0150*/  @!P2 LDC.64 R12, c[0x0][0x238] ;  /* 0x00008e00ff0cab82 */ /* 0x000e620000000a00 */
[C---:B------:R-:W-:Y:S02]  /*0160*/  @!P2 IMAD R7, R0.reuse, 0x200, R7 ;  /* 0x000002000007a824 */ /* 0x040fe400078e0207 */
[----:B--2---:R-:W-:Y:S01]  /*0170*/  @!P3 IMAD.WIDE.U32 R16, R17, 0x4, R4 ;  /* 0x000000041110b825 */ /* 0x004fe200078e0004 */
[----:B------:R-:W-:Y:S01]  /*0180*/  @!P0 LEA R9, R0, R3, 0x9 ;  /* 0x0000000300098211 */ /* 0x000fe200078e48ff */
[----:B------:R2:W5:Y:S03]  /*0190*/  @!P1 LDG.E R8, desc[UR4][R10.64] ;  /* 0x000000040a089981 */ /* 0x000566000c1e1900 */
[----:B------:R-:W3:Y:S01]  /*01a0*/  @!P0 LDC.64 R4, c[0x0][0x238] ;  /* 0x00008e00ff048b82 */ /* 0x000ee20000000a00 */
[C---:B------:R-:W-:Y:S01]  /*01b0*/  VIADD R21, R3.reuse, 0x80 ;  /* 0x0000008003157836 */ /* 0x040fe20000000000 */
[----:B------:R-:W-:Y:S01]  /*01c0*/  IADD3 R19, R3, 0x100, RZ ;  /* 0x0000010003137810 */ /* 0x000fe20007ffe0ff */
[----:B------:R-:W-:Y:S01]  /*01d0*/  BSSY B0, `(.L_x_5856) ;  /* 0x000001a000007945 */ /* 0x000fe20003800000 */
[----:B-1----:R-:W-:Y:S01]  /*01e0*/  @!P2 IMAD.WIDE.U32 R12, R7, 0x4, R12 ;  /* 0x00000004070ca825 */ /* 0x002fe200078e000c */
[----:B------:R-:W-:-:S03]  /*01f0*/  CS2R R6, SRZ ;  /* 0x0000000000067805 */ /* 0x000fc6000001ff00 */
[----:B--2---:R-:W-:-:S03]  /*0200*/  VIADD R11, R3, 0x180 ;  /* 0x00000180030b7836 */ /* 0x004fc60000000000 */
[----:B------:R1:W5:Y:S01]  /*0210*/  @!P3 LDG.E R6, desc[UR4][R16.64] ;  /* 0x000000041006b981 */ /* 0x000362000c1e1900 */
[----:B---3--:R-:W-:Y:S01]  /*0220*/  @!P0 IMAD.WIDE.U32 R4, R9, 0x4, R4 ;  /* 0x0000000409048825 */ /* 0x008fe200078e0004 */
[----:B------:R-:W-:Y:S02]  /*0230*/  ISETP.GE.AND P4, PT, R21, R2, PT ;  /* 0x000000021500720c */ /* 0x000fe40003f86270 */
[----:B------:R-:W5:Y:S01]  /*0240*/  @!P2 LDG.E R7, desc[UR4][R12.64] ;  /* 0x000000040c07a981 */ /* 0x000f62000c1e1900 */
[----:B------:R-:W-:Y:S01]  /*0250*/  IMAD.MOV.U32 R9, RZ, RZ, RZ ;  /* 0x000000ffff097224 */ /* 0x000fe200078e00ff */
[----:B-1----:R-:W-:Y:S01]  /*0260*/  @!P0 LEA R17, R0, R3, 0x9 ;  /* 0x0000000300118211 */ /* 0x002fe200078e48ff */
[----:B------:R-:W-:-:S04]  /*0270*/  @!P0 IMAD.MOV.U32 R3, RZ, RZ, R21 ;  /* 0x000000ffff038224 */ /* 0x000fc800078e0015 */
[----:B------:R0:W5:Y:S01]  /*0280*/  @!P0 LDG.E R9, desc[UR4][R4.64] ;  /* 0x0000000404098981 */ /* 0x000162000c1e1900 */
[-C--:B------:R-:W-:Y:S02]  /*0290*/  ISETP.GE.AND P1, PT, R19, R2.reuse, PT ;  /* 0x000000021300720c */ /* 0x080fe40003f26270 */
[-C--:B------:R-:W-:Y:S02]  /*02a0*/  ISETP.GE.AND P2, PT, R11, R2.reuse, PT ;  /* 0x000000020b00720c */ /* 0x080fe40003f46270 */
[----:B------:R-:W-:Y:S01]  /*02b0*/  ISETP.GE.AND P3, PT, R3, R2, PT ;  /* 0x000000020300720c */ /* 0x000fe20003f66270 */
[----:B0-----:R-:W-:Y:S01]  /*02c0*/  @!P0 IMAD.WIDE.U32 R4, R17, 0x4, R14 ;  /* 0x0000000411048825 */ /* 0x001fe200078e000e */
[----:B------:R-:W-:Y:S11]  /*02d0*/  @P0 BRA `(.L_x_5857) ;  /* 0x0000000000240947 */ /* 0x000ff60003800000 */
        /* <DEDUP_REMOVED lines=9> */
.L_x_5857:
[----:B------:R-:W-:Y:S05]  /*0370*/  BSYNC B0 ;  /* 0x0000000000007941 */ /* 0x000fea0003800000 */
.L_x_5856:
        /* <DEDUP_REMOVED lines=11> */
.L_x_5859:
[----:B------:R-:W-:Y:S05]  /*0430*/  BSYNC B0 ;  /* 0x0000000000007941 */ /* 0x000fea0003800000 */
.L_x_5858:
        /* <DEDUP_REMOVED lines=11> */
.L_x_5861:
[----:B------:R-:W-:Y:S05]  /*04f0*/  BSYNC B0 ;  /* 0x0000000000007941 */ /* 0x000fea0003800000 */
.L_x_5860:
        /* <DEDUP_REMOVED lines=11> */
.L_x_5863:
[----:B------:R-:W-:Y:S05]  /*05b0*/  BSYNC B0 ;  /* 0x0000000000007941 */ /* 0x000fea0003800000 */
.L_x_5862:
[----:B------:R0:W-:Y:S01]  /*05c0*/  @!P0 STG.E desc[UR4][R4.64], R11 ;  /* 0x0000000b04008986 */ /* 0x0001e2000c101904 */
[----:B------:R-:W-:Y:S04]  /*05d0*/  BSSY B0, `(.L_x_5864) ;  /* 0x000000c000007945 */ /* 0x000fe80003800000 */
[----:B------:R-:W-:Y:S05]  /*05e0*/  @P3 BRA `(.L_x_5865) ;  /* 0x0000000000283947 */ /* 0x000fea0003800000 */
[----:B0-----:R-:W0:Y:S01]  /*05f0*/  LDC.64 R4, c[0x0][0x230] ;  /* 0x00008c00ff047b82 */ /* 0x001e220000000a00 */
[----:B-----5:R-:W-:Y:S01]  /*0600*/  LEA R7, R0, R3, 0x9 ;  /* 0x0000000300077211 */ /* 0x020fe200078e48ff */
[----:B------:R-:W-:-:S05]  /*0610*/  VIADD R3, R3, 0x80 ;  /* 0x0000008003037836 */ /* 0x000fca0000000000 */
[----:B------:R-:W-:-:S13]  /*0620*/  ISETP.GE.AND P0, PT, R3, R2, PT ;  /* 0x000000020300720c */ /* 0x000fda0003f06270 */
[----:B------:R-:W-:Y:S01]  /*0630*/  @!P0 LEA R11, R0, R3, 0x9 ;  /* 0x00000003000b8211 */ /* 0x000fe200078e48ff */
[----:B------:R-:W-:Y:S02]  /*0640*/  @!P0 VIADD R3, R3, 0x80 ;  /* 0x0000008003038836 */ /* 0x000fe40000000000 */
[----:B0-----:R-:W-:-:S04]  /*0650*/  IMAD.WIDE.U32 R6, R7, 0x4, R4 ;  /* 0x0000000407067825 */ /* 0x001fc800078e0004 */
[----:B------:R-:W-:Y:S01]  /*0660*/  @!P0 IMAD.WIDE.U32 R4, R11, 0x4, R4 ;  /* 0x000000040b048825 */ /* 0x000fe200078e0004 */
[----:B------:R1:W-:Y:S04]  /*0670*/  STG.E desc[UR4][R6.64], R13 ;  /* 0x0000000d06007986 */ /* 0x0003e8000c101904 */
[----:B------:R1:W-:Y:S02]  /*0680*/  @!P0 STG.E desc[UR4][R4.64], R9 ;  /* 0x0000000904008986 */ /* 0x0003e4000c101904 */
.L_x_5865:
[----:B------:R-:W-:Y:S05]  /*0690*/  BSYNC B0 ;  /* 0x0000000000007941 */ /* 0x000fea0003800000 */
.L_x_5864:
[----:B------:R-:W-:-:S13]  /*06a0*/  ISETP.GE.AND P0, PT, R3, R2, PT ;  /* 0x000000020300720c */ /* 0x000fda0003f06270 */
[----:B------:R-:W-:Y:S05]  /*06b0*/  @P0 EXIT ;  /* 0x000000000000094d */ /* 0x000fea0003800000 */
[----:B01----:R-:W0:Y:S01]  /*06c0*/  LDC.64 R4, c[0x0][0x230] ;  /* 0x00008c00ff047b82 */ /* 0x003e220000000a00 */
[----:B------:R-:W-:-:S05]  /*06d0*/  LEA R3, R0, R3, 0x9 ;  /* 0x0000000300037211 */ /* 0x000fca00078e48ff */
[----:B0-----:R-:W-:-:S05]  /*06e0*/  IMAD.WIDE.U32 R2, R3, 0x4, R4 ;  /* 0x0000000403027825 */ /* 0x001fca00078e0004 */
[----:B------:R-:W-:Y:S01]  /*06f0*/  STG.E desc[UR4][R2.64], R15 ;  /* 0x0000000f02007986 */ /* 0x000fe2000c101904 */
[----:B------:R-:W-:Y:S05]  /*0700*/  EXIT ;  /* 0x000000000000794d */ /* 0x000fea0003800000 */
.L_x_5866:
        /* <DEDUP_REMOVED lines=15> */
.L_x_6649:


//--------------------- .text._ZN2at6native29vectorized_elementwise_kernelILi2EZZZNS0_66_GLOBAL__N__a0cfb035_28_ActivationHardswishKernel_cu_9e10b42f_292516hardswish_kernelERNS_14TensorIteratorEENKUlvE_clEvENKUlvE0_clEvEUlfE_St5arrayIPcLm2EEEEviT0_T1_ --------------------------
	.section	.text._ZN2at6native29vectorized_elementwise_kernelILi2EZZZNS0_66_GLOBAL__N__a0cfb035_28_ActivationHardswishKernel_cu_9e10b42f_292516hardswish_kernelERNS_14TensorIteratorEENKUlvE_clEvENKUlvE0_clEvEUlfE_St5arrayIPcLm2EEEEviT0_T1_,"ax",@progbits
	.align	128
        .global         _ZN2at6native29vectorized_elementwise_kernelILi2EZZZNS0_66_GLOBAL__N__a0cfb035_28_ActivationHardswishKernel_cu_9e10b42f_292516hardswish_kernelERNS_14TensorIteratorEENKUlvE_clEvENKUlvE0_clEvEUlfE_St5arrayIPcLm2EEEEviT0_T1_
        .type           _ZN2at6native29vectorized_elementwise_kernelILi2EZZZNS0_66_GLOBAL__N__a0cfb035_28_ActivationHardswishKernel_cu_9e10b42f_292516hardswish_kernelERNS_14TensorIteratorEENKUlvE_clEvENKUlvE0_clEvEUlfE_St5arrayIPcLm2EEEEviT0_T1_,@function
        .size           _ZN2at6native29vectorized_elementwise_kernelILi2EZZZNS0_66_GLOBAL__N__a0cfb035_28_ActivationHardswishKernel_cu_9e10b42f_292516hardswish_kernelERNS_14TensorIteratorEENKUlvE_clEvENKUlvE0_clEvEUlfE_St5arrayIPcLm2EEEEviT0_T1_,(.L_x_6650 - _ZN2at6native29vectorized_elementwise_kernelILi2EZZZNS0_66_GLOBAL__N__a0cfb035_28_ActivationHardswishKernel_cu_9e10b42f_292516hardswish_kernelERNS_14TensorIteratorEENKUlvE_clEvENKUlvE0_clEvEUlfE_St5arrayIPcLm2EEEEviT0_T1_)
        .other          _ZN2at6native29vectorized_elementwise_kernelILi2EZZZNS0_66_GLOBAL__N__a0cfb035_28_ActivationHardswishKernel_cu_9e10b42f_292516hardswish_kernelERNS_14TensorIteratorEENKUlvE_clEvENKUlvE0_clEvEUlfE_St5arrayIPcLm2EEEEviT0_T1_,@"STO_CUDA_ENTRY STV_DEFAULT"
_ZN2at6native29vectorized_elementwise_kernelILi2EZZZNS0_66_GLOBAL__N__a0cfb035_28_ActivationHardswishKernel_cu_9e10b42f_292516hardswish_kernelERNS_14TensorIteratorEENKUlvE_clEvENKUlvE0_clEvEUlfE_St5arrayIPcLm2EEEEviT0_T1_:
.text._ZN2at6native29vectorized_elementwise_kernelILi2EZZZNS0_66_GLOBAL__N__a0cfb035_28_ActivationHardswishKernel_cu_9e10b42f_292516hardswish_kernelERNS_14TensorIteratorEENKUlvE_clEvENKUlvE0_clEvEUlfE_St5arrayIPcLm2EEEEviT0_T1_:
        /* <DEDUP_REMOVED lines=11> */
[----:B------:R-:W-:-:S06]  /*00b0*/  ULDC UR7, c[0x0][0x224] ;  /* 0x0000890000077ab9 */ /* 0x000fcc0000000800 */
[----:B------:R-:W2:Y:S01]  /*00c0*/  LDC.64 R8, c[0x0][0x230] ;  /* 0x00008c00ff087b82 */ /* 0x000ea20000000a00 */
[----:B-1----:R-:W-:-:S04]  /*00d0*/  IMAD.WIDE R2, R0, 0x4, R2 ;  /* 0x0000000400027825 */ /* 0x002fc800078e0202 */
[----:B0-----:R-:W-:-:S05]  /*00e0*/  IMAD.WIDE.U32 R14, R10, 0x8, R2 ;  /* 0x000000080a0e7825 */ /* 0x001fca00078e0002 */
[----:B------:R-:W3:Y:S04]  /*00f0*/  LDG.E.64 R12, desc[UR4][R14.64] ;  /* 0x000000040e0c7981 */ /* 0x000ee8000c1e1b00 */
[----:B------:R-:W4:Y:S04]  /*0100*/  LDG.E.64 R6, desc[UR4][R14.64+0x400] ;  /* 0x000400040e067981 */ /* 0x000f28000c1e1b00 */
[----:B------:R-:W5:Y:S04]  /*0110*/  LDG.E.64 R2, desc[UR4][R14.64+0x800] ;  /* 0x000800040e027981 */ /* 0x000f68000c1e1b00 */
[----:B------:R5:W5:Y:S01]  /*0120*/  LDG.E.64 R4, desc[UR4][R14.64+0xc00] ;  /* 0x000c00040e047981 */ /* 0x000b62000c1e1b00 */
[----:B--2---:R-:W-:-:S04]  /*0130*/  IMAD.WIDE.U32 R8, R0, 0x4, R8 ;  /* 0x0000000400087825 */ /* 0x004fc800078e0008 */
[----:B------:R-:W-:-:S04]  /*0140*/  IMAD.WIDE R8, R10, 0x8, R8 ;  /* 0x000000080a087825 */ /* 0x000fc800078e0208 */
[----:B---3--:R-:W-:Y:S01]  /*0150*/  FADD.FTZ R11, R12, 3 ;  /* 0x404000000c0b7421 */ /* 0x008fe20000010000 */
[----:B------:R-:W-:Y:S01]  /*0160*/  FADD.FTZ R16, R13, 3 ;  /* 0x404000000d107421 */ /* 0x000fe20000010000 */
[----:B----4-:R-:W-:-:S03]  /*0170*/  FADD.FTZ R17, R6, 3 ;  /* 0x4040000006117421 */ /* 0x010fc60000010000 */
[----:B------:R-:W-:Y:S01]  /*0180*/  FSETP.GEU.FTZ.AND P0, PT, R11, UR6, PT ;  /* 0x000000060b007c0b */ /* 0x000fe2000bf1e000 */
[----:B------:R-:W-:Y:S01]  /*0190*/  FADD.FTZ R18, R7, 3 ;  /* 0x4040000007127421 */ /* 0x000fe20000010000 */
[C---:B------:R-:W-:Y:S01]  /*01a0*/  FSETP.GEU.FTZ.AND P1, PT, R16.reuse, UR6, PT ;  /* 0x0000000610007c0b */ /* 0x040fe2000bf3e000 */
[----:B-----5:R-:W-:Y:S01]  /*01b0*/  FADD.FTZ R14, R3, 3 ;  /* 0x40400000030e7421 */ /* 0x020fe20000010000 */
[----:B------:R-:W-:Y:S02]  /*01c0*/  FSEL R11, R11, UR6, P0 ;  /* 0x000000060b0b7c08 */ /* 0x000fe40008000000 */
[----:B------:R-:W-:Y:S01]  /*01d0*/  FSEL R16, R16, UR6, P1 ;  /* 0x0000000610107c08 */ /* 0x000fe20008800000 */
[----:B------:R-:W-:Y:S01]  /*01e0*/  FADD.FTZ R15, R4, 3 ;  /* 0x40400000040f7421 */ /* 0x000fe20000010000 */
[----:B------:R-:W-:Y:S02]  /*01f0*/  FSETP.GT.FTZ.AND P0, PT, R11, UR7, PT ;  /* 0x000000070b007c0b */ /* 0x000fe4000bf14000 */
[----:B------:R-:W-:-:S02]  /*0200*/  FSETP.GT.FTZ.AND P1, PT, R16, UR7, PT ;  /* 0x0000000710007c0b */ /* 0x000fc4000bf34000 */
[----:B------:R-:W-:Y:S02]  /*0210*/  FSETP.GEU.FTZ.AND P2, PT, R17, UR6, PT ;  /* 0x0000000611007c0b */ /* 0x000fe4000bf5e000 */
[----:B------:R-:W-:Y:S02]  /*0220*/  FSETP.GEU.FTZ.AND P3, PT, R18, UR6, PT ;  /* 0x0000000612007c0b */ /* 0x000fe4000bf7e000 */
[----:B------:R-:W-:Y:S02]  /*0230*/  FSEL R11, R11, UR7, !P0 ;  /* 0x000000070b0b7c08 */ /* 0x000fe4000c000000 */
[----:B------:R-:W-:Y:S02]  /*0240*/  FSEL R16, R16, UR7, !P1 ;  /* 0x0000000710107c08 */ /* 0x000fe4000c800000 */
[----:B------:R-:W-:Y:S01]  /*0250*/  FSEL R17, R17, UR6, P2 ;  /* 0x0000000611117c08 */ /* 0x000fe20009000000 */
[----:B------:R-:W-:Y:S01]  /*0260*/  FMUL.FTZ R12, R12, R11 ;  /* 0x0000000b0c0c7220 */ /* 0x000fe20000410000 */
[----:B------:R-:W-:Y:S01]  /*0270*/  FSEL R18, R18, UR6, P3 ;  /* 0x0000000612127c08 */ /* 0x000fe20009800000 */
[----:B------:R-:W-:Y:S01]  /*0280*/  FMUL.FTZ R13, R13, R16 ;  /* 0x000000100d0d7220 */ /* 0x000fe20000410000 */
[----:B------:R-:W-:Y:S01]  /*0290*/  FSETP.GT.FTZ.AND P2, PT, R17, UR7, PT ;  /* 0x0000000711007c0b */ /* 0x000fe2000bf54000 */
[----:B------:R-:W-:Y:S01]  /*02a0*/  FADD.FTZ R11, R2, 3 ;  /* 0x40400000020b7421 */ /* 0x000fe20000010000 */
[----:B------:R-:W-:Y:S01]  /*02b0*/  FSETP.GT.FTZ.AND P3, PT, R18, UR7, PT ;  /* 0x0000000712007c0b */ /* 0x000fe2000bf74000 */
[----:B------:R-:W-:Y:S01]  /*02c0*/  FADD.FTZ R16, R5, 3 ;  /* 0x4040000005107421 */ /* 0x000fe20000010000 */
[----:B------:R-:W-:Y:S01]  /*02d0*/  FSEL R17, R17, UR7, !P2 ;  /* 0x0000000711117c08 */ /* 0x000fe2000d000000 */
[----:B------:R-:W-:Y:S01]  /*02e0*/  FMUL.FTZ R12, R12, 0.16666667163372039795 ;  /* 0x3e2aaaab0c0c7820 */ /* 0x000fe20000410000 */
[----:B------:R-:W-:Y:S01]  /*02f0*/  FSEL R18, R18, UR7, !P3 ;  /* 0x0000000712127c08 */ /* 0x000fe2000d800000 */
[----:B------:R-:W-:Y:S01]  /*0300*/  FMUL.FTZ R13, R13, 0.16666667163372039795 ;  /* 0x3e2aaaab0d0d7820 */ /* 0x000fe20000410000 */
[----:B------:R-:W-:Y:S01]  /*0310*/  FSETP.GEU.FTZ.AND P0, PT, R11, UR6, PT ;  /* 0x000000060b007c0b */ /* 0x000fe2000bf1e000 */
[----:B------:R-:W-:Y:S01]  /*0320*/  FMUL.FTZ R6, R6, R17 ;  /* 0x0000001106067220 */ /* 0x000fe20000410000 */
[----:B------:R-:W-:Y:S01]  /*0330*/  FSETP.GEU.FTZ.AND P1, PT, R14, UR6, PT ;  /* 0x000000060e007c0b */ /* 0x000fe2000bf3e000 */
[----:B------:R-:W-:Y:S01]  /*0340*/  FMUL.FTZ R7, R7, R18 ;  /* 0x0000001207077220 */ /* 0x000fe20000410000 */
[----:B------:R-:W-:Y:S01]  /*0350*/  FSETP.GEU.FTZ.AND P2, PT, R15, UR6, PT ;  /* 0x000000060f007c0b */ /* 0x000fe2000bf5e000 */
[----:B------:R-:W-:Y:S01]  /*0360*/  FMUL.FTZ R6, R6, 0.16666667163372039795 ;  /* 0x3e2aaaab06067820 */ /* 0x000fe20000410000 */
[----:B------:R-:W-:Y:S01]  /*0370*/  FSETP.GEU.FTZ.AND P3, PT, R16, UR6, PT ;  /* 0x0000000610007c0b */ /* 0x000fe2000bf7e000 */
[----:B------:R-:W-:Y:S01]  /*0380*/  FMUL.FTZ R7, R7, 0.16666667163372039795 ;  /* 0x3e2aaaab07077820 */ /* 0x000fe20000410000 */
[----:B------:R-:W-:Y:S01]  /*0390*/  FSEL R11, R11, UR6, P0 ;  /* 0x000000060b0b7c08 */ /* 0x000fe20008000000 */
[----:B------:R-:W-:Y:S01]  /*03a0*/  STG.E.64 desc[UR4][R8.64], R12 ;  /* 0x0000000c08007986 */ /* 0x000fe2000c101b04 */
[----:B------:R-:W-:-:S02]  /*03b0*/  FSEL R14, R14, UR6, P1 ;  /* 0x000000060e0e7c08 */ /* 0x000fc40008800000 */
[----:B------:R-:W-:Y:S01]  /*03c0*/  FSEL R15, R15, UR6, P2 ;  /* 0x000000060f0f7c08 */ /* 0x000fe20009000000 */
[----:B------:R-:W-:Y:S01]  /*03d0*/  STG.E.64 desc[UR4][R8.64+0x400], R6 ;  /* 0x0004000608007986 */ /* 0x000fe2000c101b04 */
[----:B------:R-:W-:Y:S02]  /*03e0*/  FSEL R16, R16, UR6, P3 ;  /* 0x0000000610107c08 */ /* 0x000fe40009800000 */
[----:B------:R-:W-:Y:S02]  /*03f0*/  FSETP.GT.FTZ.AND P0, PT, R11, UR7, PT ;  /* 0x000000070b007c0b */ /* 0x000fe4000bf14000 */
[----:B------:R-:W-:Y:S02]  /*0400*/  FSETP.GT.FTZ.AND P1, PT, R14, UR7, PT ;  /* 0x000000070e007c0b */ /* 0x000fe4000bf34000 */
[----:B------:R-:W-:Y:S02]  /*0410*/  FSETP.GT.FTZ.AND P2, PT, R15, UR7, PT ;  /* 0x000000070f007c0b */ /* 0x000fe4000bf54000 */
[----:B------:R-:W-:-:S02]  /*0420*/  FSETP.GT.FTZ.AND P3, PT, R16, UR7, PT ;  /* 0x0000000710007c0b */ /* 0x000fc4000bf74000 */
[----:B------:R-:W-:Y:S02]  /*0430*/  FSEL R11, R11, UR7, !P0 ;  /* 0x000000070b0b7c08 */ /* 0x000fe4000c000000 */
[----:B------:R-:W-:Y:S02]  /*0440*/  FSEL R14, R14, UR7, !P1 ;  /* 0x000000070e0e7c08 */ /* 0x000fe4000c800000 */
        /* <DEDUP_REMOVED lines=9> */
[----:B------:R-:W-:Y:S02]  /*04e0*/  FMUL.FTZ R5, R16, 0.16666667163372039795 ;  /* 0x3e2aaaab10057820 */ /* 0x000fe40000410000 */
[----:B------:R-:W-:Y:S04]  /*04f0*/  STG.E.64 desc[UR4][R8.64+0x800], R2 ;  /* 0x0008000208007986 */ /* 0x000fe8000c101b04 */
[----:B------:R-:W-:Y:S01]  /*0500*/  STG.E.64 desc[UR4][R8.64+0xc00], R4 ;  /* 0x000c000408007986 */ /* 0x000fe2000c101b04 */
[----:B------:R-:W-:Y:S05]  /*0510*/  EXIT ;  /* 0x000000000000794d */ /* 0x000fea0003800000 */
.L_x_5867:
[----:B------:R-:W0:Y:S01]  /*0520*/  S2R R5, SR_TID.X ;  /* 0x0000000000057919 */ /* 0x000e220000002100 */
[----:B------:R-:W-:Y:S02]  /*0530*/  CS2R R10, SRZ ;  /* 0x00000000000a7805 */ /* 0x000fe4000001ff00 */
[----:B0-----:R-:W-:Y:S01]  /*0540*/  ISETP.GE.AND P5, PT, R5, R4, PT ;  /* 0x000000040500720c */ /* 0x001fe20003fa6270 */
[----:B------:R-:W-:-:S12]  /*0550*/  IMAD.MOV.U32 R13, RZ, RZ, R5 ;  /* 0x000000ffff0d7224 */ /* 0x000fd800078e0005 */
[----:B------:R-:W-:Y:S02]  /*0560*/  @!P5 IMAD.IADD R12, R0, 0x1, R13 ;  /* 0x00000001000cd824 */ /* 0x000fe400078e020d */
[----:B------:R-:W-:-:S05]  /*0570*/  @!P5 VIADD R13, R13, 0x80 ;  /* 0x000000800d0dd836 */ /* 0x000fca0000000000 */
[----:B------:R-:W-:-:S13]  /*0580*/  ISETP.GE.AND P6, PT, R13, R4, PT ;  /* 0x000000040d00720c */ /* 0x000fda0003fc6270 */
[----:B------:R-:W-:Y:S01]  /*0590*/  @!P6 IADD3 R9, R0, R13, RZ ;  /* 0x0000000d0009e210 */ /* 0x000fe20007ffe0ff */
[----:B------:R-:W-:Y:S01]  /*05a0*/  @!P6 VIADD R13, R13, 0x80 ;  /* 0x000000800d0de836 */ /* 0x000fe20000000000 */
[----:B------:R-:W0:Y:S04]  /*05b0*/  @!P6 LDC.64 R6, c[0x0][0x238] ;  /* 0x00008e00ff06eb82 */ /* 0x000e280000000a00 */
[----:B------:R-:W-:-:S13]  /*05c0*/  ISETP.GE.AND P4, PT, R13, R4, PT ;  /* 0x000000040d00720c */ /* 0x000fda0003f86270 */
[----:B------:R-:W-:Y:S01]  /*05d0*/  @!P4 IMAD.IADD R15, R0, 0x1, R13 ;  /* 0x00000001000fc824 */ /* 0x000fe200078e020d */
[----:B------:R-:W1:Y:S01]  /*05e0*/  @!P4 LDC.64 R16, c[0x0][0x238] ;  /* 0x00008e00ff10cb82 */ /* 0x000e620000000a00 */
[----:B------:R-:W-:-:S05]  /*05f0*/  @!P4 VIADD R13, R13, 0x80 ;  /* 0x000000800d0dc836 */ /* 0x000fca0000000000 */
[----:B------:R-:W-:Y:S01]  /*0600*/  ISETP.GE.AND P3, PT, R13, R4, PT ;  /* 0x000000040d00720c */ /* 0x000fe20003f66270 */
[----:B0-----:R-:W-:-:S05]  /*0610*/  @!P6 IMAD.WIDE.U32 R6, R9, 0x4, R6 ;  /* 0x000000040906e825 */ /* 0x001fca00078e0006 */
[----:B------:R-:W5:Y:S07]  /*0620*/  @!P6 LDG.E R11, desc[UR4][R6.64] ;  /* 0x00000004060be981 */ /* 0x000f6e000c1e1900 */
[----:B------:R-:W-:Y:S01]  /*0630*/  @!P3 IADD3 R23, R0, R13, RZ ;  /* 0x0000000d0017b210 */ /* 0x000fe20007ffe0ff */
[----:B------:R-:W-:Y:S01]  /*0640*/  @!P3 VIADD R13, R13, 0x80 ;  /* 0x000000800d0db836 */ /* 0x000fe20000000000 */
[----:B------:R-:W0:Y:S04]  /*0650*/  @!P3 LDC.64 R20, c[0x0][0x238] ;  /* 0x00008e00ff14bb82 */ /* 0x000e280000000a00 */
[----:B------:R-:W-:-:S13]  /*0660*/  ISETP.GE.AND P2, PT, R13, R4, PT ;  /* 0x000000040d00720c */ /* 0x000fda0003f46270 */
[----:B------:R-:W-:Y:S01]  /*0670*/  @!P2 IMAD.IADD R25, R0, 0x1, R13 ;  /* 0x000000010019a824 */ /* 0x000fe200078e020d */
[----:B------:R-:W2:Y:S01]  /*0680*/  @!P2 LDC.64 R2, c[0x0][0x238] ;  /* 0x00008e00ff02ab82 */ /* 0x000ea20000000a00 */
[----:B------:R-:W-:-:S05]  /*0690*/  @!P2 VIADD R13, R13, 0x80 ;  /* 0x000000800d0da836 */ /* 0x000fca0000000000 */
[----:B------:R-:W-:-:S13]  /*06a0*/  ISETP.GE.AND P1, PT, R13, R4, PT ;  /* 0x000000040d00720c */ /* 0x000fda0003f26270 */
[----:B------:R-:W-:Y:S01]  /*06b0*/  @!P1 IADD3 R18, R0, R13, RZ ;  /* 0x0000000d00129210 */ /* 0x000fe20007ffe0ff */
[----:B------:R-:W-:-:S05]  /*06c0*/  @!P1 VIADD R13, R13, 0x80 ;  /* 0x000000800d0d9836 */ /* 0x000fca0000000000 */
[----:B------:R-:W-:Y:S01]  /*06d0*/  ISETP.GE.AND P0, PT, R13, R4, PT ;  /* 0x000000040d00720c */ /* 0x000fe20003f06270 */
[----:B-1----:R-:W-:-:S04]  /*06e0*/  @!P4 IMAD.WIDE.U32 R16, R15, 0x4, R16 ;  /* 0x000000040f10c825 */ /* 0x002fc800078e0010 */
[----:B--2---:R-:W-:Y:S01]  /*06f0*/  @!P2 IMAD.WIDE.U32 R24, R25, 0x4, R2 ;  /* 0x000000041918a825 */ /* 0x004fe200078e0002 */
[----:B------:R1:W5:Y:S01]  /*0700*/  @!P4 LDG.E R10, desc[UR4][R16.64] ;  /* 0x00000004100ac981 */ /* 0x000362000c1e1900 */
[----:B------:R-:W2:Y:S06]  /*0710*/  @!P1 LDC.64 R2, c[0x0][0x238] ;  /* 0x00008e00ff029b82 */ /* 0x000eac0000000a00 */
[----:B------:R-:W-:Y:S02]  /*0720*/  @!P0 IMAD.IADD R19, R0, 0x1, R13 ;  /* 0x0000000100138824 */ /* 0x000fe400078e020d */
[----:B------:R-:W3:Y:S01]  /*0730*/  @!P0 LDC.64 R14, c[0x0][0x238] ;  /* 0x00008e00ff0e8b82 */ /* 0x000ee20000000a00 */
[----:B------:R-:W-:-:S05]  /*0740*/  @!P0 VIADD R13, R13, 0x80 ;  /* 0x000000800d0d8836 */ /* 0x000fca0000000000 */
[----:B------:R-:W-:Y:S01]  /*0750*/  ISETP.GE.AND P6, PT, R13, R4, PT ;  /* 0x000000040d00720c */ /* 0x000fe20003fc6270 */
[----:B0-----:R-:W-:Y:S01]  /*0760*/  @!P3 IMAD.WIDE.U32 R20, R23, 0x4, R20 ;  /* 0x000000041714b825 */ /* 0x001fe200078e0014 */
[----:B-1----:R-:W0:Y:S11]  /*0770*/  @!P5 LDC.64 R16, c[0x0][0x230] ;  /* 0x00008c00ff10db82 */ /* 0x002e360000000a00 */
[----:B------:R-:W1:Y:S01]  /*0780*/  @!P6 LDC.64 R6, c[0x0][0x238] ;  /* 0x00008e00ff06eb82 */ /* 0x000e620000000a00 */
[----:B--2---:R-:W-:-:S04]  /*0790*/  @!P1 IMAD.WIDE.U32 R2, R18, 0x4, R2 ;  /* 0x0000000412029825 */ /* 0x004fc800078e0002 */
[----:B---3--:R-:W-:-:S03]  /*07a0*/  @!P0 IMAD.WIDE.U32 R14, R19, 0x4, R14 ;  /* 0x00000004130e8825 */ /* 0x008fc600078e000e */
[----:B------:R-:W2:Y:S01]  /*07b0*/  @!P5 LDC.64 R18, c[0x0][0x238] ;  /* 0x00008e00ff12db82 */ /* 0x000ea20000000a00 */
[----:B------:R-:W-:Y:S02]  /*07c0*/  @!P6 IADD3 R23, R0, R13, RZ ;  /* 0x0000000d0017e210 */ /* 0x000fe40007ffe0ff */
[----:B------:R-:W-:Y:S01]  /*07d0*/  CS2R R8, SRZ ;  /* 0x0000000000087805 */ /* 0x000fe2000001ff00 */
[----:B------:R-:W-:-:S05]  /*07e0*/  IMAD.MOV.U32 R13, RZ, RZ, RZ ;  /* 0x000000ffff0d7224 */ /* 0x000fca00078e00ff */
[----:B------:R3:W5:Y:S01]  /*07f0*/  @!P3 LDG.E R9, desc[UR4][R20.64] ;  /* 0x000000041409b981 */ /* 0x000762000c1e1900 */
[----:B------:R-:W-:Y:S03]  /*0800*/  BSSY B0, `(.L_x_5868) ;  /* 0x000001f000007945 */ /* 0x000fe60003800000 */
[----:B------:R-:W5:Y:S01]  /*0810*/  @!P1 LDG.E R13, desc[UR4][R2.64] ;  /* 0x00000004020d9981 */ /* 0x000f62000c1e1900 */
[----:B-1----:R-:W-:Y:S01]  /*0820*/  @!P6 IMAD.WIDE.U32 R22, R23, 0x4, R6 ;  /* 0x000000041716e825 */ /* 0x002fe200078e0006 */
[----:B------:R-:W-:Y:S02]  /*0830*/  CS2R R6, SRZ ;  /* 0x0000000000067805 */ /* 0x000fe4000001ff00 */
[----:B------:R1:W5:Y:S01]  /*0840*/  @!P2 LDG.E R8, desc[UR4][R24.64] ;  /* 0x000000041808a981 */ /* 0x000362000c1e1900 */
[----:B---3--:R-:W-:-:S03]  /*0850*/  VIADD R21, R5, 0x80 ;  /* 0x0000008005157836 */ /* 0x008fc60000000000 */
[----:B------:R-:W5:Y:S01]  /*0860*/  @!P6 LDG.E R7, desc[UR4][R22.64] ;  /* 0x000000041607e981 */ /* 0x000f62000c1e1900 */
[----:B--2---:R-:W-:Y:S01]  /*0870*/  @!P5 IMAD.WIDE.U32 R18, R12, 0x4, R18 ;  /* 0x000000040c12d825 */ /* 0x004fe200078e0012 */
[-C--:B------:R-:W-:Y:S02]  /*0880*/  ISETP.GE.AND P6, PT, R21, R4.reuse, PT ;  /* 0x000000041500720c */ /* 0x080fe40003fc6270 */
[----:B------:R2:W5:Y:S01]  /*0890*/  @!P0 LDG.E R6, desc[UR4][R14.64] ;  /* 0x000000040e068981 */ /* 0x000562000c1e1900 */
[----:B------:R-:W-:Y:S01]  /*08a0*/  IMAD.MOV.U32 R12, RZ, RZ, RZ ;  /* 0x000000ffff0c7224 */ /* 0x000fe200078e00ff */
[C---:B-1----:R-:W-:Y:S01]  /*08b0*/  IADD3 R25, R5.reuse, 0x100, RZ ;  /* 0x0000010005197810 */ /* 0x042fe20007ffe0ff */
[C---:B------:R-:W-:Y:S02]  /*08c0*/  VIADD R3, R5.reuse, 0x180 ;  /* 0x0000018005037836 */ /* 0x040fe40000000000 */
[C---:B------:R-:W-:Y:S02]  /*08d0*/  VIADD R21, R5.reuse, 0x280 ;  /* 0x0000028005157836 */ /* 0x040fe40000000000 */
[----:B--2---:R-:W-:Y:S01]  /*08e0*/  VIADD R15, R5, 0x200 ;  /* 0x00000200050f7836 */ /* 0x004fe20000000000 */
[----:B------:R1:W5:Y:S01]  /*08f0*/  @!P5 LDG.E R12, desc[UR4][R18.64] ;  /* 0x00000004120cd981 */ /* 0x000362000c1e1900 */
[----:B------:R-:W-:-:S02]  /*0900*/  ISETP.GE.AND P4, PT, R25, R4, PT ;  /* 0x000000041900720c */ /* 0x000fc40003f86270 */
[-C--:B------:R-:W-:Y:S02]  /*0910*/  ISETP.GE.AND P3, PT, R3, R4.reuse, PT ;  /* 0x000000040300720c */ /* 0x080fe40003f66270 */
[-C--:B------:R-:W-:Y:S02]  /*0920*/  ISETP.GE.AND P2, PT, R15, R4.reuse, PT ;  /* 0x000000040f00720c */ /* 0x080fe40003f46270 */
[----:B------:R-:W-:Y:S02]  /*0930*/  ISETP.GE.AND P1, PT, R21, R4, PT ;  /* 0x000000041500720c */ /* 0x000fe40003f26270 */
[----:B-1----:R-:W-:Y:S01]  /*0940*/  IADD3 R19, R5, 0x300, RZ ;  /* 0x0000030005137810 */ /* 0x002fe20007ffe0ff */
[----:B0-----:R-:W-:Y:S10]  /*0950*/  @P5 BRA `(.L_x_5869) ;  /* 0x0000000000245947 */ /* 0x001ff40003800000 */
        /* <DEDUP_REMOVED lines=9> */
.L_x_5869:
[----:B------:R-:W-:Y:S05]  /*09f0*/  BSYNC B0 ;  /* 0x0000000000007941 */ /* 0x000fea0003800000 */
.L_x_5868:
[----:B------:R-:W-:Y:S01]  /*0a00*/  BSSY B0, `(.L_x_5870) ;  /* 0x000000d000007945 */ /* 0x000fe20003800000 */
[----:B------:R-:W-:Y:S01]  /*0a10*/  ISETP.GE.AND P0, PT, R19, R4, PT ;  /* 0x000000041300720c */ /* 0x000fe20003f06270 */
[----:B------:R-:W-:Y:S02]  /*0a20*/  VIADD R3, R5, 0x380 ;  /* 0x0000038005037836 */ /* 0x000fe40000000000 */
[----:B------:R-:W-:Y:S10]  /*0a30*/  @P6 BRA `(.L_x_5871) ;  /* 0x0000000000246947 */ /* 0x000ff40003800000 */
        /* <DEDUP_REMOVED lines=9> */
.L_x_5871:
[----:B------:R-:W-:Y:S05]  /*0ad0*/  BSYNC B0 ;  /* 0x0000000000007941 */ /* 0x000fea0003800000 */
.L_x_5870:
[----:B------:R-:W-:Y:S01]  /*0ae0*/  ISETP.GE.AND P6, PT, R3, R4, PT ;  /* 0x000000040300720c */ /* 0x000fe20003fc6270 */
[----:B------:R-:W-:Y:S01]  /*0af0*/  @!P5 IMAD.IADD R3, R0, 0x1, R5 ;  /* 0x000000010003d824 */ /* 0x000fe200078e0205 */
[----:B------:R-:W-:Y:S03]  /*0b00*/  BSSY B0, `(.L_x_5872) ;  /* 0x000000c000007945 */ /* 0x000fe60003800000 */
[----:B------:R-:W-:Y:S01]  /*0b10*/  @!P5 IMAD.WIDE.U32 R2, R3, 0x4, R16 ;  /* 0x000000040302d825 */ /* 0x000fe200078e0010 */
[----:B------:R-:W-:Y:S07]  /*0b20*/  @P4 BRA `(.L_x_5873) ;  /* 0x0000000000244947 */ /* 0x000fee0003800000 */
        /* <DEDUP_REMOVED lines=9> */
.L_x_5873:
[----:B------:R-:W-:Y:S05]  /*0bc0*/  BSYNC B0 ;  /* 0x0000000000007941 */ /* 0x000fea0003800000 */
.L_x_5872:
        /* <DEDUP_REMOVED lines=11> */
.L_x_5875:
[----:B------:R-:W-:Y:S05]  /*0c80*/  BSYNC B0 ;  /* 0x0000000000007941 */ /* 0x000fea0003800000 */
.L_x_5874:
        /* <DEDUP_REMOVED lines=11> */
.L_x_5877:
[----:B------:R-:W-:Y:S05]  /*0d40*/  BSYNC B0 ;  /* 0x0000000000007941 */ /* 0x000fea0003800000 */
.L_x_5876:
        /* <DEDUP_REMOVED lines=11> */
.L_x_5879:
[----:B------:R-:W-:Y:S05]  /*0e00*/  BSYNC B0 ;  /* 0x0000000000007941 */ /* 0x000fea0003800000 */
.L_x_5878:
        /* <DEDUP_REMOVED lines=11> */
.L_x_5881:
[----:B------:R-:W-:Y:S05]  /*0ec0*/  BSYNC B0 ;  /* 0x0000000000007941 */ /* 0x000fea0003800000 */
.L_x_5880:
        /* <DEDUP_REMOVED lines=11> */
.L_x_5883:
[----:B------:R-:W-:Y:S05]  /*0f80*/  BSYNC B0 ;  /* 0x0000000000007941 */ /* 0x000fea0003800000 */
.L_x_5882:
[----:B------:R0:W-:Y:S01]  /*0f90*/  @!P5 STG.E desc[UR4][R2.64], R15 ;  /* 0x0000000f0200d986 */ /* 0x0001e2000c101904 */
[----:B------:R-:W-:Y:S01]  /*0fa0*/  @!P5 VIADD R5, R5, 0x80 ;  /* 0x000000800505d836 */ /* 0x000fe20000000000 */
[----:B------:R-:W-:Y:S04]  /*0fb0*/  BSSY B0, `(.L_x_5884) ;  /* 0x000002d000007945 */ /* 0x000fe80003800000 */
[----:B------:R-:W-:Y:S01]  /*0fc0*/  BSSY B1, `(.L_x_5885) ;  /* 0x0000025000017945 */ /* 0x000fe20003800000 */
[----:B------:R-:W-:-:S13]  /*0fd0*/  ISETP.GE.AND P0, PT, R5, R4, PT ;  /* 0x000000040500720c */ /* 0x000fda0003f06270 */
[----:B0-----:R-:W-:Y:S05]  /*0fe0*/  @P0 BRA `(.L_x_5886) ;  /* 0x0000000000300947 */ /* 0x001fea0003800000 */
[----:B------:R-:W0:Y:S01]  /*0ff0*/  LDC.64 R2, c[0x0][0x230] ;  /* 0x00008c00ff027b82 */ /* 0x000e220000000a00 */
[----:B-----5:R-:W-:Y:S01]  /*1000*/  IADD3 R7, R0, R5, RZ ;  /* 0x0000000500077210 */ /* 0x020fe20007ffe0ff */
[----:B------:R-:W-:-:S05]  /*1010*/  VIADD R5, R5, 0x80 ;  /* 0x0000008005057836 */ /* 0x000fca0000000000 */
[----:B------:R-:W-:Y:S01]  /*1020*/  ISETP.GE.AND P0, PT, R5, R4, PT ;  /* 0x000000040500720c */ /* 0x000fe20003f06270 */
[----:B0-----:R-:W-:-:S05]  /*1030*/  IMAD.WIDE.U32 R2, R7, 0x4, R2 ;  /* 0x0000000407027825 */ /* 0x001fca00078e0002 */
[----:B------:R0:W-:Y:S07]  /*1040*/  STG.E desc[UR4][R2.64], R12 ;  /* 0x0000000c02007986 */ /* 0x0001ee000c101904 */
[----:B------:R-:W-:Y:S05]  /*1050*/  @P0 BRA `(.L_x_5887) ;  /* 0x0000000000300947 */ /* 0x000fea0003800000 */
[----:B0-----:R-:W0:Y:S01]  /*1060*/  LDC.64 R2, c[0x0][0x230] ;  /* 0x00008c00ff027b82 */ /* 0x001e220000000a00 */
[----:B------:R-:W-:Y:S02]  /*1070*/  IMAD.IADD R7, R0, 0x1, R5 ;  /* 0x0000000100077824 */ /* 0x000fe400078e0205 */
[----:B------:R-:W-:Y:S02]  /*1080*/  VIADD R5, R5, 0x80 ;  /* 0x0000008005057836 */ /* 0x000fe40000000000 */
[----:B0-----:R-:W-:-:S05]  /*1090*/  IMAD.WIDE.U32 R2, R7, 0x4, R2 ;  /* 0x0000000407027825 */ /* 0x001fca00078e0002 */
[----:B------:R0:W-:Y:S02]  /*10a0*/  STG.E desc[UR4][R2.64], R14 ;  /* 0x0000000e02007986 */ /* 0x0001e4000c101904 */
.L_x_5886:
[----:B------:R-:W-:-:S13]  /*10b0*/  ISETP.GE.AND P0, PT, R5, R4, PT ;  /* 0x000000040500720c */ /* 0x000fda0003f06270 */
[----:B------:R-:W-:Y:S05]  /*10c0*/  @P0 BRA `(.L_x_5888) ;  /* 0x0000000000300947 */ /* 0x000fea0003800000 */
[----:B0-----:R-:W0:Y:S01]  /*10d0*/  LDC.64 R2, c[0x0][0x230] ;  /* 0x00008c00ff027b82 */ /* 0x001e220000000a00 */
[----:B-----5:R-:W-:Y:S01]  /*10e0*/  IADD3 R7, R0, R5, RZ ;  /* 0x0000000500077210 */ /* 0x020fe20007ffe0ff */
[----:B------:R-:W-:-:S04]  /*10f0*/  VIADD R5, R5, 0x80 ;  /* 0x0000008005057836 */ /* 0x000fc80000000000 */
[----:B0-----:R-:W-:-:S05]  /*1100*/  IMAD.WIDE.U32 R2, R7, 0x4, R2 ;  /* 0x0000000407027825 */ /* 0x001fca00078e0002 */
[----:B------:R1:W-:Y:S02]  /*1110*/  STG.E desc[UR4][R2.64], R9 ;  /* 0x0000000902007986 */ /* 0x0003e4000c101904 */
.L_x_5887:
[----:B------:R-:W-:-:S13]  /*1120*/  ISETP.GE.AND P0, PT, R5, R4, PT ;  /* 0x000000040500720c */ /* 0x000fda0003f06270 */
[----:B------:R-:W-:Y:S05]  /*1130*/  @P0 BRA `(.L_x_5889) ;  /* 0x0000000000340947 */ /* 0x000fea0003800000 */
[----:B01----:R-:W0:Y:S01]  /*1140*/  LDC.64 R2, c[0x0][0x230] ;  /* 0x00008c00ff027b82 */ /* 0x003e220000000a00 */
[----:B------:R-:W-:Y:S02]  /*1150*/  IMAD.IADD R7, R0, 0x1, R5 ;  /* 0x0000000100077824 */ /* 0x000fe400078e0205 */
[----:B------:R-:W-:Y:S02]  /*1160*/  VIADD R5, R5, 0x80 ;  /* 0x0000008005057836 */ /* 0x000fe40000000000 */
[----:B0-----:R-:W-:-:S05]  /*1170*/  IMAD.WIDE.U32 R2, R7, 0x4, R2 ;  /* 0x0000000407027825 */ /* 0x001fca00078e0002 */
[----:B------:R1:W-:Y:S02]  /*1180*/  STG.E desc[UR4][R2.64], R10 ;  /* 0x0000000a02007986 */ /* 0x0003e4000c101904 */
.L_x_5888:
[----:B------:R-:W-:-:S13]  /*1190*/  ISETP.GE.AND P0, PT, R5, R4, PT ;  /* 0x000000040500720c */ /* 0x000fda0003f06270 */
[----:B------:R-:W-:Y:S05]  /*11a0*/  @P0 BREAK B1 ;  /* 0x0000000000010942 */ /* 0x000fea0003800000 */
[----:B------:R-:W-:Y:S05]  /*11b0*/  @P0 BRA `(.L_x_5890) ;  /* 0x0000000000300947 */ /* 0x000fea0003800000 */
[----:B01----:R-:W0:Y:S01]  /*11c0*/  LDC.64 R2, c[0x0][0x230] ;  /* 0x00008c00ff027b82 */ /* 0x003e220000000a00 */
[----:B-----5:R-:W-:Y:S01]  /*11d0*/  IADD3 R7, R0, R5, RZ ;  /* 0x0000000500077210 */ /* 0x020fe20007ffe0ff */
[----:B------:R-:W-:-:S04]  /*11e0*/  VIADD R5, R5, 0x80 ;  /* 0x0000008005057836 */ /* 0x000fc80000000000 */
[----:B0-----:R-:W-:-:S05]  /*11f0*/  IMAD.WIDE.U32 R2, R7, 0x4, R2 ;  /* 0x0000000407027825 */ /* 0x001fca00078e0002 */
[----:B------:R2:W-:Y:S02]  /*1200*/  STG.E desc[UR4][R2.64], R8 ;  /* 0x0000000802007986 */ /* 0x0005e4000c101904 */
.L_x_5889:
[----:B------:R-:W-:Y:S05]  /*1210*/  BSYNC B1 ;  /* 0x0000000000017941 */ /* 0x000fea0003800000 */
.L_x_5885:
[----:B------:R-:W-:-:S13]  /*1220*/  ISETP.GE.AND P0, PT, R5, R4, PT ;  /* 0x000000040500720c */ /* 0x000fda0003f06270 */
[----:B012---:R-:W0:Y:S01]  /*1230*/  @!P0 LDC.64 R2, c[0x0][0x230] ;  /* 0x00008c00ff028b82 */ /* 0x007e220000000a00 */
[----:B------:R-:W-:Y:S01]  /*1240*/  @!P0 IMAD.IADD R7, R0, 0x1, R5 ;  /* 0x0000000100078824 */ /* 0x000fe200078e0205 */
[----:B------:R-:W-:-:S03]  /*1250*/  @!P0 IADD3 R5, R5, 0x80, RZ ;  /* 0x0000008005058810 */ /* 0x000fc60007ffe0ff */
[----:B0-----:R-:W-:-:S05]  /*1260*/  @!P0 IMAD.WIDE.U32 R2, R7, 0x4, R2 ;  /* 0x0000000407028825 */ /* 0x001fca00078e0002 */
[----:B------:R2:W-:Y:S02]  /*1270*/  @!P0 STG.E desc[UR4][R2.64], R11 ;  /* 0x0000000b02008986 */ /* 0x0005e4000c101904 */
.L_x_5890:
[----:B------:R-:W-:Y:S05]  /*1280*/  BSYNC B0 ;  /* 0x0000000000007941 */ /* 0x000fea0003800000 */
.L_x_5884:
[----:B------:R-:W-:Y:S05]  /*1290*/  WARPSYNC.ALL ;  /* 0x0000000000007948 */ /* 0x000fea0003800000 */
[----:B------:R-:W-:-:S13]  /*12a0*/  ISETP.GE.AND P0, PT, R5, R4, PT ;  /* 0x000000040500720c */ /* 0x000fda0003f06270 */
[----:B------:R-:W-:Y:S05]  /*12b0*/  @P0 EXIT ;  /* 0x000000000000094d */ /* 0x000fea0003800000 */
[----:B012---:R-:W0:Y:S01]  /*12c0*/  LDC.64 R2, c[0x0][0x230] ;  /* 0x00008c00ff027b82 */ /* 0x007e220000000a00 */
[----:B------:R-:W-:-:S04]  /*12d0*/  IMAD.IADD R5, R0, 0x1, R5 ;  /* 0x0000000100057824 */ /* 0x000fc800078e0205 */
[----:B0-----:R-:W-:-:S05]  /*12e0*/  IMAD.WIDE.U32 R2, R5, 0x4, R2 ;  /* 0x0000000405027825 */ /* 0x001fca00078e0002 */
[----:B-----5:R-:W-:Y:S01]  /*12f0*/  STG.E desc[UR4][R2.64], R6 ;  /* 0x0000000602007986 */ /* 0x020fe2000c101904 */
[----:B------:R-:W-:Y:S05]  /*1300*/  EXIT ;  /* 0x000000000000794d */ /* 0x000fea0003800000 */
.L_x_5891:
        /* <DEDUP_REMOVED lines=15> */
.L_x_6650:


//--------------------- .text._ZN2at6native29vectorized_elementwise_kernelILi4EZZZNS0_66_GLOBAL__N__a0cfb035_28_ActivationHardswishKernel_cu_9e10b42f_292516hardswish_kernelERNS_14TensorIteratorEENKUlvE_clEvENKUlvE0_clEvEUlfE_St5arrayIPcLm2EEEEviT0_T1_ --------------------------
	.section	.text._ZN2at6native29vectorized_elementwise_kernelILi4EZZZNS0_66_GLOBAL__N__a0cfb035_28_ActivationHardswishKernel_cu_9e10b42f_292516hardswish_kernelERNS_14TensorIteratorEENKUlvE_clEvENKUlvE0_clEvEUlfE_St5arrayIPcLm2EEEEviT0_T1_,"ax",@progbits
	.align	128
        .global         _ZN2at6native29vectorized_elementwise_kernelILi4EZZZNS0_66_GLOBAL__N__a0cfb035_28_ActivationHardswishKernel_cu_9e10b42f_292516hardswish_kernelERNS_14TensorIteratorEENKUlvE_clEvENKUlvE0_clEvEUlfE_St5arrayIPcLm2EEEEviT0_T1_
        .type           _ZN2at6native29vectorized_elementwise_kernelILi4EZZZNS0_66_GLOBAL__N__a0cfb035_28_ActivationHardswishKernel_cu_9e10b42f_292516hardswish_kernelERNS_14TensorIteratorEENKUlvE_clEvENKUlvE0_clEvEUlfE_St5arrayIPcLm2EEEEviT0_T1_,@function
        .size           _ZN2at6native29vectorized_elementwise_kernelILi4EZZZNS0_66_GLOBAL__N__a0cfb035_28_ActivationHardswishKernel_cu_9e10b42f_292516hardswish_kernelERNS_14TensorIteratorEENKUlvE_clEvENKUlvE0_clEvEUlfE_St5arrayIPcLm2EEEEviT0_T1_,(.L_x_6651 - _ZN2at6native29vectorized_elementwise_kernelILi4EZZZNS0_66_GLOBAL__N__a0cfb035_28_ActivationHardswishKernel_cu_9e10b42f_292516hardswish_kernelERNS_14TensorIteratorEENKUlvE_clEvENKUlvE0_clEvEUlfE_St5arrayIPcLm2EEEEviT0_T1_)
        .other          _ZN2at6native29vectorized_elementwise_kernelILi4EZZZNS0_66_GLOBAL__N__a0cfb035_28_ActivationHardswishKernel_cu_9e10b42f_292516hardswish_kernelERNS_14TensorIteratorEENKUlvE_clEvENKUlvE0_clEvEUlfE_St5arrayIPcLm2EEEEviT0_T1_,@"STO_CUDA_ENTRY STV_DEFAULT"
_ZN2at6native29vectorized_elementwise_kernelILi4EZZZNS0_66_GLOBAL__N__a0cfb035_28_ActivationHardswishKernel_cu_9e10b42f_292516hardswish_kernelERNS_14TensorIteratorEENKUlvE_clEvENKUlvE0_clEvEUlfE_St5arrayIPcLm2EEEEviT0_T1_:
.text._ZN2at6native29vectorized_elementwise_kernelILi4EZZZNS0_66_GLOBAL__N__a0cfb035_28_ActivationHardswishKernel_cu_9e10b42f_292516hardswish_kernelERNS_14TensorIteratorEENKUlvE_clEvENKUlvE0_clEvEUlfE_St5arrayIPcLm2EEEEviT0_T1_:
        /* <DEDUP_REMOVED lines=15> */
[----:B------:R-:W2:Y:S04]  /*00f0*/  LDG.E.128 R8, desc[UR4][R14.64] ;  /* 0x000000040e087981 */ /* 0x000ea8000c1e1d00 */
[----:B------:R-:W3:Y:S01]  /*0100*/  LDG.E.128 R4, desc[UR4][R14.64+0x800] ;  /* 0x000800040e047981 */ /* 0x000ee2000c1e1d00 */
[----:B0-----:R-:W-:-:S04]  /*0110*/  IMAD.WIDE.U32 R2, R0, 0x4, R2 ;  /* 0x0000000400027825 */ /* 0x001fc800078e0002 */
[----:B------:R-:W-:-:S04]  /*0120*/  IMAD.WIDE R2, R12, 0x10, R2 ;  /* 0x000000100c027825 */ /* 0x000fc800078e0202 */
[----:B--2---:R-:W-:Y:S01]  /*0130*/  FADD.FTZ R13, R8, 3 ;  /* 0x40400000080d7421 */ /* 0x004fe20000010000 */
[----:B------:R-:W-:Y:S01]  /*0140*/  FADD.FTZ R16, R9, 3 ;  /* 0x4040000009107421 */ /* 0x000fe20000010000 */
[----:B------:R-:W-:Y:S01]  /*0150*/  FADD.FTZ R17, R10, 3 ;  /* 0x404000000a117421 */ /* 0x000fe20000010000 */
[----:B------:R-:W-:Y:S01]  /*0160*/  FADD.FTZ R18, R11, 3 ;  /* 0x404000000b127421 */ /* 0x000fe20000010000 */
[----:B---3--:R-:W-:Y:S01]  /*0170*/  FADD.FTZ R14, R5, 3 ;  /* 0x40400000050e7421 */ /* 0x008fe20000010000 */
[C---:B------:R-:W-:Y:S01]  /*0180*/  FSETP.GEU.FTZ.AND P0, PT, R13.reuse, UR6, PT ;  /* 0x000000060d007c0b */ /* 0x040fe2000bf1e000 */
[----:B------:R-:W-:Y:S01]  /*0190*/  FADD.FTZ R15, R6, 3 ;  /* 0x40400000060f7421 */ /* 0x000fe20000010000 */
[C---:B------:R-:W-:Y:S02]  /*01a0*/  FSETP.GEU.FTZ.AND P1, PT, R16.reuse, UR6, PT ;  /* 0x0000000610007c0b */ /* 0x040fe4000bf3e000 */
[----:B------:R-:W-:Y:S02]  /*01b0*/  FSEL R13, R13, UR6, P0 ;  /* 0x000000060d0d7c08 */ /* 0x000fe40008000000 */
[----:B------:R-:W-:-:S02]  /*01c0*/  FSEL R16, R16, UR6, P1 ;  /* 0x0000000610107c08 */ /* 0x000fc40008800000 */
[----:B------:R-:W-:Y:S02]  /*01d0*/  FSETP.GT.FTZ.AND P0, PT, R13, UR7, PT ;  /* 0x000000070d007c0b */ /* 0x000fe4000bf14000 */
[----:B------:R-:W-:Y:S02]  /*01e0*/  FSETP.GT.FTZ.AND P1, PT, R16, UR7, PT ;  /* 0x0000000710007c0b */ /* 0x000fe4000bf34000 */
[----:B------:R-:W-:Y:S02]  /*01f0*/  FSETP.GEU.FTZ.AND P2, PT, R17, UR6, PT ;  /* 0x0000000611007c0b */ /* 0x000fe4000bf5e000 */
[----:B------:R-:W-:Y:S02]  /*0200*/  FSETP.GEU.FTZ.AND P3, PT, R18, UR6, PT ;  /* 0x0000000612007c0b */ /* 0x000fe4000bf7e000 */
[----:B------:R-:W-:Y:S02]  /*0210*/  FSEL R13, R13, UR7, !P0 ;  /* 0x000000070d0d7c08 */ /* 0x000fe4000c000000 */
[----:B------:R-:W-:-:S02]  /*0220*/  FSEL R16, R16, UR7, !P1 ;  /* 0x0000000710107c08 */ /* 0x000fc4000c800000 */
        /* <DEDUP_REMOVED lines=20> */
[----:B------:R-:W-:-:S02]  /*0370*/  FSEL R13, R13, UR6, P0 ;  /* 0x000000060d0d7c08 */ /* 0x000fc40008000000 */
[----:B------:R-:W-:Y:S02]  /*0380*/  FSEL R14, R14, UR6, P1 ;  /* 0x000000060e0e7c08 */ /* 0x000fe40008800000 */
[----:B------:R-:W-:Y:S01]  /*0390*/  FSEL R15, R15, UR6, P2 ;  /* 0x000000060f0f7c08 */ /* 0x000fe20009000000 */
[----:B------:R-:W-:Y:S01]  /*03a0*/  STG.E.128 desc[UR4][R2.64], R8 ;  /* 0x0000000802007986 */ /* 0x000fe2000c101d04 */
[----:B------:R-:W-:Y:S02]  /*03b0*/  FSEL R16, R16, UR6, P3 ;  /* 0x0000000610107c08 */ /* 0x000fe40009800000 */
[----:B------:R-:W-:Y:S02]  /*03c0*/  FSETP.GT.FTZ.AND P0, PT, R13, UR7, PT ;  /* 0x000000070d007c0b */ /* 0x000fe4000bf14000 */
[----:B------:R-:W-:Y:S02]  /*03d0*/  FSETP.GT.FTZ.AND P1, PT, R14, UR7, PT ;  /* 0x000000070e007c0b */ /* 0x000fe4000bf34000 */
[----:B------:R-:W-:-:S02]  /*03e0*/  FSETP.GT.FTZ.AND P2, PT, R15, UR7, PT ;  /* 0x000000070f007c0b */ /* 0x000fc4000bf54000 */
[----:B------:R-:W-:Y:S02]  /*03f0*/  FSETP.GT.FTZ.AND P3, PT, R16, UR7, PT ;  /* 0x0000000710007c0b */ /* 0x000fe4000bf74000 */
        /* <DEDUP_REMOVED lines=11> */
[----:B------:R-:W-:-:S05]  /*04b0*/  FMUL.FTZ R7, R16, 0.16666667163372039795 ;  /* 0x3e2aaaab10077820 */ /* 0x000fca0000410000 */
[----:B------:R-:W-:Y:S01]  /*04c0*/  STG.E.128 desc[UR4][R2.64+0x800], R4 ;  /* 0x0008000402007986 */ /* 0x000fe2000c101d04 */
[----:B------:R-:W-:Y:S05]  /*04d0*/  EXIT ;  /* 0x000000000000794d */ /* 0x000fea0003800000 */
.L_x_5892:
        /* <DEDUP_REMOVED lines=77> */
.L_x_5894:
[----:B------:R-:W-:Y:S05]  /*09b0*/  BSYNC B0 ;  /* 0x0000000000007941 */ /* 0x000fea0003800000 */
.L_x_5893:
        /* <DEDUP_REMOVED lines=13> */
.L_x_5896:
[----:B------:R-:W-:Y:S05]  /*0a90*/  BSYNC B0 ;  /* 0x0000000000007941 */ /* 0x000fea0003800000 */
.L_x_5895:
        /* <DEDUP_REMOVED lines=14> */
.L_x_5898:
[----:B------:R-:W-:Y:S05]  /*0b80*/  BSYNC B0 ;  /* 0x0000000000007941 */ /* 0x000fea0003800000 */
.L_x_5897:
        /* <DEDUP_REMOVED lines=11> */
.L_x_5900:
[----:B------:R-:W-:Y:S05]  /*0c40*/  BSYNC B0 ;  /* 0x0000000000007941 */ /* 0x000fea0003800000 */
.L_x_5899:
        /* <DEDUP_REMOVED lines=11> */
.L_x_5902:
[----:B------:R-:W-:Y:S05]  /*0d00*/  BSYNC B0 ;  /* 0x0000000000007941 */ /* 0x000fea0003800000 */
.L_x_5901:
        /* <DEDUP_REMOVED lines=11> */
.L_x_5904:
[----:B------:R-:W-:Y:S05]  /*0dc0*/  BSYNC B0 ;  /* 0x0000000000007941 */ /* 0x000fea0003800000 */
.L_x_5903:
        /* <DEDUP_REMOVED lines=11> */
.L_x_5906:
[----:B------:R-:W-:Y:S05]  /*0e80*/  BSYNC B0 ;  /* 0x0000000000007941 */ /* 0x000fea0003800000 */
.L_x_5905:
        /* <DEDUP_REMOVED lines=11> */
.L_x_5908:
[----:B------:R-:W-:Y:S05]  /*0f40*/  BSYNC B0 ;  /* 0x0000000000007941 */ /* 0x000fea0003800000 */
.L_x_5907:
        /* <DEDUP_REMOVED lines=18> */
.L_x_5911:
[----:B------:R-:W-:-:S13]  /*1070*/  ISETP.GE.AND P0, PT, R5, R4, PT ;  /* 0x000000040500720c */ /* 0x000fda0003f06270 */
[----:B------:R-:W-:Y:S05]  /*1080*/  @P0 BRA `(.L_x_5913) ;  /* 0x0000000000300947 */ /* 0x000fea0003800000 */
[----:B0-----:R-:W0:Y:S01]  /*1090*/  LDC.64 R2, c[0x0][0x230] ;  /* 0x00008c00ff027b82 */ /* 0x001e220000000a00 */
[----:B-----5:R-:W-:Y:S01]  /*10a0*/  IADD3 R7, R0, R5, RZ ;  /* 0x0000000500077210 */ /* 0x020fe20007ffe0ff */
[----:B------:R-:W-:-:S04]  /*10b0*/  VIADD R5, R5, 0x80 ;  /* 0x0000008005057836 */ /* 0x000fc80000000000 */
[----:B0-----:R-:W-:-:S05]  /*10c0*/  IMAD.WIDE.U32 R2, R7, 0x4, R2 ;  /* 0x0000000407027825 */ /* 0x001fca00078e0002 */
[----:B------:R1:W-:Y:S02]  /*10d0*/  STG.E desc[UR4][R2.64], R9 ;  /* 0x0000000902007986 */ /* 0x0003e4000c101904 */
.L_x_5912:
[----:B------:R-:W-:-:S13]  /*10e0*/  ISETP.GE.AND P0, PT, R5, R4, PT ;  /* 0x000000040500720c */ /* 0x000fda0003f06270 */
[----:B------:R-:W-:Y:S05]  /*10f0*/  @P0 BRA `(.L_x_5914) ;  /* 0x0000000000340947 */ /* 0x000fea0003800000 */
[----:B01----:R-:W0:Y:S01]  /*1100*/  LDC.64 R2, c[0x0][0x230] ;  /* 0x00008c00ff027b82 */ /* 0x003e220000000a00 */
[----:B------:R-:W-:Y:S02]  /*1110*/  IMAD.IADD R7, R0, 0x1, R5 ;  /* 0x0000000100077824 */ /* 0x000fe400078e0205 */
[----:B------:R-:W-:Y:S02]  /*1120*/  VIADD R5, R5, 0x80 ;  /* 0x0000008005057836 */ /* 0x000fe40000000000 */
[----:B0-----:R-:W-:-:S05]  /*1130*/  IMAD.WIDE.U32 R2, R7, 0x4, R2 ;  /* 0x0000000407027825 */ /* 0x001fca00078e0002 */
[----:B------:R1:W-:Y:S02]  /*1140*/  STG.E desc[UR4][R2.64], R10 ;  /* 0x0000000a02007986 */ /* 0x0003e4000c101904 */
.L_x_5913:
        /* <DEDUP_REMOVED lines=8> */
.L_x_5914:
[----:B------:R-:W-:Y:S05]  /*11d0*/  BSYNC B1 ;  /* 0x0000000000017941 */ /* 0x000fea0003800000 */
.L_x_5910:
[----:B------:R-:W-:-:S13]  /*11e0*/  ISETP.GE.AND P0, PT, R5, R4, PT ;  /* 0x000000040500720c */ /* 0x000fda0003f06270 */
[----:B012---:R-:W0:Y:S01]  /*11f0*/  @!P0 LDC.64 R2, c[0x0][0x230] ;  /* 0x00008c00ff028b82 */ /* 0x007e220000000a00 */
[----:B------:R-:W-:Y:S01]  /*1200*/  @!P0 IMAD.IADD R7, R0, 0x1, R5 ;  /* 0x0000000100078824 */ /* 0x000fe200078e0205 */
[----:B------:R-:W-:-:S03]  /*1210*/  @!P0 IADD3 R5, R5, 0x80, RZ ;  /* 0x0000008005058810 */ /* 0x000fc60007ffe0ff */
[----:B0-----:R-:W-:-:S05]  /*1220*/  @!P0 IMAD.WIDE.U32 R2, R7, 0x4, R2 ;  /* 0x0000000407028825 */ /* 0x001fca00078e0002 */
[----:B------:R2:W-:Y:S02]  /*1230*/  @!P0 STG.E desc[UR4][R2.64], R11 ;  /* 0x0000000b02008986 */ /* 0x0005e4000c101904 */
.L_x_5915:
[----:B------:R-:W-:Y:S05]  /*1240*/  BSYNC B0 ;  /* 0x0000000000007941 */ /* 0x000fea0003800000 */
.L_x_5909:
        /* <DEDUP_REMOVED lines=8> */
.L_x_5916:
        /* <DEDUP_REMOVED lines=11> */
.L_x_6651:


//--------------------- .text._ZN2at6native29vectorized_elementwise_kernelILi8EZZZNS0_66_GLOBAL__N__a0cfb035_28_ActivationHardswishKernel_cu_9e10b42f_292516hardswish_kernelERNS_14TensorIteratorEENKUlvE_clEvENKUlvE0_clEvEUlfE_St5arrayIPcLm2EEEEviT0_T1_ --------------------------
	.section	.text._ZN2at6native29vectorized_elementwise_kernelILi8EZZZNS0_66_GLOBAL__N__a0cfb035_28_ActivationHardswishKernel_cu_9e10b42f_292516hardswish_kernelERNS_14TensorIteratorEENKUlvE_clEvENKUlvE0_clEvEUlfE_St5arrayIPcLm2EEEEviT0_T1_,"ax",@progbits
	.align	128
        .global         _ZN2at6native29vectorized_elementwise_kernelILi8EZZZNS0_66_GLOBAL__N__a0cfb035_28_ActivationHardswishKernel_cu_9e10b42f_292516hardswish_kernelERNS_14TensorIteratorEENKUlvE_clEvENKUlvE0_clEvEUlfE_St5arrayIPcLm2EEEEviT0_T1_
        .type           _ZN2at6native29vectorized_elementwise_kernelILi8EZZZNS0_66_GLOBAL__N__a0cfb035_28_ActivationHardswishKernel_cu_9e10b42f_292516hardswish_kernelERNS_14TensorIteratorEENKUlvE_clEvENKUlvE0_clEvEUlfE_St5arrayIPcLm2EEEEviT0_T1_,@function
        .size           _ZN2at6native29vectorized_elementwise_kernelILi8EZZZNS0_66_GLOBAL__N__a0cfb035_28_ActivationHardswishKernel_cu_9e10b42f_292516hardswish_kernelERNS_14TensorIteratorEENKUlvE_clEvENKUlvE0_clEvEUlfE_St5arrayIPcLm2EEEEviT0_T1_,(.L_x_6652 - _ZN2at6native29vectorized_elementwise_kernelILi8EZZZNS0_66_GLOBAL__N__a0cfb035_28_ActivationHardswishKernel_cu_9e10b42f_292516hardswish_kernelERNS_14TensorIteratorEENKUlvE_clEvENKUlvE0_clEvEUlfE_St5arrayIPcLm2EEEEviT0_T1_)
        .other          _ZN2at6native29vectorized_elementwise_kernelILi8EZZZNS0_66_GLOBAL__N__a0cfb035_28_ActivationHardswishKernel_cu_9e10b42f_292516hardswish_kernelERNS_14TensorIteratorEENKUlvE_clEvENKUlvE0_clEvEUlfE_St5arrayIPcLm2EEEEviT0_T1_,@"STO_CUDA_ENTRY STV_DEFAULT"
_ZN2at6native29vectorized_elementwise_kernelILi8EZZZNS0_66_GLOBAL__N__a0cfb035_28_ActivationHardswishKernel_cu_9e10b42f_292516hardswish_kernelERNS_14TensorIteratorEENKUlvE_clEvENKUlvE0_clEvEUlfE_St5arrayIPcLm2EEEEviT0_T1_:
.text._ZN2at6native29vectorized_elementwise_kernelILi8EZZZNS0_66_GLOBAL__N__a0cfb035_28_ActivationHardswishKernel_cu_9e10b42f_292516hardswish_kernelERNS_14TensorIteratorEENKUlvE_clEvENKUlvE0_clEvEUlfE_St5arrayIPcLm2EEEEviT0_T1_:
        /* <DEDUP_REMOVED lines=78> */
.L_x_5917:
        /* <DEDUP_REMOVED lines=77> */
.L_x_5919:
[----:B------:R-:W-:Y:S05]  /*09b0*/  BSYNC B0 ;  /* 0x0000000000007941 */ /* 0x000fea0003800000 */
.L_x_5918:
        /* <DEDUP_REMOVED lines=13> */
.L_x_5921:
[----:B------:R-:W-:Y:S05]  /*0a90*/  BSYNC B0 ;  /* 0x0000000000007941 */ /* 0x000fea0003800000 */
.L_x_5920:
        /* <DEDUP_REMOVED lines=14> */
.L_x_5923:
[----:B------:R-:W-:Y:S05]  /*0b80*/  BSYNC B0 ;  /* 0x0000000000007941 */ /* 0x000fea0003800000 */
.L_x_5922:
        /* <DEDUP_REMOVED lines=11> */
.L_x_5925:
[----:B------:R-:W-:Y:S05]  /*0c40*/  BSYNC B0 ;  /* 0x0000000000007941 */ /* 0x000fea0003800000 */
.L_x_5924:
        /* <DEDUP_REMOVED lines=11> */
.L_x_5927:
[----:B------:R-:W-:Y:S05]  /*0d00*/  BSYNC B0 ;  /* 0x0000000000007941 */ /* 0x000fea0003800000 */
.L_x_5926:
        /* <DEDUP_REMOVED lines=11> */
.L_x_5929:
[----:B------:R-:W-:Y:S05]  /*0dc0*/  BSYNC B0 ;  /* 0x0000000000007941 */ /* 0x000fea0003800000 */
.L_x_5928:
        /* <DEDUP_REMOVED lines=11> */
.L_x_5931:
[----:B------:R-:W-:Y:S05]  /*0e80*/  BSYNC B0 ;  /* 0x0000000000007941 */ /* 0x000fea0003800000 */
.L_x_5930:
        /* <DEDUP_REMOVED lines=11> */
.L_x_5933:
[----:B------:R-:W-:Y:S05]  /*0f40*/  BSYNC B0 ;  /* 0x0000000000007941 */ /* 0x000fea0003800000 */
.L_x_5932:
        /* <DEDUP_REMOVED lines=18> */
.L_x_5936:
[----:B------:R-:W-:-:S13]  /*1070*/  ISETP.GE.AND P0, PT, R5, R4, PT ;  /* 0x000000040500720c */ /* 0x000fda0003f06270 */
[----:B------:R-:W-:Y:S05]  /*1080*/  @P0 BRA `(.L_x_5938) ;  /* 0x0000000000300947 */ /* 0x000fea0003800000 */
[----:B0-----:R-:W0:Y:S01]  /*1090*/  LDC.64 R2, c[0x0][0x230] ;  /* 0x00008c00ff027b82 */ /* 0x001e220000000a00 */
[----:B-----5:R-:W-:Y:S01]  /*10a0*/  IADD3 R7, R0, R5, RZ ;  /* 0x0000000500077210 */ /* 0x020fe20007ffe0ff */
[----:B------:R-:W-:-:S04]  /*10b0*/  VIADD R5, R5, 0x80 ;  /* 0x0000008005057836 */ /* 0x000fc80000000000 */
[----:B0-----:R-:W-:-:S05]  /*10c0*/  IMAD.WIDE.U32 R2, R7, 0x4, R2 ;  /* 0x0000000407027825 */ /* 0x001fca00078e0002 */
[----:B------:R1:W-:Y:S02]  /*10d0*/  STG.E desc[UR4][R2.64], R9 ;  /* 0x0000000902007986 */ /* 0x0003e4000c101904 */
.L_x_5937:
[----:B------:R-:W-:-:S13]  /*10e0*/  ISETP.GE.AND P0, PT, R5, R4, PT ;  /* 0x000000040500720c */ /* 0x000fda0003f06270 */
[----:B------:R-:W-:Y:S05]  /*10f0*/  @P0 BRA `(.L_x_5939) ;  /* 0x0000000000340947 */ /* 0x000fea0003800000 */
[----:B01----:R-:W0:Y:S01]  /*1100*/  LDC.64 R2, c[0x0][0x230] ;  /* 0x00008c00ff027b82 */ /* 0x003e220000000a00 */
[----:B------:R-:W-:Y:S02]  /*1110*/  IMAD.IADD R7, R0, 0x1, R5 ;  /* 0x0000000100077824 */ /* 0x000fe400078e0205 */
[----:B------:R-:W-:Y:S02]  /*1120*/  VIADD R5, R5, 0x80 ;  /* 0x0000008005057836 */ /* 0x000fe40000000000 */
[----:B0-----:R-:W-:-:S05]  /*1130*/  IMAD.WIDE.U32 R2, R7, 0x4, R2 ;  /* 0x0000000407027825 */ /* 0x001fca00078e0002 */
[----:B------:R1:W-:Y:S02]  /*1140*/  STG.E desc[UR4][R2.64], R10 ;  /* 0x0000000a02007986 */ /* 0x0003e4000c101904 */
.L_x_5938:
        /* <DEDUP_REMOVED lines=8> */
.L_x_5939:
[----:B------:R-:W-:Y:S05]  /*11d0*/  BSYNC B1 ;  /* 0x0000000000017941 */ /* 0x000fea0003800000 */
.L_x_5935:
[----:B------:R-:W-:-:S13]  /*11e0*/  ISETP.GE.AND P0, PT, R5, R4, PT ;  /* 0x000000040500720c */ /* 0x000fda0003f06270 */
[----:B012---:R-:W0:Y:S01]  /*11f0*/  @!P0 LDC.64 R2, c[0x0][0x230] ;  /* 0x00008c00ff028b82 */ /* 0x007e220000000a00 */
[----:B------:R-:W-:Y:S01]  /*1200*/  @!P0 IMAD.IADD R7, R0, 0x1, R5 ;  /* 0x0000000100078824 */ /* 0x000fe200078e0205 */
[----:B------:R-:W-:-:S03]  /*1210*/  @!P0 IADD3 R5, R5, 0x80, RZ ;  /* 0x0000008005058810 */ /* 0x000fc60007ffe0ff */
[----:B0-----:R-:W-:-:S05]  /*1220*/  @!P0 IMAD.WIDE.U32 R2, R7, 0x4, R2 ;  /* 0x0000000407028825 */ /* 0x001fca00078e0002 */
[----:B------:R2:W-:Y:S02]  /*1230*/  @!P0 STG.E desc[UR4][R2.64], R11 ;  /* 0x0000000b02008986 */ /* 0x0005e4000c101904 */
.L_x_5940:
[----:B------:R-:W-:Y:S05]  /*1240*/  BSYNC B0 ;  /* 0x0000000000007941 */ /* 0x000fea0003800000 */
.L_x_5934:
        /* <DEDUP_REMOVED lines=8> */
.L_x_5941:
        /* <DEDUP_REMOVED lines=11> */
.L_x_6652:


//--------------------- .text._ZN2at6native18elementwise_kernelILi128ELi4EZNS0_15gpu_kernel_implIZZZNS0_66_GLOBAL__N__a0cfb035_28_ActivationHardswishKernel_cu_9e10b42f_292516hardswish_kernelERNS_14TensorIteratorEENKUlvE_clEvENKUlvE_clEvEUldE_EEvRNS_18TensorIteratorBaseERKT_EUliE_EEviT1_ --------------------------
	.section	.text._ZN2at6native18elementwise_kernelILi128ELi4EZNS0_15gpu_kernel_implIZZZNS0_66_GLOBAL__N__a0cfb035_28_ActivationHardswishKernel_cu_9e10b42f_292516hardswish_kernelERNS_14TensorIteratorEENKUlvE_clEvENKUlvE_clEvEUldE_EEvRNS_18TensorIteratorBaseERKT_EUliE_EEviT1_,"ax",@progbits
	.align	128
        .global         _ZN2at6native18elementwise_kernelILi128ELi4EZNS0_15gpu_kernel_implIZZZNS0_66_GLOBAL__N__a0cfb035_28_ActivationHardswishKernel_cu_9e10b42f_292516hardswish_kernelERNS_14TensorIteratorEENKUlvE_clEvENKUlvE_clEvEUldE_EEvRNS_18TensorIteratorBaseERKT_EUliE_EEviT1_
        .type           _ZN2at6native18elementwise_kernelILi128ELi4EZNS0_15gpu_kernel_implIZZZNS0_66_GLOBAL__N__a0cfb035_28_ActivationHardswishKernel_cu_9e10b42f_292516hardswish_kernelERNS_14TensorIteratorEENKUlvE_clEvENKUlvE_clEvEUldE_EEvRNS_18TensorIteratorBaseERKT_EUliE_EEviT1_,@function
        .size           _ZN2at6native18elementwise_kernelILi128ELi4EZNS0_15gpu_kernel_implIZZZNS0_66_GLOBAL__N__a0cfb035_28_ActivationHardswishKernel_cu_9e10b42f_292516hardswish_kernelERNS_14TensorIteratorEENKUlvE_clEvENKUlvE_clEvEUldE_EEvRNS_18TensorIteratorBaseERKT_EUliE_EEviT1_,(.L_x_6653 - _ZN2at6native18elementwise_kernelILi128ELi4EZNS0_15gpu_kernel_implIZZZNS0_66_GLOBAL__N__a0cfb035_28_ActivationHardswishKernel_cu_9e10b42f_292516hardswish_kernelERNS_14TensorIteratorEENKUlvE_clEvENKUlvE_clEvEUldE_EEvRNS_18TensorIteratorBaseERKT_EUliE_EEviT1_)
        .other          _ZN2at6native18elementwise_kernelILi128ELi4EZNS0_15gpu_kernel_implIZZZNS0_66_GLOBAL__N__a0cfb035_28_ActivationHardswishKernel_cu_9e10b42f_292516hardswish_kernelERNS_14TensorIteratorEENKUlvE_clEvENKUlvE_clEvEUldE_EEvRNS_18TensorIteratorBaseERKT_EUliE_EEviT1_,@"STO_CUDA_ENTRY STV_DEFAULT"
_ZN2at6native18elementwise_kernelILi128ELi4EZNS0_15gpu_kernel_implIZZZNS0_66_GLOBAL__N__a0cfb035_28_ActivationHardswishKernel_cu_9e10b42f_292516hardswish_kernelERNS_14TensorIteratorEENKUlvE_clEvENKUlvE_clEvEUldE_EEvRNS_18TensorIteratorBaseERKT_EUliE_EEviT1_:
.text._ZN2at6native18elementwise_kernelILi128ELi4EZNS0_15gpu_kernel_implIZZZNS0_66_GLOBAL__N__a0cfb035_28_ActivationHardswishKernel_cu_9e10b42f_292516hardswish_kernelERNS_14TensorIteratorEENKUlvE_clEvENKUlvE_clEvEUldE_EEvRNS_18TensorIteratorBaseERKT_EUliE_EEviT1_:
        /* <DEDUP_REMOVED lines=314> */
.L_x_5944:
        /* <DEDUP_REMOVED lines=19> */
[----:B--2---:R-:W0:Y:S01]  /*14d0*/  I2F.F64.S16 R2, R2 ;  /* 0x0000000200027312 */ /* 0x004e220000101c00 */
[----:B------:R-:W-:Y:S05]  /*14e0*/  BRA `(.L_x_5950) ;  /* 0x0000000c007c7947 */ /* 0x000fea0003800000 */
.L_x_5948:
[----:B------:R-:W2:Y:S02]  /*14f0*/  LDG.E.U8 R2, desc[UR36][R4.64] ;  /* 0x0000002404027981 */ /* 0x000ea4000c1e1100 */
[----:B--2---:R-:W0:Y:S01]  /*1500*/  I2F.F64.U16 R2, R2 ;  /* 0x0000000200027312 */ /* 0x004e220000101800 */
[----:B------:R-:W-:Y:S05]  /*1510*/  BRA `(.L_x_5950) ;  /* 0x0000000c00707947 */ /* 0x000fea0003800000 */
.L_x_5947:
        /* <DEDUP_REMOVED lines=9> */
.L_x_5952:
[----:B------:R-:W2:Y:S02]  /*15b0*/  LDG.E R2, desc[UR36][R4.64] ;  /* 0x0000002404027981 */ /* 0x000ea4000c1e1900 */
[----:B--2---:R-:W0:Y:S01]  /*15c0*/  I2F.F64 R2, R2 ;  /* 0x0000000200027312 */ /* 0x004e220000201c00 */
[----:B------:R-:W-:Y:S05]  /*15d0*/  BRA `(.L_x_5950) ;  /* 0x0000000c00407947 */ /* 0x000fea0003800000 */
.L_x_5951:
[----:B------:R-:W2:Y:S02]  /*15e0*/  LDG.E.U16 R2, desc[UR36][R4.64] ;  /* 0x0000002404027981 */ /* 0x000ea4000c1e1500 */
[----:B--2---:R-:W0:Y:S01]  /*15f0*/  I2F.F64.S16 R2, R2 ;  /* 0x0000000200027312 */ /* 0x004e220000101c00 */
[----:B------:R-:W-:Y:S05]  /*1600*/  BRA `(.L_x_5950) ;  /* 0x0000000c00347947 */ /* 0x000fea0003800000 */
.L_x_5946:
        /* <DEDUP_REMOVED lines=10> */
.L_x_5954:
[----:B------:R-:W2:Y:S02]  /*16b0*/  LDG.E.U16 R0, desc[UR36][R4.64] ;  /* 0x0000002404007981 */ /* 0x000ea4000c1e1500 */
[----:B--2---:R-:W-:-:S05]  /*16c0*/  HADD2.F32 R0, -RZ, R0.H0_H0 ;  /* 0x20000000ff007230 */ /* 0x004fca0000004100 */
[----:B------:R-:W-:-:S04]  /*16d0*/  FMUL.FTZ R0, R0, 1 ;  /* 0x3f80000000007820 */ /* 0x000fc80000410000 */
[----:B------:R0:W1:Y:S01]  /*16e0*/  F2F.F64.F32 R2, R0 ;  /* 0x0000000000027310 */ /* 0x0000620000201800 */
[----:B------:R-:W-:Y:S05]  /*16f0*/  BRA `(.L_x_5950) ;  /* 0x0000000800f87947 */ /* 0x000fea0003800000 */
.L_x_5953:
        /* <DEDUP_REMOVED lines=10> */
.L_x_5956:
[----:B------:R-:W2:Y:S02]  /*17a0*/  LDG.E.U16 R4, desc[UR36][R4.64] ;  /* 0x0000002404047981 */ /* 0x000ea4000c1e1500 */
[----:B--2---:R-:W-:-:S05]  /*17b0*/  HADD2.F32 R0, -RZ, R4.H0_H0 ;  /* 0x20000004ff007230 */ /* 0x004fca0000004100 */
[----:B------:R-:W-:-:S04]  /*17c0*/  FMUL.FTZ R0, R0, 1 ;  /* 0x3f80000000007820 */ /* 0x000fc80000410000 */
[----:B------:R0:W1:Y:S01]  /*17d0*/  F2F.F64.F32 R2, R0 ;  /* 0x0000000000027310 */ /* 0x0000620000201800 */
[----:B------:R-:W-:Y:S05]  /*17e0*/  BRA `(.L_x_5950) ;  /* 0x0000000800bc7947 */ /* 0x000fea0003800000 */
.L_x_5955:
[----:B------:R0:W5:Y:S01]  /*17f0*/  LDG.E.64 R2, desc[UR36][R4.64] ;  /* 0x0000002404027981 */ /* 0x000162000c1e1b00 */
[----:B------:R-:W-:Y:S05]  /*1800*/  BRA `(.L_x_5950) ;  /* 0x0000000800b47947 */ /* 0x000fea0003800000 */
.L_x_5945:
        /* <DEDUP_REMOVED lines=13> */
.L_x_5959:
[----:B------:R0:W5:Y:S01]  /*18e0*/  LDG.E.64 R2, desc[UR36][R4.64] ;  /* 0x0000002404027981 */ /* 0x000162000c1e1b00 */
[----:B------:R-:W-:Y:S05]  /*18f0*/  BRA `(.L_x_5950) ;  /* 0x0000000800787947 */ /* 0x000fea0003800000 */
.L_x_5958:
        /* <DEDUP_REMOVED lines=24> */
[----:B------:R-:W-:-:S05]  /*1a80*/  LOP3.LUT R3, R3, 0x80000000, R0, 0xf8, !PT ;  /* 0x8000000003037812 */ /* 0x000fca00078ef800 */
[----:B------:R-:W-:-:S06]  /*1a90*/  FMUL.FTZ R3, R3, 1 ;  /* 0x3f80000003037820 */ /* 0x000fcc0000410000 */
[----:B------:R-:W0:Y:S01]  /*1aa0*/  F2F.F64.F32 R2, R3 ;  /* 0x0000000300027310 */ /* 0x000e220000201800 */
[----:B------:R-:W-:Y:S05]  /*1ab0*/  BRA `(.L_x_5950) ;  /* 0x0000000800087947 */ /* 0x000fea0003800000 */
.L_x_5961:
        /* <DEDUP_REMOVED lines=15> */
.L_x_5960:
[----:B------:R-:W2:Y:S02]  /*1bb0*/  LDG.E.U16 R0, desc[UR36][R4.64] ;  /* 0x0000002404007981 */ /* 0x000ea4000c1e1500 */
[----:B--2---:R-:W-:-:S04]  /*1bc0*/  IMAD.U32 R0, R0, 0x10000, RZ ;  /* 0x0001000000007824 */ /* 0x004fc800078e00ff */
[----:B------:R-:W-:-:S04]  /*1bd0*/  FMUL.FTZ R0, R0, 1 ;  /* 0x3f80000000007820 */ /* 0x000fc80000410000 */
[----:B------:R0:W1:Y:S01]  /*1be0*/  F2F.F64.F32 R2, R0 ;  /* 0x0000000000027310 */ /* 0x0000620000201800 */
[----:B------:R-:W-:Y:S05]  /*1bf0*/  BRA `(.L_x_5950) ;  /* 0x0000000400b87947 */ /* 0x000fea0003800000 */
.L_x_5957:
        /* <DEDUP_REMOVED lines=9> */
[----:B--2---:R-:W0:Y:S01]  /*1c90*/  I2F.F64.U16 R2, R2 ;  /* 0x0000000200027312 */ /* 0x004e220000101800 */
[----:B------:R-:W-:Y:S05]  /*1ca0*/  BRA `(.L_x_5950) ;  /* 0x00000004008c7947 */ /* 0x000fea0003800000 */
.L_x_5964:
        /* <DEDUP_REMOVED lines=21> */
.L_x_5968:
[----:B------:R-:W-:Y:S05]  /*1e00*/  BSYNC B1 ;  /* 0x0000000000017941 */ /* 0x000fea0003800000 */
.L_x_5967:
[----:B------:R-:W-:Y:S01]  /*1e10*/  LEA R3, R0, 0x3b800000, 0x17 ;  /* 0x3b80000000037811 */ /* 0x000fe200078eb8ff */
[----:B------:R-:W-:-:S05]  /*1e20*/  IMAD.SHL.U32 R0, R2, 0x100000, RZ ;  /* 0x0010000002007824 */ /* 0x000fca00078e00ff */
[----:B------:R-:W-:-:S07]  /*1e30*/  LOP3.LUT R0, R3, R0, R4, 0xfe, !PT ;  /* 0x0000000003007212 */ /* 0x000fce00078efe04 */
.L_x_5966:
[----:B------:R-:W-:Y:S05]  /*1e40*/  BSYNC B0 ;  /* 0x0000000000007941 */ /* 0x000fea0003800000 */
.L_x_5965:
[----:B------:R-:W-:-:S04]  /*1e50*/  FMUL.FTZ R0, R0, 1 ;  /* 0x3f80000000007820 */ /* 0x000fc80000410000 */
[----:B------:R1:W2:Y:S01]  /*1e60*/  F2F.F64.F32 R2, R0 ;  /* 0x0000000000027310 */ /* 0x0002a20000201800 */
[----:B------:R-:W-:Y:S05]  /*1e70*/  BRA `(.L_x_5950) ;  /* 0x0000000400187947 */ /* 0x000fea0003800000 */
.L_x_5963:
        /* <DEDUP_REMOVED lines=21> */
.L_x_5972:
[----:B------:R-:W-:Y:S05]  /*1fd0*/  BSYNC B1 ;  /* 0x0000000000017941 */ /* 0x000fea0003800000 */
.L_x_5971:
[----:B------:R-:W-:Y:S01]  /*1fe0*/  LEA R3, R0, 0x37800000, 0x17 ;  /* 0x3780000000037811 */ /* 0x000fe200078eb8ff */
[----:B------:R-:W-:-:S05]  /*1ff0*/  IMAD.SHL.U32 R0, R2, 0x200000, RZ ;  /* 0x0020000002007824 */ /* 0x000fca00078e00ff */
[----:B------:R-:W-:-:S07]  /*2000*/  LOP3.LUT R0, R3, R0, R4, 0xfe, !PT ;  /* 0x0000000003007212 */ /* 0x000fce00078efe04 */
.L_x_5970:
[----:B------:R-:W-:Y:S05]  /*2010*/  BSYNC B0 ;  /* 0x0000000000007941 */ /* 0x000fea0003800000 */
.L_x_5969:
[----:B------:R-:W-:-:S04]  /*2020*/  FMUL.FTZ R0, R0, 1 ;  /* 0x3f80000000007820 */ /* 0x000fc80000410000 */
[----:B------:R3:W4:Y:S01]  /*2030*/  F2F.F64.F32 R2, R0 ;  /* 0x0000000000027310 */ /* 0x0007220000201800 */
[----:B------:R-:W-:Y:S05]  /*2040*/  BRA `(.L_x_5950) ;  /* 0x0000000000a47947 */ /* 0x000fea0003800000 */
.L_x_5962:
        /* <DEDUP_REMOVED lines=14> */
.L_x_5976:
[----:B------:R-:W-:Y:S05]  /*2130*/  BSYNC B0 ;  /* 0x0000000000007941 */ /* 0x000fea0003800000 */
.L_x_5975:
[----:B------:R-:W-:-:S04]  /*2140*/  FMUL.FTZ R0, R0, 1 ;  /* 0x3f80000000007820 */ /* 0x000fc80000410000 */
[----:B------:R0:W1:Y:S01]  /*2150*/  F2F.F64.F32 R2, R0 ;  /* 0x0000000000027310 */ /* 0x0000620000201800 */
[----:B------:R-:W-:Y:S05]  /*2160*/  BRA `(.L_x_5950) ;  /* 0x00000000005c7947 */ /* 0x000fea0003800000 */
.L_x_5949:
[----:B------:R-:W-:Y:S01]  /*2170*/  MOV R2, 0x0 ;  /* 0x0000000000027802 */ /* 0x000fe20000000f00 */
[----:B------:R-:W-:Y:S01]  /*2180*/  ULDC.64 UR4, c[0x4][0x128] ;  /* 0x01004a0000047ab9 */ /* 0x000fe20000000a00 */
[----:B------:R-:W-:Y:S01]  /*2190*/  ULDC.64 UR6, c[0x4][0x8] ;  /* 0x0100020000067ab9 */ /* 0x000fe20000000a00 */
[----:B------:R-:W-:Y:S01]  /*21a0*/  IMAD.U32 R4, RZ, RZ, UR4 ;  /* 0x00000004ff047e24 */ /* 0x000fe2000f8e00ff */
[----:B------:R-:W-:Y:S01]  /*21b0*/  MOV R11, UR7 ;  /* 0x00000007000b7c02 */ /* 0x000fe20008000f00 */
[----:B------:R-:W-:Y:S01]  /*21c0*/  IMAD.U32 R5, RZ, RZ, UR5 ;  /* 0x00000005ff057e24 */ /* 0x000fe2000f8e00ff */
[----:B------:R-:W0:Y:S01]  /*21d0*/  LDC.64 R2, c[0x4][R2] ;  /* 0x0100000002027b82 */ /* 0x000e220000000a00 */
[----:B------:R-:W-:Y:S01]  /*21e0*/  ULDC.64 UR4, c[0x4][0x130] ;  /* 0x01004c0000047ab9 */ /* 0x000fe20000000a00 */
[----:B------:R-:W-:Y:S02]  /*21f0*/  IMAD.U32 R10, RZ, RZ, UR6 ;  /* 0x00000006ff0a7e24 */ /* 0x000fe4000f8e00ff */
[----:B------:R-:W-:-:S02]  /*2200*/  IMAD.U32 R6, RZ, RZ, UR4 ;  /* 0x00000004ff067e24 */ /* 0x000fc4000f8e00ff */
[----:B------:R-:W-:Y:S02]  /*2210*/  IMAD.U32 R7, RZ, RZ, UR5 ;  /* 0x00000005ff077e24 */ /* 0x000fe4000f8e00ff */
[----:B------:R-:W-:Y:S02]  /*2220*/  IMAD.MOV.U32 R8, RZ, RZ, 0x4e ;  /* 0x0000004eff087424 */ /* 0x000fe400078e00ff */
[----:B------:R-:W-:Y:S02]  /*2230*/  IMAD.MOV.U32 R12, RZ, RZ, 0x1 ;  /* 0x00000001ff0c7424 */ /* 0x000fe400078e00ff */
[----:B------:R-:W-:-:S07]  /*2240*/  IMAD.MOV.U32 R13, RZ, RZ, RZ ;  /* 0x000000ffff0d7224 */ /* 0x000fce00078e00ff */
[----:B------:R-:W-:-:S07]  /*2250*/  LEPC R20, `(.L_x_5977) ;  /* 0x000000001014794e */ /* 0x000fce0000000000 */
[----:B0-----:R-:W-:Y:S05]  /*2260*/  CALL.ABS.NOINC R2 ;  /* 0x0000000002007343 */ /* 0x001fea0003c00000 */
.L_x_5977:
[----:B------:R-:W-:Y:S01]  /*2270*/  CS2R R2, SRZ ;  /* 0x0000000000027805 */ /* 0x000fe2000001ff00 */
[----:B------:R-:W-:Y:S06]  /*2280*/  BRA `(.L_x_5950) ;  /* 0x0000000000147947 */ /* 0x000fec0003800000 */
.L_x_5974:
[----:B------:R-:W2:Y:S02]  /*2290*/  LDG.E.64 R2, desc[UR36][R4.64] ;  /* 0x0000002404027981 */ /* 0x000ea4000c1e1b00 */
[----:B--2---:R-:W0:Y:S01]  /*22a0*/  I2F.F64.U64 R2, R2 ;  /* 0x0000000200027312 */ /* 0x004e220000301800 */
[----:B------:R-:W-:Y:S05]  /*22b0*/  BRA `(.L_x_5950) ;  /* 0x0000000000087947 */ /* 0x000fea0003800000 */
.L_x_5973:
[----:B------:R-:W2:Y:S02]  /*22c0*/  LDG.E R2, desc[UR36][R4.64] ;  /* 0x0000002404027981 */ /* 0x000ea4000c1e1900 */
[----:B--2---:R-:W0:Y:S02]  /*22d0*/  I2F.F64.U32 R2, R2 ;  /* 0x0000000200027312 */ /* 0x004e240000201800 */
.L_x_5950:
[----:B012-45:R-:W-:Y:S01]  /*22e0*/  DADD R4, R2, 3 ;  /* 0x4008000002047429 */ /* 0x037fe20000000000 */
[----:B------:R-:W-:Y:S01]  /*22f0*/  ULDC.64 UR4, c[0x0][0x420] ;  /* 0x0001080000047ab9 */ /* 0x000fe20000000a00 */
[----:B------:R-:W3:Y:S06]  /*2300*/  LDC.U8 R6, c[0x0][0x448] ;  /* 0x00011200ff067b82 */ /* 0x000eec0000000000 */
[----:B------:R-:W-:Y:S01]  /*2310*/  DSETP.GEU.AND P0, PT, R4, UR4, PT ;  /* 0x0000000404007e2a */ /* 0x000fe2000bf0e000 */
[----:B------:R-:W-:-:S05]  /*2320*/  ULDC.64 UR4, c[0x0][0x420] ;  /* 0x0001080000047ab9 */ /* 0x000fca0000000a00 */
[----:B------:R-:W-:Y:S02]  /*2330*/  FSEL R4, R4, UR4, P0 ;  /* 0x0000000404047c08 */ /* 0x000fe40008000000 */
[----:B------:R-:W-:Y:S01]  /*2340*/  FSEL R5, R5, UR5, P0 ;  /* 0x0000000505057c08 */ /* 0x000fe20008000000 */
[----:B------:R-:W-:-:S05]  /*2350*/  ULDC.64 UR4, c[0x0][0x438] ;  /* 0x00010e0000047ab9 */ /* 0x000fca0000000a00 */
[----:B------:R-:W-:Y:S01]  /*2360*/  DSETP.GT.AND P0, PT, R4, UR4, PT ;  /* 0x0000000404007e2a */ /* 0x000fe2000bf04000 */
[----:B------:R-:W-:Y:S01]  /*2370*/  UMOV UR4, 0x60000000 ;  /* 0x6000000000047882 */ /* 0x000fe20000000000 */
[----:B------:R-:W-:Y:S01]  /*2380*/  UMOV UR5, 0x3fc55555 ;  /* 0x3fc5555500057882 */ /* 0x000fe20000000000 */
[----:B---3--:R-:W-:-:S11]  /*2390*/  PRMT R0, R6, 0x9910, RZ ;  /* 0x0000991006007816 */ /* 0x008fd600000000ff */
[----:B------:R-:W0:Y:S08]  /*23a0*/  @P0 LDC R4, c[0x0][0x438] ;  /* 0x00010e00ff040b82 */ /* 0x000e300000000800 */
[----:B------:R-:W0:Y:S01]  /*23b0*/  @P0 LDC R5, c[0x0][0x43c] ;  /* 0x00010f00ff050b82 */ /* 0x000e220000000800 */
[----:B------:R-:W-:Y:S01]  /*23c0*/  ISETP.GT.AND P0, PT, R0, 0x9, PT ;  /* 0x000000090000780c */ /* 0x000fe20003f04270 */
[----:B0-----:R-:W-:-:S08]  /*23d0*/  DMUL R4, R2, R4 ;  /* 0x0000000402047228 */ /* 0x001fd00000000000 */
[----:B------:R-:W-:-:S04]  /*23e0*/  DMUL R4, R4, UR4 ;  /* 0x0000000404047c28 */ /* 0x000fc80008000000 */
[----:B------:R-:W-:Y:S07]  /*23f0*/  @P0 BRA `(.L_x_5978) ;  /* 0x0000000400300947 */ /* 0x000fee0003800000 */
        /* <DEDUP_REMOVED lines=11> */
.L_x_5981:
[----:B------:R-:W0:Y:S02]  /*24b0*/  F2I.S64.F64.TRUNC R4, R4 ;  /* 0x0000000400047311 */ /* 0x000e24000030d900 */
[----:B0-----:R-:W-:-:S05]  /*24c0*/  IMAD.MOV.U32 R3, RZ, RZ, R4 ;  /* 0x000000ffff037224 */ /* 0x001fca00078e0004 */
[----:B------:R3:W-:Y:S01]  /*24d0*/  STG.E.U8 desc[UR36][R16.64], R3 ;  /* 0x0000000310007986 */ /* 0x0007e2000c101124 */
[----:B------:R-:W-:Y:S05]  /*24e0*/  BRA `(.L_x_5983) ;  /* 0x0000000c00f87947 */ /* 0x000fea0003800000 */
.L_x_5980:
        /* <DEDUP_REMOVED lines=9> */
.L_x_5985:
[----:B------:R-:W0:Y:S02]  /*2580*/  F2I.F64.TRUNC R5, R4 ;  /* 0x0000000400057311 */ /* 0x000e24000030d100 */
[----:B0-----:R1:W-:Y:S01]  /*2590*/  STG.E desc[UR36][R16.64], R5 ;  /* 0x0000000510007986 */ /* 0x0013e2000c101924 */
[----:B------:R-:W-:Y:S05]  /*25a0*/  BRA `(.L_x_5983) ;  /* 0x0000000c00c87947 */ /* 0x000fea0003800000 */
.L_x_5984:
[----:B------:R-:W0:Y:S02]  /*25b0*/  F2I.F64.TRUNC R5, R4 ;  /* 0x0000000400057311 */ /* 0x000e24000030d100 */
[----:B0-----:R2:W-:Y:S01]  /*25c0*/  STG.E.U16 desc[UR36][R16.64], R5 ;  /* 0x0000000510007986 */ /* 0x0015e2000c101524 */
[----:B------:R-:W-:Y:S05]  /*25d0*/  BRA `(.L_x_5983) ;  /* 0x0000000c00bc7947 */ /* 0x000fea0003800000 */
.L_x_5979:
        /* <DEDUP_REMOVED lines=13> */
.L_x_5987:
        /* <DEDUP_REMOVED lines=8> */
.L_x_5986:
        /* <DEDUP_REMOVED lines=14> */
.L_x_5989:
        /* <DEDUP_REMOVED lines=9> */
.L_x_5988:
[----:B------:R0:W-:Y:S01]  /*28a0*/  STG.E.64 desc[UR36][R16.64], R4 ;  /* 0x0000000410007986 */ /* 0x0001e2000c101b24 */
[----:B------:R-:W-:Y:S05]  /*28b0*/  BRA `(.L_x_5983) ;  /* 0x0000000c00047947 */ /* 0x000fea0003800000 */
.L_x_5978:
        /* <DEDUP_REMOVED lines=12> */
.L_x_5992:
[----:B------:R-:W-:-:S05]  /*2980*/  CS2R R6, SRZ ;  /* 0x0000000000067805 */ /* 0x000fca000001ff00 */
[----:B------:R0:W-:Y:S01]  /*2990*/  STG.E.128 desc[UR36][R16.64], R4 ;  /* 0x0000000410007986 */ /* 0x0001e2000c101d24 */
[----:B------:R-:W-:Y:S05]  /*29a0*/  BRA `(.L_x_5983) ;  /* 0x0000000800c87947 */ /* 0x000fea0003800000 */
.L_x_5991:
        /* <DEDUP_REMOVED lines=25> */
.L_x_5996:
[----:B------:R-:W-:Y:S05]  /*2b40*/  BSYNC B0 ;  /* 0x0000000000007941 */ /* 0x000fea0003800000 */
.L_x_5995:
[----:B------:R-:W-:-:S05]  /*2b50*/  LOP3.LUT R3, R0, R3, RZ, 0xfc, !PT ;  /* 0x0000000300037212 */ /* 0x000fca00078efcff */
[----:B------:R0:W-:Y:S01]  /*2b60*/  STG.E.U8 desc[UR36][R16.64], R3 ;  /* 0x0000000310007986 */ /* 0x0001e2000c101124 */
[----:B------:R-:W-:Y:S05]  /*2b70*/  BRA `(.L_x_5983) ;  /* 0x0000000800547947 */ /* 0x000fea0003800000 */
.L_x_5994:
        /* <DEDUP_REMOVED lines=17> */
.L_x_5998:
[----:B------:R-:W-:Y:S01]  /*2c90*/  IMAD.MOV.U32 R0, RZ, RZ, 0x7f ;  /* 0x0000007fff007424 */ /* 0x000fe200078e00ff */
[----:B------:R-:W-:-:S04]  /*2ca0*/  ISETP.GT.U32.AND P0, PT, R2, 0x7f800000, PT ;  /* 0x7f8000000200780c */ /* 0x000fc80003f04070 */
[----:B------:R-:W-:-:S09]  /*2cb0*/  SEL R0, R0, 0x7c, P0 ;  /* 0x0000007c00007807 */ /* 0x000fd20000000000 */
.L_x_5999:
[----:B------:R-:W-:Y:S05]  /*2cc0*/  BSYNC B0 ;  /* 0x0000000000007941 */ /* 0x000fea0003800000 */
.L_x_5997:
[----:B------:R-:W-:-:S04]  /*2cd0*/  LOP3.LUT R2, R3, 0x80000000, RZ, 0xc0, !PT ;  /* 0x8000000003027812 */ /* 0x000fc800078ec0ff */
[----:B------:R-:W-:-:S04]  /*2ce0*/  SHF.R.U32.HI R3, RZ, 0x18, R2 ;  /* 0x00000018ff037819 */ /* 0x000fc80000011602 */
[----:B------:R-:W-:-:S05]  /*2cf0*/  LOP3.LUT R3, R0, R3, RZ, 0xfc, !PT ;  /* 0x0000000300037212 */ /* 0x000fca00078efcff */
[----:B------:R0:W-:Y:S01]  /*2d00*/  STG.E.U8 desc[UR36][R16.64], R3 ;  /* 0x0000000310007986 */ /* 0x0001e2000c101124 */
[----:B------:R-:W-:Y:S05]  /*2d10*/  BRA `(.L_x_5983) ;  /* 0x0000000400ec7947 */ /* 0x000fea0003800000 */
.L_x_5993:
        /* <DEDUP_REMOVED lines=8> */
.L_x_5990:
        /* <DEDUP_REMOVED lines=11> */
.L_x_6002:
        /* <DEDUP_REMOVED lines=21> */
.L_x_6005:
[----:B------:R-:W-:-:S04]  /*2fa0*/  LOP3.LUT R2, R3, 0x80000000, RZ, 0xc0, !PT ;  /* 0x8000000003027812 */ /* 0x000fc800078ec0ff */
[----:B------:R-:W-:-:S04]  /*2fb0*/  SHF.R.U32.HI R3, RZ, 0x18, R2 ;  /* 0x00000018ff037819 */ /* 0x000fc80000011602 */
[----:B------:R-:W-:-:S04]  /*2fc0*/  LOP3.LUT R0, R0, R3, RZ, 0xfc, !PT ;  /* 0x0000000300007212 */ /* 0x000fc800078efcff */
[----:B------:R-:W-:-:S07]  /*2fd0*/  PRMT R8, R0, 0x7610, R8 ;  /* 0x0000761000087816 */ /* 0x000fce0000000008 */
.L_x_6004:
[----:B------:R-:W-:Y:S05]  /*2fe0*/  BSYNC B0 ;  /* 0x0000000000007941 */ /* 0x000fea0003800000 */
.L_x_6003:
[----:B------:R0:W-:Y:S01]  /*2ff0*/  STG.E.U8 desc[UR36][R16.64], R8 ;  /* 0x0000000810007986 */ /* 0x0001e2000c101124 */
[----:B------:R-:W-:Y:S05]  /*3000*/  BRA `(.L_x_5983) ;  /* 0x0000000400307947 */ /* 0x000fea0003800000 */
.L_x_6001:
        /* <DEDUP_REMOVED lines=21> */
.L_x_6008:
[----:B------:R-:W-:-:S04]  /*3160*/  LOP3.LUT R2, R3, 0x80000000, RZ, 0xc0, !PT ;  /* 0x8000000003027812 */ /* 0x000fc800078ec0ff */
[----:B------:R-:W-:-:S04]  /*3170*/  SHF.R.U32.HI R3, RZ, 0x18, R2 ;  /* 0x00000018ff037819 */ /* 0x000fc80000011602 */
[----:B------:R-:W-:-:S04]  /*3180*/  LOP3.LUT R0, R0, R3, RZ, 0xfc, !PT ;  /* 0x0000000300007212 */ /* 0x000fc800078efcff */
[----:B------:R-:W-:-:S07]  /*3190*/  PRMT R8, R0, 0x7610, R8 ;  /* 0x0000761000087816 */ /* 0x000fce0000000008 */
.L_x_6007:
[----:B------:R-:W-:Y:S05]  /*31a0*/  BSYNC B0 ;  /* 0x0000000000007941 */ /* 0x000fea0003800000 */
.L_x_6006:
[----:B------:R0:W-:Y:S01]  /*31b0*/  STG.E.U8 desc[UR36][R16.64], R8 ;  /* 0x0000000810007986 */ /* 0x0001e2000c101124 */
[----:B------:R-:W-:Y:S05]  /*31c0*/  BRA `(.L_x_5983) ;  /* 0x0000000000c07947 */ /* 0x000fea0003800000 */
.L_x_6000:
        /* <DEDUP_REMOVED lines=26> */
.L_x_5982:
[----:B------:R-:W-:Y:S01]  /*3370*/  MOV R2, 0x0 ;  /* 0x0000000000027802 */ /* 0x000fe20000000f00 */
[----:B------:R-:W-:Y:S01]  /*3380*/  ULDC.64 UR4, c[0x4][0x128] ;  /* 0x01004a0000047ab9 */ /* 0x000fe20000000a00 */
[----:B------:R-:W-:Y:S01]  /*3390*/  ULDC.64 UR6, c[0x4][0x130] ;  /* 0x01004c0000067ab9 */ /* 0x000fe20000000a00 */
[----:B------:R-:W-:Y:S01]  /*33a0*/  IMAD.U32 R4, RZ, RZ, UR4 ;  /* 0x00000004ff047e24 */ /* 0x000fe2000f8e00ff */
[----:B------:R-:W-:Y:S01]  /*33b0*/  MOV R5, UR5 ;  /* 0x0000000500057c02 */ /* 0x000fe20008000f00 */
        /* <DEDUP_REMOVED lines=11> */
.L_x_6011:
[----:B------:R-:W-:Y:S05]  /*3470*/  BRA `(.L_x_5983) ;  /* 0x0000000000147947 */ /* 0x000fea0003800000 */
.L_x_6010:
[----:B------:R-:W0:Y:S02]  /*3480*/  F2I.U64.F64.TRUNC R4, R4 ;  /* 0x0000000400047311 */ /* 0x000e24000030d800 */
[----:B0-----:R0:W-:Y:S01]  /*3490*/  STG.E.64 desc[UR36][R16.64], R4 ;  /* 0x0000000410007986 */ /* 0x0011e2000c101b24 */
[----:B------:R-:W-:Y:S05]  /*34a0*/  BRA `(.L_x_5983) ;  /* 0x0000000000087947 */ /* 0x000fea0003800000 */
.L_x_6009:
[----:B------:R-:W0:Y:S02]  /*34b0*/  F2I.U32.F64.TRUNC R5, R4 ;  /* 0x0000000400057311 */ /* 0x000e24000030d000 */
[----:B0-----:R0:W-:Y:S02]  /*34c0*/  STG.E desc[UR36][R16.64], R5 ;  /* 0x0000000510007986 */ /* 0x0011e4000c101924 */
.L_x_5983:
[----:B------:R-:W-:-:S04]  /*34d0*/  IMAD R18, R23, 0x200, R18 ;  /* 0x0000020017127824 */ /* 0x000fc800078e0212 */
[----:B------:R-:W-:-:S07]  /*34e0*/  VIADD R19, R18, 0x80 ;  /* 0x0000008012137836 */ /* 0x000fce0000000000 */
.L_x_5943:
[----:B------:R-:W-:Y:S05]  /*34f0*/  BSYNC B6 ;  /* 0x0000000000067941 */ /* 0x000fea0003800000 */
.L_x_5942:
        /* <DEDUP_REMOVED lines=307> */
.L_x_6014:
        /* <DEDUP_REMOVED lines=21> */
.L_x_6018:
[----:B------:R-:W2:Y:S02]  /*4980*/  LDG.E.U8 R2, desc[UR36][R4.64] ;  /* 0x0000002404027981 */ /* 0x000ea4000c1e1100 */
[----:B--2---:R-:W0:Y:S01]  /*4990*/  I2F.F64.U16 R2, R2 ;  /* 0x0000000200027312 */ /* 0x004e220000101800 */
[----:B------:R-:W-:Y:S05]  /*49a0*/  BRA `(.L_x_6020) ;  /* 0x0000000c00707947 */ /* 0x000fea0003800000 */
.L_x_6017:
        /* <DEDUP_REMOVED lines=9> */
.L_x_6022:
[----:B------:R-:W2:Y:S02]  /*4a40*/  LDG.E R2, desc[UR36][R4.64] ;  /* 0x0000002404027981 */ /* 0x000ea4000c1e1900 */
[----:B--2---:R-:W0:Y:S01]  /*4a50*/  I2F.F64 R2, R2 ;  /* 0x0000000200027312 */ /* 0x004e220000201c00 */
[----:B------:R-:W-:Y:S05]  /*4a60*/  BRA `(.L_x_6020) ;  /* 0x0000000c00407947 */ /* 0x000fea0003800000 */
.L_x_6021:
[----:B------:R-:W2:Y:S02]  /*4a70*/  LDG.E.U16 R2, desc[UR36][R4.64] ;  /* 0x0000002404027981 */ /* 0x000ea4000c1e1500 */
[----:B--2---:R-:W0:Y:S01]  /*4a80*/  I2F.F64.S16 R2, R2 ;  /* 0x0000000200027312 */ /* 0x004e220000101c00 */
[----:B------:R-:W-:Y:S05]  /*4a90*/  BRA `(.L_x_6020) ;  /* 0x0000000c00347947 */ /* 0x000fea0003800000 */
.L_x_6016:
        /* <DEDUP_REMOVED lines=10> */
.L_x_6024:
[----:B------:R-:W2:Y:S02]  /*4b40*/  LDG.E.U16 R0, desc[UR36][R4.64] ;  /* 0x0000002404007981 */ /* 0x000ea4000c1e1500 */
[----:B--2---:R-:W-:-:S05]  /*4b50*/  HADD2.F32 R0, -RZ, R0.H0_H0 ;  /* 0x20000000ff007230 */ /* 0x004fca0000004100 */
[----:B------:R-:W-:-:S04]  /*4b60*/  FMUL.FTZ R0, R0, 1 ;  /* 0x3f80000000007820 */ /* 0x000fc80000410000 */
[----:B------:R0:W1:Y:S01]  /*4b70*/  F2F.F64.F32 R2, R0 ;  /* 0x0000000000027310 */ /* 0x0000620000201800 */
[----:B------:R-:W-:Y:S05]  /*4b80*/  BRA `(.L_x_6020) ;  /* 0x0000000800f87947 */ /* 0x000fea0003800000 */
.L_x_6023:
        /* <DEDUP_REMOVED lines=10> */
.L_x_6026:
[----:B------:R-:W2:Y:S02]  /*4c30*/  LDG.E.U16 R4, desc[UR36][R4.64] ;  /* 0x0000002404047981 */ /* 0x000ea4000c1e1500 */
[----:B--2---:R-:W-:-:S05]  /*4c40*/  HADD2.F32 R0, -RZ, R4.H0_H0 ;  /* 0x20000004ff007230 */ /* 0x004fca0000004100 */
[----:B------:R-:W-:-:S04]  /*4c50*/  FMUL.FTZ R0, R0, 1 ;  /* 0x3f80000000007820 */ /* 0x000fc80000410000 */
[----:B------:R0:W1:Y:S01]  /*4c60*/  F2F.F64.F32 R2, R0 ;  /* 0x0000000000027310 */ /* 0x0000620000201800 */
[----:B------:R-:W-:Y:S05]  /*4c70*/  BRA `(.L_x_6020) ;  /* 0x0000000800bc7947 */ /* 0x000fea0003800000 */
.L_x_6025:
[----:B------:R0:W5:Y:S01]  /*4c80*/  LDG.E.64 R2, desc[UR36][R4.64] ;  /* 0x0000002404027981 */ /* 0x000162000c1e1b00 */
[----:B------:R-:W-:Y:S05]  /*4c90*/  BRA `(.L_x_6020) ;  /* 0x0000000800b47947 */ /* 0x000fea0003800000 */
.L_x_6015:
        /* <DEDUP_REMOVED lines=13> */
.L_x_6029:
[----:B------:R0:W5:Y:S01]  /*4d70*/  LDG.E.64 R2, desc[UR36][R4.64] ;  /* 0x0000002404027981 */ /* 0x000162000c1e1b00 */
[----:B------:R-:W-:Y:S05]  /*4d80*/  BRA `(.L_x_6020) ;  /* 0x0000000800787947 */ /* 0x000fea0003800000 */
.L_x_6028:
        /* <DEDUP_REMOVED lines=11> */
[----:B------:R-:W-:-:S04]  /*4e40*/  IADD3 R6, R2, 0x1000000, RZ ;  /* 0x0100000002067810 */ /* 0x000fc80007ffe0ff */
        /* <DEDUP_REMOVED lines=16> */
.L_x_6031:
        /* <DEDUP_REMOVED lines=15> */
.L_x_6030:
[----:B------:R-:W2:Y:S02]  /*5040*/  LDG.E.U16 R0, desc[UR36][R4.64] ;  /* 0x0000002404007981 */ /* 0x000ea4000c1e1500 */
[----:B--2---:R-:W-:-:S04]  /*5050*/  IMAD.U32 R0, R0, 0x10000, RZ ;  /* 0x0001000000007824 */ /* 0x004fc800078e00ff */
[----:B------:R-:W-:-:S04]  /*5060*/  FMUL.FTZ R0, R0, 1 ;  /* 0x3f80000000007820 */ /* 0x000fc80000410000 */
[----:B------:R0:W1:Y:S01]  /*5070*/  F2F.F64.F32 R2, R0 ;  /* 0x0000000000027310 */ /* 0x0000620000201800 */
[----:B------:R-:W-:Y:S05]  /*5080*/  BRA `(.L_x_6020) ;  /* 0x0000000400b87947 */ /* 0x000fea0003800000 */
.L_x_6027:
        /* <DEDUP_REMOVED lines=11> */
.L_x_6034:
        /* <DEDUP_REMOVED lines=21> */
.L_x_6038:
[----:B------:R-:W-:Y:S05]  /*5290*/  BSYNC B1 ;  /* 0x0000000000017941 */ /* 0x000fea0003800000 */
.L_x_6037:
[----:B------:R-:W-:Y:S01]  /*52a0*/  LEA R3, R0, 0x3b800000, 0x17 ;  /* 0x3b80000000037811 */ /* 0x000fe200078eb8ff */
[----:B------:R-:W-:-:S05]  /*52b0*/  IMAD.SHL.U32 R0, R2, 0x100000, RZ ;  /* 0x0010000002007824 */ /* 0x000fca00078e00ff */
[----:B------:R-:W-:-:S07]  /*52c0*/  LOP3.LUT R0, R3, R0, R4, 0xfe, !PT ;  /* 0x0000000003007212 */ /* 0x000fce00078efe04 */
.L_x_6036:
[----:B------:R-:W-:Y:S05]  /*52d0*/  BSYNC B0 ;  /* 0x0000000000007941 */ /* 0x000fea0003800000 */
.L_x_6035:
[----:B------:R-:W-:-:S04]  /*52e0*/  FMUL.FTZ R0, R0, 1 ;  /* 0x3f80000000007820 */ /* 0x000fc80000410000 */
[----:B------:R1:W2:Y:S01]  /*52f0*/  F2F.F64.F32 R2, R0 ;  /* 0x0000000000027310 */ /* 0x0002a20000201800 */
[----:B------:R-:W-:Y:S05]  /*5300*/  BRA `(.L_x_6020) ;  /* 0x0000000400187947 */ /* 0x000fea0003800000 */
.L_x_6033:
        /* <DEDUP_REMOVED lines=21> */
.L_x_6042:
[----:B------:R-:W-:Y:S05]  /*5460*/  BSYNC B1 ;  /* 0x0000000000017941 */ /* 0x000fea0003800000 */
.L_x_6041:
[----:B------:R-:W-:Y:S01]  /*5470*/  LEA R3, R0, 0x37800000, 0x17 ;  /* 0x3780000000037811 */ /* 0x000fe200078eb8ff */
[----:B------:R-:W-:-:S05]  /*5480*/  IMAD.SHL.U32 R0, R2, 0x200000, RZ ;  /* 0x0020000002007824 */ /* 0x000fca00078e00ff */
[----:B------:R-:W-:-:S07]  /*5490*/  LOP3.LUT R0, R3, R0, R4, 0xfe, !PT ;  /* 0x0000000003007212 */ /* 0x000fce00078efe04 */
.L_x_6040:
[----:B------:R-:W-:Y:S05]  /*54a0*/  BSYNC B0 ;  /* 0x0000000000007941 */ /* 0x000fea0003800000 */
.L_x_6039:
[----:B------:R-:W-:-:S04]  /*54b0*/  FMUL.FTZ R0, R0, 1 ;  /* 0x3f80000000007820 */ /* 0x000fc80000410000 */
[----:B------:R3:W4:Y:S01]  /*54c0*/  F2F.F64.F32 R2, R0 ;  /* 0x0000000000027310 */ /* 0x0007220000201800 */
[----:B------:R-:W-:Y:S05]  /*54d0*/  BRA `(.L_x_6020) ;  /* 0x0000000000a47947 */ /* 0x000fea0003800000 */
.L_x_6032:
        /* <DEDUP_REMOVED lines=8> */
[----:B------:R-:W-:Y:S02]  /*5560*/  MOV R0, 0x400000 ;  /* 0x0040000000007802 */ /* 0x000fe40000000f00 */
[----:B--2---:R-:W-:-:S13]  /*5570*/  ISETP.NE.AND P0, PT, R4, RZ, PT ;  /* 0x000000ff0400720c */ /* 0x004fda0003f05270 */
[----:B------:R-:W-:Y:S05]  /*5580*/  @!P0 BRA `(.L_x_6046) ;  /* 0x00000000000c8947 */ /* 0x000fea0003800000 */
[----:B------:R-:W-:-:S13]  /*5590*/  ISETP.NE.AND P0, PT, R4, 0xff, PT ;  /* 0x000000ff0400780c */ /* 0x000fda0003f05270 */
[----:B------:R-:W-:Y:S02]  /*55a0*/  @!P0 IMAD.MOV.U32 R0, RZ, RZ, 0x7f800001 ;  /* 0x7f800001ff008424 */ /* 0x000fe400078e00ff */
[----:B------:R-:W-:-:S07]  /*55b0*/  @P0 IMAD.SHL.U32 R0, R4, 0x800000, RZ ;  /* 0x0080000004000824 */ /* 0x000fce00078e00ff */
.L_x_6046:
[----:B------:R-:W-:Y:S05]  /*55c0*/  BSYNC B0 ;  /* 0x0000000000007941 */ /* 0x000fea0003800000 */
.L_x_6045:
[----:B------:R-:W-:-:S04]  /*55d0*/  FMUL.FTZ R0, R0, 1 ;  /* 0x3f80000000007820 */ /* 0x000fc80000410000 */
[----:B------:R0:W1:Y:S01]  /*55e0*/  F2F.F64.F32 R2, R0 ;  /* 0x0000000000027310 */ /* 0x0000620000201800 */
[----:B------:R-:W-:Y:S05]  /*55f0*/  BRA `(.L_x_6020) ;  /* 0x00000000005c7947 */ /* 0x000fea0003800000 */
.L_x_6019:
        /* <DEDUP_REMOVED lines=16> */
.L_x_6047:
[----:B------:R-:W-:Y:S01]  /*5700*/  CS2R R2, SRZ ;  /* 0x0000000000027805 */ /* 0x000fe2000001ff00 */
[----:B------:R-:W-:Y:S06]  /*5710*/  BRA `(.L_x_6020) ;  /* 0x0000000000147947 */ /* 0x000fec0003800000 */
.L_x_6044:
[----:B------:R-:W2:Y:S02]  /*5720*/  LDG.E.64 R2, desc[UR36][R4.64] ;  /* 0x0000002404027981 */ /* 0x000ea4000c1e1b00 */
[----:B--2---:R-:W0:Y:S01]  /*5730*/  I2F.F64.U64 R2, R2 ;  /* 0x0000000200027312 */ /* 0x004e220000301800 */
[----:B------:R-:W-:Y:S05]  /*5740*/  BRA `(.L_x_6020) ;  /* 0x0000000000087947 */ /* 0x000fea0003800000 */
.L_x_6043:
[----:B------:R-:W2:Y:S02]  /*5750*/  LDG.E R2, desc[UR36][R4.64] ;  /* 0x0000002404027981 */ /* 0x000ea4000c1e1900 */
[----:B--2---:R-:W0:Y:S02]  /*5760*/  I2F.F64.U32 R2, R2 ;  /* 0x0000000200027312 */ /* 0x004e240000201800 */
.L_x_6020:
        /* <DEDUP_REMOVED lines=29> */
.L_x_6051:
[----:B------:R-:W0:Y:S02]  /*5940*/  F2I.S64.F64.TRUNC R4, R4 ;  /* 0x0000000400047311 */ /* 0x000e24000030d900 */
[----:B0-----:R-:W-:-:S05]  /*5950*/  IMAD.MOV.U32 R3, RZ, RZ, R4 ;  /* 0x000000ffff037224 */ /* 0x001fca00078e0004 */
[----:B------:R0:W-:Y:S01]  /*5960*/  STG.E.U8 desc[UR36][R16.64], R3 ;  /* 0x0000000310007986 */ /* 0x0001e2000c101124 */
[----:B------:R-:W-:Y:S05]  /*5970*/  BRA `(.L_x_6053) ;  /* 0x0000000c00f87947 */ /* 0x000fea0003800000 */
.L_x_6050:
        /* <DEDUP_REMOVED lines=9> */
.L_x_6055:
[----:B------:R-:W0:Y:S02]  /*5a10*/  F2I.F64.TRUNC R5, R4 ;  /* 0x0000000400057311 */ /* 0x000e24000030d100 */
[----:B0-----:R0:W-:Y:S01]  /*5a20*/  STG.E desc[UR36][R16.64], R5 ;  /* 0x0000000510007986 */ /* 0x0011e2000c101924 */
[----:B------:R-:W-:Y:S05]  /*5a30*/  BRA `(.L_x_6053) ;  /* 0x0000000c00c87947 */ /* 0x000fea0003800000 */
.L_x_6054:
[----:B------:R-:W0:Y:S02]  /*5a40*/  F2I.F64.TRUNC R5, R4 ;  /* 0x0000000400057311 */ /* 0x000e24000030d100 */
[----:B0-----:R0:W-:Y:S01]  /*5a50*/  STG.E.U16 desc[UR36][R16.64], R5 ;  /* 0x0000000510007986 */ /* 0x0011e2000c101524 */
[----:B------:R-:W-:Y:S05]  /*5a60*/  BRA `(.L_x_6053) ;  /* 0x0000000c00bc7947 */ /* 0x000fea0003800000 */
.L_x_6049:
        /* <DEDUP_REMOVED lines=13> */
.L_x_6057:
        /* <DEDUP_REMOVED lines=8> */
.L_x_6056:
        /* <DEDUP_REMOVED lines=14> */
.L_x_6059:
        /* <DEDUP_REMOVED lines=9> */
.L_x_6058:
[----:B------:R0:W-:Y:S01]  /*5d30*/  STG.E.64 desc[UR36][R16.64], R4 ;  /* 0x0000000410007986 */ /* 0x0001e2000c101b24 */
[----:B------:R-:W-:Y:S05]  /*5d40*/  BRA `(.L_x_6053) ;  /* 0x0000000c00047947 */ /* 0x000fea0003800000 */
.L_x_6048:
        /* <DEDUP_REMOVED lines=12> */
.L_x_6062:
[----:B------:R-:W-:-:S05]  /*5e10*/  CS2R R6, SRZ ;  /* 0x0000000000067805 */ /* 0x000fca000001ff00 */
[----:B------:R0:W-:Y:S01]  /*5e20*/  STG.E.128 desc[UR36][R16.64], R4 ;  /* 0x0000000410007986 */ /* 0x0001e2000c101d24 */
[----:B------:R-:W-:Y:S05]  /*5e30*/  BRA `(.L_x_6053) ;  /* 0x0000000800c87947 */ /* 0x000fea0003800000 */
.L_x_6061:
        /* <DEDUP_REMOVED lines=25> */
.L_x_6066:
[----:B------:R-:W-:Y:S05]  /*5fd0*/  BSYNC B0 ;  /* 0x0000000000007941 */ /* 0x000fea0003800000 */
.L_x_6065:
[----:B------:R-:W-:-:S05]  /*5fe0*/  LOP3.LUT R3, R0, R3, RZ, 0xfc, !PT ;  /* 0x0000000300037212 */ /* 0x000fca00078efcff */
[----:B------:R0:W-:Y:S01]  /*5ff0*/  STG.E.U8 desc[UR36][R16.64], R3 ;  /* 0x0000000310007986 */ /* 0x0001e2000c101124 */
[----:B------:R-:W-:Y:S05]  /*6000*/  BRA `(.L_x_6053) ;  /* 0x0000000800547947 */ /* 0x000fea0003800000 */
.L_x_6064:
        /* <DEDUP_REMOVED lines=17> */
.L_x_6068:
[----:B------:R-:W-:Y:S02]  /*6120*/  ISETP.GT.U32.AND P0, PT, R2, 0x7f800000, PT ;  /* 0x7f8000000200780c */ /* 0x000fe40003f04070 */
[----:B------:R-:W-:-:S04]  /*6130*/  MOV R0, 0x7f ;  /* 0x0000007f00007802 */ /* 0x000fc80000000f00 */
[----:B------:R-:W-:-:S07]  /*6140*/  SEL R0, R0, 0x7c, P0 ;  /* 0x0000007c00007807 */ /* 0x000fce0000000000 */
.L_x_6069:
[----:B------:R-:W-:Y:S05]  /*6150*/  BSYNC B0 ;  /* 0x0000000000007941 */ /* 0x000fea0003800000 */
.L_x_6067:
[----:B------:R-:W-:-:S04]  /*6160*/  LOP3.LUT R2, R3, 0x80000000, RZ, 0xc0, !PT ;  /* 0x8000000003027812 */ /* 0x000fc800078ec0ff */
[----:B------:R-:W-:-:S04]  /*6170*/  SHF.R.U32.HI R3, RZ, 0x18, R2 ;  /* 0x00000018ff037819 */ /* 0x000fc80000011602 */
[----:B------:R-:W-:-:S05]  /*6180*/  LOP3.LUT R3, R0, R3, RZ, 0xfc, !PT ;  /* 0x0000000300037212 */ /* 0x000fca00078efcff */
[----:B------:R0:W-:Y:S01]  /*6190*/  STG.E.U8 desc[UR36][R16.64], R3 ;  /* 0x0000000310007986 */ /* 0x0001e2000c101124 */
[----:B------:R-:W-:Y:S05]  /*61a0*/  BRA `(.L_x_6053) ;  /* 0x0000000400ec7947 */ /* 0x000fea0003800000 */
.L_x_6063:
        /* <DEDUP_REMOVED lines=8> */
.L_x_6060:
        /* <DEDUP_REMOVED lines=11> */
.L_x_6072:
        /* <DEDUP_REMOVED lines=21> */
.L_x_6075:
[----:B------:R-:W-:-:S04]  /*6430*/  LOP3.LUT R2, R3, 0x80000000, RZ, 0xc0, !PT ;  /* 0x8000000003027812 */ /* 0x000fc800078ec0ff */
[----:B------:R-:W-:-:S04]  /*6440*/  SHF.R.U32.HI R3, RZ, 0x18, R2 ;  /* 0x00000018ff037819 */ /* 0x000fc80000011602 */
[----:B------:R-:W-:-:S04]  /*6450*/  LOP3.LUT R0, R0, R3, RZ, 0xfc, !PT ;  /* 0x0000000300007212 */ /* 0x000fc800078efcff */
[----:B------:R-:W-:-:S07]  /*6460*/  PRMT R8, R0, 0x7610, R8 ;  /* 0x0000761000087816 */ /* 0x000fce0000000008 */
.L_x_6074:
[----:B------:R-:W-:Y:S05]  /*6470*/  BSYNC B0 ;  /* 0x0000000000007941 */ /* 0x000fea0003800000 */
.L_x_6073:
[----:B------:R3:W-:Y:S01]  /*6480*/  STG.E.U8 desc[UR36][R16.64], R8 ;  /* 0x0000000810007986 */ /* 0x0007e2000c101124 */
[----:B------:R-:W-:Y:S05]  /*6490*/  BRA `(.L_x_6053) ;  /* 0x0000000400307947 */ /* 0x000fea0003800000 */
.L_x_6071:
        /* <DEDUP_REMOVED lines=21> */
.L_x_6078:
[----:B------:R-:W-:-:S04]  /*65f0*/  LOP3.LUT R2, R3, 0x80000000, RZ, 0xc0, !PT ;  /* 0x8000000003027812 */ /* 0x000fc800078ec0ff */
[----:B------:R-:W-:-:S04]  /*6600*/  SHF.R.U32.HI R3, RZ, 0x18, R2 ;  /* 0x00000018ff037819 */ /* 0x000fc80000011602 */
[----:B------:R-:W-:-:S04]  /*6610*/  LOP3.LUT R0, R0, R3, RZ, 0xfc, !PT ;  /* 0x0000000300007212 */ /* 0x000fc800078efcff */
[----:B------:R-:W-:-:S07]  /*6620*/  PRMT R8, R0, 0x7610, R8 ;  /* 0x0000761000087816 */ /* 0x000fce0000000008 */
.L_x_6077:
[----:B------:R-:W-:Y:S05]  /*6630*/  BSYNC B0 ;  /* 0x0000000000007941 */ /* 0x000fea0003800000 */
.L_x_6076:
[----:B------:R0:W-:Y:S01]  /*6640*/  STG.E.U8 desc[UR36][R16.64], R8 ;  /* 0x0000000810007986 */ /* 0x0001e2000c101124 */
[----:B------:R-:W-:Y:S05]  /*6650*/  BRA `(.L_x_6053) ;  /* 0x0000000000c07947 */ /* 0x000fea0003800000 */
.L_x_6070:
        /* <DEDUP_REMOVED lines=26> */
.L_x_6052:
        /* <DEDUP_REMOVED lines=16> */
.L_x_6081:
[----:B------:R-:W-:Y:S05]  /*6900*/  BRA `(.L_x_6053) ;  /* 0x0000000000147947 */ /* 0x000fea0003800000 */
.L_x_6080:
[----:B------:R-:W0:Y:S02]  /*6910*/  F2I.U64.F64.TRUNC R4, R4 ;  /* 0x0000000400047311 */ /* 0x000e24000030d800 */
[----:B0-----:R2:W-:Y:S01]  /*6920*/  STG.E.64 desc[UR36][R16.64], R4 ;  /* 0x0000000410007986 */ /* 0x0015e2000c101b24 */
[----:B------:R-:W-:Y:S05]  /*6930*/  BRA `(.L_x_6053) ;  /* 0x0000000000087947 */ /* 0x000fea0003800000 */
.L_x_6079:
[----:B------:R-:W0:Y:S02]  /*6940*/  F2I.U32.F64.TRUNC R5, R4 ;  /* 0x0000000400057311 */ /* 0x000e24000030d000 */
[----:B0-----:R0:W-:Y:S02]  /*6950*/  STG.E desc[UR36][R16.64], R5 ;  /* 0x0000000510007986 */ /* 0x0011e4000c101924 */
.L_x_6053:
[----:B------:R-:W-:-:S07]  /*6960*/  VIADD R19, R19, 0x80 ;  /* 0x0000008013137836 */ /* 0x000fce0000000000 */
.L_x_6013:
[----:B------:R-:W-:Y:S05]  /*6970*/  BSYNC B6 ;  /* 0x0000000000067941 */ /* 0x000fea0003800000 */
.L_x_6012:
[----:B------:R-:W-:Y:S01]  /*6980*/  ULDC UR4, c[0x0][0x210] ;  /* 0x0000840000047ab9 */ /* 0x000fe20000000800 */
[----:B------:R-:W-:Y:S01]  /*6990*/  BSSY B6, `(.L_x_6082) ;  /* 0x0000346000067945 */ /* 0x000fe20003800000 */
[----:B------:R-:W-:-:S13]  /*69a0*/  ISETP.GE.AND P0, PT, R19, UR4, PT ;  /* 0x0000000413007c0c */ /* 0x000fda000bf06270 */
[----:B------:R-:W-:Y:S05]  /*69b0*/  @P0 BRA `(.L_x_6083) ;  /* 0x00000034000c0947 */ /* 0x000fea0003800000 */
[----:B0-----:R-:W0:Y:S01]  /*69c0*/  LDC R6, c[0x0][0x218] ;  /* 0x00008600ff067b82 */ /* 0x001e220000000800 */
[----:B------:R-:W-:Y:S01]  /*69d0*/  HFMA2.MMA R0, -RZ, RZ, 0, 0 ;  /* 0x00000000ff007435 */ /* 0x000fe200000001ff */
        /* <DEDUP_REMOVED lines=295> */
[----:B------:R-:W-:-:S04]  /*7c50*/  SHF.R.U32.HI R2, RZ, UR5, R2 ;  /* 0x00000005ff027c19 */ /* 0x000fc80008011602 */
[----:B------:R-:W-:-:S05]  /*7c60*/  IADD3 R3, -R2, RZ, RZ ;  /* 0x000000ff02037210 */ /* 0x000fca0007ffe1ff */
[----:B------:R-:W-:Y:S01]  /*7c70*/  IMAD R5, R3, UR4, R5 ;  /* 0x0000000403057c24 */ /* 0x000fe2000f8e0205 */
[----:B------:R-:W-:-:S03]  /*7c80*/  ULDC.64 UR4, c[0x0][0x408] ;  /* 0x0001020000047ab9 */ /* 0x000fc60000000a00 */
[C---:B------:R-:W-:Y:S02]  /*7c90*/  IMAD R16, R5.reuse, UR4, R16 ;  /* 0x0000000405107c24 */ /* 0x040fe4000f8e0210 */
[----:B------:R-:W-:-:S07]  /*7ca0*/  IMAD R0, R5, UR5, R0 ;  /* 0x0000000505007c24 */ /* 0x000fce000f8e0200 */
.L_x_6084:
        /* <DEDUP_REMOVED lines=21> */
.L_x_6088:
[----:B------:R-:W2:Y:S02]  /*7e00*/  LDG.E.U8 R2, desc[UR36][R4.64] ;  /* 0x0000002404027981 */ /* 0x000ea4000c1e1100 */
[----:B--2---:R-:W0:Y:S01]  /*7e10*/  I2F.F64.U16 R2, R2 ;  /* 0x0000000200027312 */ /* 0x004e220000101800 */
[----:B------:R-:W-:Y:S05]  /*7e20*/  BRA `(.L_x_6090) ;  /* 0x0000000c00707947 */ /* 0x000fea0003800000 */
.L_x_6087:
        /* <DEDUP_REMOVED lines=9> */
.L_x_6092:
[----:B------:R-:W2:Y:S02]  /*7ec0*/  LDG.E R2, desc[UR36][R4.64] ;  /* 0x0000002404027981 */ /* 0x000ea4000c1e1900 */
[----:B--2---:R-:W0:Y:S01]  /*7ed0*/  I2F.F64 R2, R2 ;  /* 0x0000000200027312 */ /* 0x004e220000201c00 */
[----:B------:R-:W-:Y:S05]  /*7ee0*/  BRA `(.L_x_6090) ;  /* 0x0000000c00407947 */ /* 0x000fea0003800000 */
.L_x_6091:
[----:B------:R-:W2:Y:S02]  /*7ef0*/  LDG.E.U16 R2, desc[UR36][R4.64] ;  /* 0x0000002404027981 */ /* 0x000ea4000c1e1500 */
[----:B--2---:R-:W0:Y:S01]  /*7f00*/  I2F.F64.S16 R2, R2 ;  /* 0x0000000200027312 */ /* 0x004e220000101c00 */
[----:B------:R-:W-:Y:S05]  /*7f10*/  BRA `(.L_x_6090) ;  /* 0x0000000c00347947 */ /* 0x000fea0003800000 */
.L_x_6086:
        /* <DEDUP_REMOVED lines=10> */
.L_x_6094:
[----:B------:R-:W2:Y:S02]  /*7fc0*/  LDG.E.U16 R0, desc[UR36][R4.64] ;  /* 0x0000002404007981 */ /* 0x000ea4000c1e1500 */
[----:B--2---:R-:W-:-:S05]  /*7fd0*/  HADD2.F32 R0, -RZ, R0.H0_H0 ;  /* 0x20000000ff007230 */ /* 0x004fca0000004100 */
[----:B------:R-:W-:-:S04]  /*7fe0*/  FMUL.FTZ R0, R0, 1 ;  /* 0x3f80000000007820 */ /* 0x000fc80000410000 */
[----:B------:R0:W1:Y:S01]  /*7ff0*/  F2F.F64.F32 R2, R0 ;  /* 0x0000000000027310 */ /* 0x0000620000201800 */
[----:B------:R-:W-:Y:S05]  /*8000*/  BRA `(.L_x_6090) ;  /* 0x0000000800f87947 */ /* 0x000fea0003800000 */
.L_x_6093:
        /* <DEDUP_REMOVED lines=10> */
.L_x_6096:
[----:B------:R-:W2:Y:S02]  /*80b0*/  LDG.E.U16 R4, desc[UR36][R4.64] ;  /* 0x0000002404047981 */ /* 0x000ea4000c1e1500 */
[----:B--2---:R-:W-:-:S05]  /*80c0*/  HADD2.F32 R0, -RZ, R4.H0_H0 ;  /* 0x20000004ff007230 */ /* 0x004fca0000004100 */
[----:B------:R-:W-:-:S04]  /*80d0*/  FMUL.FTZ R0, R0, 1 ;  /* 0x3f80000000007820 */ /* 0x000fc80000410000 */
[----:B------:R0:W1:Y:S01]  /*80e0*/  F2F.F64.F32 R2, R0 ;  /* 0x0000000000027310 */ /* 0x0000620000201800 */
[----:B------:R-:W-:Y:S05]  /*80f0*/  BRA `(.L_x_6090) ;  /* 0x0000000800bc7947 */ /* 0x000fea0003800000 */
.L_x_6095:
[----:B------:R0:W5:Y:S01]  /*8100*/  LDG.E.64 R2, desc[UR36][R4.64] ;  /* 0x0000002404027981 */ /* 0x000162000c1e1b00 */
[----:B------:R-:W-:Y:S05]  /*8110*/  BRA `(.L_x_6090) ;  /* 0x0000000800b47947 */ /* 0x000fea0003800000 */
.L_x_6085:
        /* <DEDUP_REMOVED lines=13> */
.L_x_6099:
[----:B------:R0:W5:Y:S01]  /*81f0*/  LDG.E.64 R2, desc[UR36][R4.64] ;  /* 0x0000002404027981 */ /* 0x000162000c1e1b00 */
[----:B------:R-:W-:Y:S05]  /*8200*/  BRA `(.L_x_6090) ;  /* 0x0000000800787947 */ /* 0x000fea0003800000 */
.L_x_6098:
        /* <DEDUP_REMOVED lines=28> */
.L_x_6101:
        /* <DEDUP_REMOVED lines=15> */
.L_x_6100:
[----:B------:R-:W2:Y:S02]  /*84c0*/  LDG.E.U16 R0, desc[UR36][R4.64] ;  /* 0x0000002404007981 */ /* 0x000ea4000c1e1500 */
[----:B--2---:R-:W-:-:S04]  /*84d0*/  IMAD.U32 R0, R0, 0x10000, RZ ;  /* 0x0001000000007824 */ /* 0x004fc800078e00ff */
[----:B------:R-:W-:-:S04]  /*84e0*/  FMUL.FTZ R0, R0, 1 ;  /* 0x3f80000000007820 */ /* 0x000fc80000410000 */
[----:B------:R0:W1:Y:S01]  /*84f0*/  F2F.F64.F32 R2, R0 ;  /* 0x0000000000027310 */ /* 0x0000620000201800 */
[----:B------:R-:W-:Y:S05]  /*8500*/  BRA `(.L_x_6090) ;  /* 0x0000000400b87947 */ /* 0x000fea0003800000 */
.L_x_6097:
        /* <DEDUP_REMOVED lines=11> */
.L_x_6104:
        /* <DEDUP_REMOVED lines=21> */
.L_x_6108:
[----:B------:R-:W-:Y:S05]  /*8710*/  BSYNC B1 ;  /* 0x0000000000017941 */ /* 0x000fea0003800000 */
.L_x_6107:
[----:B------:R-:W-:Y:S01]  /*8720*/  LEA R3, R0, 0x3b800000, 0x17 ;  /* 0x3b80000000037811 */ /* 0x000fe200078eb8ff */
[----:B------:R-:W-:-:S05]  /*8730*/  IMAD.SHL.U32 R0, R2, 0x100000, RZ ;  /* 0x0010000002007824 */ /* 0x000fca00078e00ff */
[----:B------:R-:W-:-:S07]  /*8740*/  LOP3.LUT R0, R3, R0, R4, 0xfe, !PT ;  /* 0x0000000003007212 */ /* 0x000fce00078efe04 */
.L_x_6106:
[----:B------:R-:W-:Y:S05]  /*8750*/  BSYNC B0 ;  /* 0x0000000000007941 */ /* 0x000fea0003800000 */
.L_x_6105:
[----:B------:R-:W-:-:S04]  /*8760*/  FMUL.FTZ R0, R0, 1 ;  /* 0x3f80000000007820 */ /* 0x000fc80000410000 */
[----:B------:R1:W2:Y:S01]  /*8770*/  F2F.F64.F32 R2, R0 ;  /* 0x0000000000027310 */ /* 0x0002a20000201800 */
[----:B------:R-:W-:Y:S05]  /*8780*/  BRA `(.L_x_6090) ;  /* 0x0000000400187947 */ /* 0x000fea0003800000 */
.L_x_6103:
        /* <DEDUP_REMOVED lines=21> */
.L_x_6112:
[----:B------:R-:W-:Y:S05]  /*88e0*/  BSYNC B1 ;  /* 0x0000000000017941 */ /* 0x000fea0003800000 */
.L_x_6111:
[----:B------:R-:W-:Y:S01]  /*88f0*/  LEA R3, R0, 0x37800000, 0x17 ;  /* 0x3780000000037811 */ /* 0x000fe200078eb8ff */
[----:B------:R-:W-:-:S05]  /*8900*/  IMAD.SHL.U32 R0, R2, 0x200000, RZ ;  /* 0x0020000002007824 */ /* 0x000fca00078e00ff */
[----:B------:R-:W-:-:S07]  /*8910*/  LOP3.LUT R0, R3, R0, R4, 0xfe, !PT ;  /* 0x0000000003007212 */ /* 0x000fce00078efe04 */
.L_x_6110:
[----:B------:R-:W-:Y:S05]  /*8920*/  BSYNC B0 ;  /* 0x0000000000007941 */ /* 0x000fea0003800000 */
.L_x_6109:
[----:B------:R-:W-:-:S04]  /*8930*/  FMUL.FTZ R0, R0, 1 ;  /* 0x3f80000000007820 */ /* 0x000fc80000410000 */
[----:B------:R3:W4:Y:S01]  /*8940*/  F2F.F64.F32 R2, R0 ;  /* 0x0000000000027310 */ /* 0x0007220000201800 */
[----:B------:R-:W-:Y:S05]  /*8950*/  BRA `(.L_x_6090) ;  /* 0x0000000000a47947 */ /* 0x000fea0003800000 */
.L_x_6102:
        /* <DEDUP_REMOVED lines=14> */
.L_x_6116:
[----:B------:R-:W-:Y:S05]  /*8a40*/  BSYNC B0 ;  /* 0x0000000000007941 */ /* 0x000fea0003800000 */
.L_x_6115:
[----:B------:R-:W-:-:S04]  /*8a50*/  FMUL.FTZ R0, R0, 1 ;  /* 0x3f80000000007820 */ /* 0x000fc80000410000 */
[----:B------:R0:W1:Y:S01]  /*8a60*/  F2F.F64.F32 R2, R0 ;  /* 0x0000000000027310 */ /* 0x0000620000201800 */
[----:B------:R-:W-:Y:S05]  /*8a70*/  BRA `(.L_x_6090) ;  /* 0x00000000005c7947 */ /* 0x000fea0003800000 */
.L_x_6089:
[----:B------:R-:W-:Y:S01]  /*8a80*/  MOV R2, 0x0 ;  /* 0x0000000000027802 */ /* 0x000fe20000000f00 */
[----:B------:R-:W-:Y:S01]  /*8a90*/  ULDC.64 UR4, c[0x4][0x128] ;  /* 0x01004a0000047ab9 */ /* 0x000fe20000000a00 */
[----:B------:R-:W-:Y:S01]  /*8aa0*/  ULDC.64 UR6, c[0x4][0x8] ;  /* 0x0100020000067ab9 */ /* 0x000fe20000000a00 */
[----:B------:R-:W-:Y:S01]  /*8ab0*/  IMAD.U32 R4, RZ, RZ, UR4 ;  /* 0x00000004ff047e24 */ /* 0x000fe2000f8e00ff */
[----:B------:R-:W-:Y:S01]  /*8ac0*/  HFMA2.MMA R12, -RZ, RZ, 0, 5.9604644775390625e-08 ;  /* 0x00000001ff0c7435 */ /* 0x000fe200000001ff */
        /* <DEDUP_REMOVED lines=10> */
[----:B0-----:R-:W-:Y:S05]  /*8b70*/  CALL.ABS.NOINC R2 ;  /* 0x0000000002007343 */ /* 0x001fea0003c00000 */
.L_x_6117:
[----:B------:R-:W-:Y:S01]  /*8b80*/  CS2R R2, SRZ ;  /* 0x0000000000027805 */ /* 0x000fe2000001ff00 */
[----:B------:R-:W-:Y:S06]  /*8b90*/  BRA `(.L_x_6090) ;  /* 0x0000000000147947 */ /* 0x000fec0003800000 */
.L_x_6114:
[----:B------:R-:W2:Y:S02]  /*8ba0*/  LDG.E.64 R2, desc[UR36][R4.64] ;  /* 0x0000002404027981 */ /* 0x000ea4000c1e1b00 */
[----:B--2---:R-:W0:Y:S01]  /*8bb0*/  I2F.F64.U64 R2, R2 ;  /* 0x0000000200027312 */ /* 0x004e220000301800 */
[----:B------:R-:W-:Y:S05]  /*8bc0*/  BRA `(.L_x_6090) ;  /* 0x0000000000087947 */ /* 0x000fea0003800000 */
.L_x_6113:
[----:B------:R-:W2:Y:S02]  /*8bd0*/  LDG.E R2, desc[UR36][R4.64] ;  /* 0x0000002404027981 */ /* 0x000ea4000c1e1900 */
[----:B--2---:R-:W0:Y:S02]  /*8be0*/  I2F.F64.U32 R2, R2 ;  /* 0x0000000200027312 */ /* 0x004e240000201800 */
.L_x_6090:
        /* <DEDUP_REMOVED lines=29> */
.L_x_6121:
[----:B------:R-:W0:Y:S02]  /*8dc0*/  F2I.S64.F64.TRUNC R4, R4 ;  /* 0x0000000400047311 */ /* 0x000e24000030d900 */
[----:B0-----:R-:W-:-:S05]  /*8dd0*/  IMAD.MOV.U32 R3, RZ, RZ, R4 ;  /* 0x000000ffff037224 */ /* 0x001fca00078e0004 */
[----:B------:R3:W-:Y:S01]  /*8de0*/  STG.E.U8 desc[UR36][R16.64], R3 ;  /* 0x0000000310007986 */ /* 0x0007e2000c101124 */
[----:B------:R-:W-:Y:S05]  /*8df0*/  BRA `(.L_x_6123) ;  /* 0x0000000c00f87947 */ /* 0x000fea0003800000 */
.L_x_6120:
        /* <DEDUP_REMOVED lines=9> */
.L_x_6125:
[----:B------:R-:W0:Y:S02]  /*8e90*/  F2I.F64.TRUNC R5, R4 ;  /* 0x0000000400057311 */ /* 0x000e24000030d100 */
[----:B0-----:R2:W-:Y:S01]  /*8ea0*/  STG.E desc[UR36][R16.64], R5 ;  /* 0x0000000510007986 */ /* 0x0015e2000c101924 */
[----:B------:R-:W-:Y:S05]  /*8eb0*/  BRA `(.L_x_6123) ;  /* 0x0000000c00c87947 */ /* 0x000fea0003800000 */
.L_x_6124:
[----:B------:R-:W0:Y:S02]  /*8ec0*/  F2I.F64.TRUNC R5, R4 ;  /* 0x0000000400057311 */ /* 0x000e24000030d100 */
[----:B0-----:R0:W-:Y:S01]  /*8ed0*/  STG.E.U16 desc[UR36][R16.64], R5 ;  /* 0x0000000510007986 */ /* 0x0011e2000c101524 */
[----:B------:R-:W-:Y:S05]  /*8ee0*/  BRA `(.L_x_6123) ;  /* 0x0000000c00bc7947 */ /* 0x000fea0003800000 */
.L_x_6119:
        /* <DEDUP_REMOVED lines=13> */
.L_x_6127:
        /* <DEDUP_REMOVED lines=8> */
.L_x_6126:
        /* <DEDUP_REMOVED lines=14> */
.L_x_6129:
        /* <DEDUP_REMOVED lines=9> */
.L_x_6128:
[----:B------:R0:W-:Y:S01]  /*91b0*/  STG.E.64 desc[UR36][R16.64], R4 ;  /* 0x0000000410007986 */ /* 0x0001e2000c101b24 */
[----:B------:R-:W-:Y:S05]  /*91c0*/  BRA `(.L_x_6123) ;  /* 0x0000000c00047947 */ /* 0x000fea0003800000 */
.L_x_6118:
        /* <DEDUP_REMOVED lines=12> */
.L_x_6132:
[----:B------:R-:W-:-:S05]  /*9290*/  CS2R R6, SRZ ;  /* 0x0000000000067805 */ /* 0x000fca000001ff00 */
[----:B------:R0:W-:Y:S01]  /*92a0*/  STG.E.128 desc[UR36][R16.64], R4 ;  /* 0x0000000410007986 */ /* 0x0001e2000c101d24 */
[----:B------:R-:W-:Y:S05]  /*92b0*/  BRA `(.L_x_6123) ;  /* 0x0000000800c87947 */ /* 0x000fea0003800000 */
.L_x_6131:
        /* <DEDUP_REMOVED lines=25> */
.L_x_6136:
[----:B------:R-:W-:Y:S05]  /*9450*/  BSYNC B0 ;  /* 0x0000000000007941 */ /* 0x000fea0003800000 */
.L_x_6135:
[----:B------:R-:W-:-:S05]  /*9460*/  LOP3.LUT R3, R0, R3, RZ, 0xfc, !PT ;  /* 0x0000000300037212 */ /* 0x000fca00078efcff */
[----:B------:R0:W-:Y:S01]  /*9470*/  STG.E.U8 desc[UR36][R16.64], R3 ;  /* 0x0000000310007986 */ /* 0x0001e2000c101124 */
[----:B------:R-:W-:Y:S05]  /*9480*/  BRA `(.L_x_6123) ;  /* 0x0000000800547947 */ /* 0x000fea0003800000 */
.L_x_6134:
        /* <DEDUP_REMOVED lines=17> */
.L_x_6138:
[----:B------:R-:W-:Y:S01]  /*95a0*/  IMAD.MOV.U32 R0, RZ, RZ, 0x7f ;  /* 0x0000007fff007424 */ /* 0x000fe200078e00ff */
[----:B------:R-:W-:-:S04]  /*95b0*/  ISETP.GT.U32.AND P0, PT, R2, 0x7f800000, PT ;  /* 0x7f8000000200780c */ /* 0x000fc80003f04070 */
[----:B------:R-:W-:-:S09]  /*95c0*/  SEL R0, R0, 0x7c, P0 ;  /* 0x0000007c00007807 */ /* 0x000fd20000000000 */
.L_x_6139:
[----:B------:R-:W-:Y:S05]  /*95d0*/  BSYNC B0 ;  /* 0x0000000000007941 */ /* 0x000fea0003800000 */
.L_x_6137:
[----:B------:R-:W-:-:S04]  /*95e0*/  LOP3.LUT R2, R3, 0x80000000, RZ, 0xc0, !PT ;  /* 0x8000000003027812 */ /* 0x000fc800078ec0ff */
[----:B------:R-:W-:-:S04]  /*95f0*/  SHF.R.U32.HI R3, RZ, 0x18, R2 ;  /* 0x00000018ff037819 */ /* 0x000fc80000011602 */
[----:B------:R-:W-:-:S05]  /*9600*/  LOP3.LUT R3, R0, R3, RZ, 0xfc, !PT ;  /* 0x0000000300037212 */ /* 0x000fca00078efcff */
[----:B------:R0:W-:Y:S01]  /*9610*/  STG.E.U8 desc[UR36][R16.64], R3 ;  /* 0x0000000310007986 */ /* 0x0001e2000c101124 */
[----:B------:R-:W-:Y:S05]  /*9620*/  BRA `(.L_x_6123) ;  /* 0x0000000400ec7947 */ /* 0x000fea0003800000 */
.L_x_6133:
        /* <DEDUP_REMOVED lines=8> */
.L_x_6130:
        /* <DEDUP_REMOVED lines=11> */
.L_x_6142:
        /* <DEDUP_REMOVED lines=21> */
.L_x_6145:
[----:B------:R-:W-:-:S04]  /*98b0*/  LOP3.LUT R2, R3, 0x80000000, RZ, 0xc0, !PT ;  /* 0x8000000003027812 */ /* 0x000fc800078ec0ff */
[----:B------:R-:W-:-:S04]  /*98c0*/  SHF.R.U32.HI R3, RZ, 0x18, R2 ;  /* 0x00000018ff037819 */ /* 0x000fc80000011602 */
[----:B------:R-:W-:-:S04]  /*98d0*/  LOP3.LUT R0, R0, R3, RZ, 0xfc, !PT ;  /* 0x0000000300007212 */ /* 0x000fc800078efcff */
[----:B------:R-:W-:-:S07]  /*98e0*/  PRMT R8, R0, 0x7610, R8 ;  /* 0x0000761000087816 */ /* 0x000fce0000000008 */
.L_x_6144:
[----:B------:R-:W-:Y:S05]  /*98f0*/  BSYNC B0 ;  /* 0x0000000000007941 */ /* 0x000fea0003800000 */
.L_x_6143:
[----:B------:R0:W-:Y:S01]  /*9900*/  STG.E.U8 desc[UR36][R16.64], R8 ;  /* 0x0000000810007986 */ /* 0x0001e2000c101124 */
[----:B------:R-:W-:Y:S05]  /*9910*/  BRA `(.L_x_6123) ;  /* 0x0000000400307947 */ /* 0x000fea0003800000 */
.L_x_6141:
        /* <DEDUP_REMOVED lines=21> */
.L_x_6148:
[----:B------:R-:W-:-:S04]  /*9a70*/  LOP3.LUT R2, R3, 0x80000000, RZ, 0xc0, !PT ;  /* 0x8000000003027812 */ /* 0x000fc800078ec0ff */
[----:B------:R-:W-:-:S04]  /*9a80*/  SHF.R.U32.HI R3, RZ, 0x18, R2 ;  /* 0x00000018ff037819 */ /* 0x000fc80000011602 */
[----:B------:R-:W-:-:S04]  /*9a90*/  LOP3.LUT R0, R0, R3, RZ, 0xfc, !PT ;  /* 0x0000000300007212 */ /* 0x000fc800078efcff */
[----:B------:R-:W-:-:S07]  /*9aa0*/  PRMT R8, R0, 0x7610, R8 ;  /* 0x0000761000087816 */ /* 0x000fce0000000008 */
.L_x_6147:
[----:B------:R-:W-:Y:S05]  /*9ab0*/  BSYNC B0 ;  /* 0x0000000000007941 */ /* 0x000fea0003800000 */
.L_x_6146:
[----:B------:R0:W-:Y:S01]  /*9ac0*/  STG.E.U8 desc[UR36][R16.64], R8 ;  /* 0x0000000810007986 */ /* 0x0001e2000c101124 */
[----:B------:R-:W-:Y:S05]  /*9ad0*/  BRA `(.L_x_6123) ;  /* 0x0000000000c07947 */ /* 0x000fea0003800000 */
.L_x_6140:
        /* <DEDUP_REMOVED lines=26> */
.L_x_6122:
[----:B------:R-:W-:Y:S01]  /*9c80*/  MOV R0, 0x0 ;  /* 0x0000000000007802 */ /* 0x000fe20000000f00 */
[----:B------:R-:W-:Y:S01]  /*9c90*/  ULDC.64 UR4, c[0x4][0x128] ;  /* 0x01004a0000047ab9 */ /* 0x000fe20000000a00 */
[----:B------:R-:W-:Y:S01]  /*9ca0*/  ULDC.64 UR6, c[0x4][0x10] ;  /* 0x0100040000067ab9 */ /* 0x000fe20000000a00 */
[----:B------:R-:W-:Y:S01]  /*9cb0*/  IMAD.U32 R4, RZ, RZ, UR4 ;  /* 0x00000004ff047e24 */ /* 0x000fe2000f8e00ff */
[----:B------:R0:W1:Y:S01]  /*9cc0*/  LDC.64 R2, c[0x4][R0] ;  /* 0x0100000000027b82 */ /* 0x0000620000000a00 */
[----:B------:R-:W-:Y:S01]  /*9cd0*/  IMAD.U32 R5, RZ, RZ, UR5 ;  /* 0x00000005ff057e24 */ /* 0x000fe2000f8e00ff */
[----:B------:R-:W-:Y:S01]  /*9ce0*/  ULDC.64 UR4, c[0x4][0x130] ;  /* 0x01004c0000047ab9 */ /* 0x000fe20000000a00 */
[----:B------:R-:W-:Y:S01]  /*9cf0*/  IMAD.U32 R10, RZ, RZ, UR6 ;  /* 0x00000006ff0a7e24 */ /* 0x000fe2000f8e00ff */
[----:B------:R-:W-:Y:S01]  /*9d00*/  MOV R7, UR5 ;  /* 0x0000000500077c02 */ /* 0x000fe20008000f00 */
[----:B------:R-:W-:Y:S02]  /*9d10*/  IMAD.U32 R6, RZ, RZ, UR4 ;  /* 0x00000004ff067e24 */ /* 0x000fe4000f8e00ff */
[----:B------:R-:W-:-:S02]  /*9d20*/  IMAD.U32 R11, RZ, RZ, UR7 ;  /* 0x00000007ff0b7e24 */ /* 0x000fc4000f8e00ff */
[----:B------:R-:W-:Y:S02]  /*9d30*/  IMAD.MOV.U32 R8, RZ, RZ, 0x65 ;  /* 0x00000065ff087424 */ /* 0x000fe400078e00ff */
[----:B------:R-:W-:Y:S02]  /*9d40*/  IMAD.MOV.U32 R12, RZ, RZ, 0x1 ;  /* 0x00000001ff0c7424 */ /* 0x000fe400078e00ff */
[----:B0-----:R-:W-:-:S07]  /*9d50*/  IMAD.MOV.U32 R13, RZ, RZ, RZ ;  /* 0x000000ffff0d7224 */ /* 0x001fce00078e00ff */
[----:B------:R-:W-:-:S07]  /*9d60*/  LEPC R20, `(.L_x_6151) ;  /* 0x000000001014794e */ /* 0x000fce0000000000 */
[----:B-1----:R-:W-:Y:S05]  /*9d70*/  CALL.ABS.NOINC R2 ;  /* 0x0000000002007343 */ /* 0x002fea0003c00000 */
.L_x_6151:
[----:B------:R-:W-:Y:S05]  /*9d80*/  BRA `(.L_x_6123) ;  /* 0x0000000000147947 */ /* 0x000fea0003800000 */
.L_x_6150:
[----:B------:R-:W0:Y:S02]  /*9d90*/  F2I.U64.F64.TRUNC R4, R4 ;  /* 0x0000000400047311 */ /* 0x000e24000030d800 */
[----:B0-----:R0:W-:Y:S01]  /*9da0*/  STG.E.64 desc[UR36][R16.64], R4 ;  /* 0x0000000410007986 */ /* 0x0011e2000c101b24 */
[----:B------:R-:W-:Y:S05]  /*9db0*/  BRA `(.L_x_6123) ;  /* 0x0000000000087947 */ /* 0x000fea0003800000 */
.L_x_6149:
[----:B------:R-:W0:Y:S02]  /*9dc0*/  F2I.U32.F64.TRUNC R5, R4 ;  /* 0x0000000400057311 */ /* 0x000e24000030d000 */
[----:B0-----:R0:W-:Y:S02]  /*9dd0*/  STG.E desc[UR36][R16.64], R5 ;  /* 0x0000000510007986 */ /* 0x0011e4000c101924 */
.L_x_6123:
[----:B------:R-:W-:-:S07]  /*9de0*/  VIADD R19, R19, 0x80 ;  /* 0x0000008013137836 */ /* 0x000fce0000000000 */
.L_x_6083:
[----:B------:R-:W-:Y:S05]  /*9df0*/  BSYNC B6 ;  /* 0x0000000000067941 */ /* 0x000fea0003800000 */
.L_x_6082:
        /* <DEDUP_REMOVED lines=306> */
.L_x_6152:
        /* <DEDUP_REMOVED lines=19> */
[----:B--2---:R-:W3:Y:S01]  /*b250*/  I2F.F64.S16 R2, R2 ;  /* 0x0000000200027312 */ /* 0x004ee20000101c00 */
[----:B------:R-:W-:Y:S05]  /*b260*/  BRA `(.L_x_6158) ;  /* 0x0000000c007c7947 */ /* 0x000fea0003800000 */
.L_x_6156:
[----:B------:R-:W2:Y:S02]  /*b270*/  LDG.E.U8 R2, desc[UR36][R4.64] ;  /* 0x0000002404027981 */ /* 0x000ea4000c1e1100 */
[----:B--2---:R-:W4:Y:S01]  /*b280*/  I2F.F64.U16 R2, R2 ;  /* 0x0000000200027312 */ /* 0x004f220000101800 */
[----:B------:R-:W-:Y:S05]  /*b290*/  BRA `(.L_x_6158) ;  /* 0x0000000c00707947 */ /* 0x000fea0003800000 */
.L_x_6155:
[----:B------:R-:W-:-:S13]  /*b2a0*/  ISETP.NE.AND P0, PT, R2, 0x2, PT ;  /* 0x000000020200780c */ /* 0x000fda0003f05270 */
[----:B------:R-:W-:Y:S05]  /*b2b0*/  @!P0 BRA `(.L_x_6159) ;  /* 0x0000000000288947 */ /* 0x000fea0003800000 */
[----:B------:R-:W-:-:S13]  /*b2c0*/  ISETP.NE.AND P0, PT, R2, 0x3, PT ;  /* 0x000000030200780c */ /* 0x000fda0003f05270 */
[----:B------:R-:W-:Y:S05]  /*b2d0*/  @!P0 BRA `(.L_x_6160) ;  /* 0x0000000000148947 */ /* 0x000fea0003800000 */
[----:B------:R-:W-:-:S13]  /*b2e0*/  ISETP.NE.AND P0, PT, R2, 0x4, PT ;  /* 0x000000040200780c */ /* 0x000fda0003f05270 */
[----:B------:R-:W-:Y:S05]  /*b2f0*/  @P0 BRA `(.L_x_6157) ;  /* 0x0000000800fc0947 */ /* 0x000fea0003800000 */
[----:B------:R-:W2:Y:S02]  /*b300*/  LDG.E.64 R2, desc[UR36][R4.64] ;  /* 0x0000002404027981 */ /* 0x000ea4000c1e1b00 */
[----:B--2---:R-:W1:Y:S01]  /*b310*/  I2F.F64.S64 R2, R2 ;  /* 0x0000000200027312 */ /* 0x004e620000301c00 */
[----:B------:R-:W-:Y:S05]  /*b320*/  BRA `(.L_x_6158) ;  /* 0x0000000c004c7947 */ /* 0x000fea0003800000 */
.L_x_6160:
[----:B------:R-:W2:Y:S02]  /*b330*/  LDG.E R2, desc[UR36][R4.64] ;  /* 0x0000002404027981 */ /* 0x000ea4000c1e1900 */
[----:B--2---:R-:W2:Y:S01]  /*b340*/  I2F.F64 R2, R2 ;  /* 0x0000000200027312 */ /* 0x004ea20000201c00 */
[----:B------:R-:W-:Y:S05]  /*b350*/  BRA `(.L_x_6158) ;  /* 0x0000000c00407947 */ /* 0x000fea0003800000 */
.L_x_6159:
[----:B------:R-:W2:Y:S02]  /*b360*/  LDG.E.U16 R2, desc[UR36][R4.64] ;  /* 0x0000002404027981 */ /* 0x000ea4000c1e1500 */
[----:B--2---:R-:W0:Y:S01]  /*b370*/  I2F.F64.S16 R2, R2 ;  /* 0x0000000200027312 */ /* 0x004e220000101c00 */
[----:B------:R-:W-:Y:S05]  /*b380*/  BRA `(.L_x_6158) ;  /* 0x0000000c00347947 */ /* 0x000fea0003800000 */
.L_x_6154:
        /* <DEDUP_REMOVED lines=10> */
.L_x_6162:
[----:B------:R-:W2:Y:S02]  /*b430*/  LDG.E.U16 R0, desc[UR36][R4.64] ;  /* 0x0000002404007981 */ /* 0x000ea4000c1e1500 */
[----:B--2---:R-:W-:-:S05]  /*b440*/  HADD2.F32 R0, -RZ, R0.H0_H0 ;  /* 0x20000000ff007230 */ /* 0x004fca0000004100 */
[----:B------:R-:W-:-:S04]  /*b450*/  FMUL.FTZ R0, R0, 1 ;  /* 0x3f80000000007820 */ /* 0x000fc80000410000 */
[----:B------:R0:W1:Y:S01]  /*b460*/  F2F.F64.F32 R2, R0 ;  /* 0x0000000000027310 */ /* 0x0000620000201800 */
[----:B------:R-:W-:Y:S05]  /*b470*/  BRA `(.L_x_6158) ;  /* 0x0000000800f87947 */ /* 0x000fea0003800000 */
.L_x_6161:
        /* <DEDUP_REMOVED lines=10> */
.L_x_6164:
[----:B------:R-:W2:Y:S02]  /*b520*/  LDG.E.U16 R4, desc[UR36][R4.64] ;  /* 0x0000002404047981 */ /* 0x000ea4000c1e1500 */
[----:B--2---:R-:W-:-:S05]  /*b530*/  HADD2.F32 R0, -RZ, R4.H0_H0 ;  /* 0x20000004ff007230 */ /* 0x004fca0000004100 */
[----:B------:R-:W-:-:S04]  /*b540*/  FMUL.FTZ R0, R0, 1 ;  /* 0x3f80000000007820 */ /* 0x000fc80000410000 */
[----:B------:R0:W1:Y:S01]  /*b550*/  F2F.F64.F32 R2, R0 ;  /* 0x0000000000027310 */ /* 0x0000620000201800 */
[----:B------:R-:W-:Y:S05]  /*b560*/  BRA `(.L_x_6158) ;  /* 0x0000000800bc7947 */ /* 0x000fea0003800000 */
.L_x_6163:
[----:B------:R0:W5:Y:S01]  /*b570*/  LDG.E.64 R2, desc[UR36][R4.64] ;  /* 0x0000002404027981 */ /* 0x000162000c1e1b00 */
[----:B------:R-:W-:Y:S05]  /*b580*/  BRA `(.L_x_6158) ;  /* 0x0000000800b47947 */ /* 0x000fea0003800000 */
.L_x_6153:
        /* <DEDUP_REMOVED lines=13> */
.L_x_6167:
[----:B------:R0:W5:Y:S01]  /*b660*/  LDG.E.64 R2, desc[UR36][R4.64] ;  /* 0x0000002404027981 */ /* 0x000162000c1e1b00 */
[----:B------:R-:W-:Y:S05]  /*b670*/  BRA `(.L_x_6158) ;  /* 0x0000000800787947 */ /* 0x000fea0003800000 */
.L_x_6166:
        /* <DEDUP_REMOVED lines=28> */
.L_x_6169:
[----:B------:R-:W2:Y:S02]  /*b840*/  LDG.E.U8 R3, desc[UR36][R4.64] ;  /* 0x0000002404037981 */ /* 0x000ea4000c1e1100 */
[----:B--2---:R-:W-:-:S05]  /*b850*/  IMAD.SHL.U32 R0, R3, 0x2000000, RZ ;  /* 0x0200000003007824 */ /* 0x004fca00078e00ff */
[----:B------:R-:W-:-:S13]  /*b860*/  ISETP.GE.U32.AND P0, PT, R0, 0x8000000, PT ;  /* 0x080000000000780c */ /* 0x000fda0003f06070 */
[C---:B------:R-:W-:Y:S01]  /*b870*/  @!P0 IMAD.SHL.U32 R0, R3.reuse, 0x100, RZ ;  /* 0x0000010003008824 */ /* 0x040fe200078e00ff */
[C---:B------:R-:W-:Y:S01]  /*b880*/  @P0 SHF.L.U32 R2, R3.reuse, 0x15, RZ ;  /* 0x0000001503020819 */ /* 0x040fe200000006ff */
[----:B------:R-:W-:-:S03]  /*b890*/  IMAD.SHL.U32 R3, R3, 0x1000000, RZ ;  /* 0x0100000003037824 */ /* 0x000fc600078e00ff */
        /* <DEDUP_REMOVED lines=9> */
.L_x_6168:
[----:B------:R-:W2:Y:S02]  /*b930*/  LDG.E.U16 R0, desc[UR36][R4.64] ;  /* 0x0000002404007981 */ /* 0x000ea4000c1e1500 */
[----:B--2---:R-:W-:-:S04]  /*b940*/  IMAD.U32 R0, R0, 0x10000, RZ ;  /* 0x0001000000007824 */ /* 0x004fc800078e00ff */
[----:B------:R-:W-:-:S04]  /*b950*/  FMUL.FTZ R0, R0, 1 ;  /* 0x3f80000000007820 */ /* 0x000fc80000410000 */
[----:B------:R0:W1:Y:S01]  /*b960*/  F2F.F64.F32 R2, R0 ;  /* 0x0000000000027310 */ /* 0x0000620000201800 */
[----:B------:R-:W-:Y:S05]  /*b970*/  BRA `(.L_x_6158) ;  /* 0x0000000400b87947 */ /* 0x000fea0003800000 */
.L_x_6165:
        /* <DEDUP_REMOVED lines=11> */
.L_x_6172:
        /* <DEDUP_REMOVED lines=21> */
.L_x_6176:
[----:B------:R-:W-:Y:S05]  /*bb80*/  BSYNC B1 ;  /* 0x0000000000017941 */ /* 0x000fea0003800000 */
.L_x_6175:
[----:B------:R-:W-:Y:S01]  /*bb90*/  LEA R3, R0, 0x3b800000, 0x17 ;  /* 0x3b80000000037811 */ /* 0x000fe200078eb8ff */
[----:B------:R-:W-:-:S05]  /*bba0*/  IMAD.SHL.U32 R0, R2, 0x100000, RZ ;  /* 0x0010000002007824 */ /* 0x000fca00078e00ff */
[----:B------:R-:W-:-:S07]  /*bbb0*/  LOP3.LUT R0, R3, R0, R4, 0xfe, !PT ;  /* 0x0000000003007212 */ /* 0x000fce00078efe04 */
.L_x_6174:
[----:B------:R-:W-:Y:S05]  /*bbc0*/  BSYNC B0 ;  /* 0x0000000000007941 */ /* 0x000fea0003800000 */
.L_x_6173:
[----:B------:R-:W-:-:S04]  /*bbd0*/  FMUL.FTZ R0, R0, 1 ;  /* 0x3f80000000007820 */ /* 0x000fc80000410000 */
[----:B------:R0:W1:Y:S01]  /*bbe0*/  F2F.F64.F32 R2, R0 ;  /* 0x0000000000027310 */ /* 0x0000620000201800 */
[----:B------:R-:W-:Y:S05]  /*bbf0*/  BRA `(.L_x_6158) ;  /* 0x0000000400187947 */ /* 0x000fea0003800000 */
.L_x_6171:
        /* <DEDUP_REMOVED lines=21> */
.L_x_6180:
[----:B------:R-:W-:Y:S05]  /*bd50*/  BSYNC B1 ;  /* 0x0000000000017941 */ /* 0x000fea0003800000 */
.L_x_6179:
[----:B------:R-:W-:Y:S01]  /*bd60*/  LEA R3, R0, 0x37800000, 0x17 ;  /* 0x3780000000037811 */ /* 0x000fe200078eb8ff */
[----:B------:R-:W-:-:S05]  /*bd70*/  IMAD.SHL.U32 R0, R2, 0x200000, RZ ;  /* 0x0020000002007824 */ /* 0x000fca00078e00ff */
[----:B------:R-:W-:-:S07]  /*bd80*/  LOP3.LUT R0, R3, R0, R4, 0xfe, !PT ;  /* 0x0000000003007212 */ /* 0x000fce00078efe04 */
.L_x_6178:
[----:B------:R-:W-:Y:S05]  /*bd90*/  BSYNC B0 ;  /* 0x0000000000007941 */ /* 0x000fea0003800000 */
.L_x_6177:
[----:B------:R-:W-:-:S04]  /*bda0*/  FMUL.FTZ R0, R0, 1 ;  /* 0x3f80000000007820 */ /* 0x000fc80000410000 */
[----:B------:R0:W1:Y:S01]  /*bdb0*/  F2F.F64.F32 R2, R0 ;  /* 0x0000000000027310 */ /* 0x0000620000201800 */
[----:B------:R-:W-:Y:S05]  /*bdc0*/  BRA `(.L_x_6158) ;  /* 0x0000000000a47947 */ /* 0x000fea0003800000 */
.L_x_6170:
        /* <DEDUP_REMOVED lines=12> */
[----:B------:R-:W-:Y:S01]  /*be90*/  @!P0 IMAD.MOV.U32 R0, RZ, RZ, 0x7f800001 ;  /* 0x7f800001ff008424 */ /* 0x000fe200078e00ff */
[----:B------:R-:W-:-:S07]  /*bea0*/  @P0 SHF.L.U32 R0, R4, 0x17, RZ ;  /* 0x0000001704000819 */ /* 0x000fce00000006ff */
.L_x_6184:
[----:B------:R-:W-:Y:S05]  /*beb0*/  BSYNC B0 ;  /* 0x0000000000007941 */ /* 0x000fea0003800000 */
.L_x_6183:
[----:B------:R-:W-:-:S04]  /*bec0*/  FMUL.FTZ R0, R0, 1 ;  /* 0x3f80000000007820 */ /* 0x000fc80000410000 */
[----:B------:R0:W1:Y:S01]  /*bed0*/  F2F.F64.F32 R2, R0 ;  /* 0x0000000000027310 */ /* 0x0000620000201800 */
[----:B------:R-:W-:Y:S05]  /*bee0*/  BRA `(.L_x_6158) ;  /* 0x00000000005c7947 */ /* 0x000fea0003800000 */
.L_x_6157:
        /* <DEDUP_REMOVED lines=16> */
.L_x_6185:
[----:B------:R-:W-:Y:S01]  /*bff0*/  CS2R R2, SRZ ;  /* 0x0000000000027805 */ /* 0x000fe2000001ff00 */
[----:B------:R-:W-:Y:S06]  /*c000*/  BRA `(.L_x_6158) ;  /* 0x0000000000147947 */ /* 0x000fec0003800000 */
.L_x_6182:
[----:B------:R-:W2:Y:S02]  /*c010*/  LDG.E.64 R2, desc[UR36][R4.64] ;  /* 0x0000002404027981 */ /* 0x000ea4000c1e1b00 */
[----:B--2---:R-:W0:Y:S01]  /*c020*/  I2F.F64.U64 R2, R2 ;  /* 0x0000000200027312 */ /* 0x004e220000301800 */
[----:B------:R-:W-:Y:S05]  /*c030*/  BRA `(.L_x_6158) ;  /* 0x0000000000087947 */ /* 0x000fea0003800000 */
.L_x_6181:
[----:B------:R-:W2:Y:S02]  /*c040*/  LDG.E R2, desc[UR36][R4.64] ;  /* 0x0000002404027981 */ /* 0x000ea4000c1e1900 */
[----:B--2---:R-:W0:Y:S02]  /*c050*/  I2F.F64.U32 R2, R2 ;  /* 0x0000000200027312 */ /* 0x004e240000201800 */
.L_x_6158:
[----:B012345:R-:W-:Y:S01]  /*c060*/  DADD R4, R2, 3 ;  /* 0x4008000002047429 */ /* 0x03ffe20000000000 */
[----:B------:R-:W-:Y:S01]  /*c070*/  ULDC.64 UR4, c[0x0][0x420] ;  /* 0x0001080000047ab9 */ /* 0x000fe20000000a00 */
[----:B------:R-:W0:Y:S06]  /*c080*/  LDC.U8 R6, c[0x0][0x448] ;  /* 0x00011200ff067b82 */ /* 0x000e2c0000000000 */
        /* <DEDUP_REMOVED lines=8> */
[----:B0-----:R-:W-:-:S11]  /*c110*/  PRMT R0, R6, 0x9910, RZ ;  /* 0x0000991006007816 */ /* 0x001fd600000000ff */
        /* <DEDUP_REMOVED lines=17> */
.L_x_6189:
[----:B------:R-:W0:Y:S02]  /*c230*/  F2I.S64.F64.TRUNC R4, R4 ;  /* 0x0000000400047311 */ /* 0x000e24000030d900 */
[----:B0-----:R-:W-:-:S05]  /*c240*/  IMAD.MOV.U32 R3, RZ, RZ, R4 ;  /* 0x000000ffff037224 */ /* 0x001fca00078e0004 */
[----:B------:R-:W-:Y:S01]  /*c250*/  STG.E.U8 desc[UR36][R16.64], R3 ;  /* 0x0000000310007986 */ /* 0x000fe2000c101124 */
[----:B------:R-:W-:Y:S05]  /*c260*/  EXIT ;  /* 0x000000000000794d */ /* 0x000fea0003800000 */
.L_x_6188:
        /* <DEDUP_REMOVED lines=9> */
.L_x_6192:
[----:B------:R-:W0:Y:S02]  /*c300*/  F2I.F64.TRUNC R5, R4 ;  /* 0x0000000400057311 */ /* 0x000e24000030d100 */
[----:B0-----:R-:W-:Y:S01]  /*c310*/  STG.E desc[UR36][R16.64], R5 ;  /* 0x0000000510007986 */ /* 0x001fe2000c101924 */
[----:B------:R-:W-:Y:S05]  /*c320*/  EXIT ;  /* 0x000000000000794d */ /* 0x000fea0003800000 */
.L_x_6191:
[----:B------:R-:W0:Y:S02]  /*c330*/  F2I.F64.TRUNC R5, R4 ;  /* 0x0000000400057311 */ /* 0x000e24000030d100 */
[----:B0-----:R-:W-:Y:S01]  /*c340*/  STG.E.U16 desc[UR36][R16.64], R5 ;  /* 0x0000000510007986 */ /* 0x001fe2000c101524 */
[----:B------:R-:W-:Y:S05]  /*c350*/  EXIT ;  /* 0x000000000000794d */ /* 0x000fea0003800000 */
.L_x_6187:
        /* <DEDUP_REMOVED lines=13> */
.L_x_6194:
        /* <DEDUP_REMOVED lines=8> */
.L_x_6193:
        /* <DEDUP_REMOVED lines=14> */
.L_x_6196:
        /* <DEDUP_REMOVED lines=9> */
.L_x_6195:
[----:B------:R-:W-:Y:S01]  /*c620*/  STG.E.64 desc[UR36][R16.64], R4 ;  /* 0x0000000410007986 */ /* 0x000fe2000c101b24 */
[----:B------:R-:W-:Y:S05]  /*c630*/  EXIT ;  /* 0x000000000000794d */ /* 0x000fea0003800000 */
.L_x_6186:
        /* <DEDUP_REMOVED lines=12> */
.L_x_6199:
[----:B------:R-:W-:-:S05]  /*c700*/  CS2R R6, SRZ ;  /* 0x0000000000067805 */ /* 0x000fca000001ff00 */
[----:B------:R-:W-:Y:S01]  /*c710*/  STG.E.128 desc[UR36][R16.64], R4 ;  /* 0x0000000410007986 */ /* 0x000fe2000c101d24 */
[----:B------:R-:W-:Y:S05]  /*c720*/  EXIT ;  /* 0x000000000000794d */ /* 0x000fea0003800000 */
.L_x_6198:
        /* <DEDUP_REMOVED lines=25> */
.L_x_6203:
[----:B------:R-:W-:Y:S05]  /*c8c0*/  BSYNC B0 ;  /* 0x0000000000007941 */ /* 0x000fea0003800000 */
.L_x_6202:
[----:B------:R-:W-:-:S05]  /*c8d0*/  LOP3.LUT R3, R0, R3, RZ, 0xfc, !PT ;  /* 0x0000000300037212 */ /* 0x000fca00078efcff */
[----:B------:R-:W-:Y:S01]  /*c8e0*/  STG.E.U8 desc[UR36][R16.64], R3 ;  /* 0x0000000310007986 */ /* 0x000fe2000c101124 */
[----:B------:R-:W-:Y:S05]  /*c8f0*/  EXIT ;  /* 0x000000000000794d */ /* 0x000fea0003800000 */
.L_x_6201:
        /* <DEDUP_REMOVED lines=17> */
.L_x_6205:
[----:B------:R-:W-:Y:S01]  /*ca10*/  IMAD.MOV.U32 R0, RZ, RZ, 0x7f ;  /* 0x0000007fff007424 */ /* 0x000fe200078e00ff */
[----:B------:R-:W-:-:S04]  /*ca20*/  ISETP.GT.U32.AND P0, PT, R2, 0x7f800000, PT ;  /* 0x7f8000000200780c */ /* 0x000fc80003f04070 */
[----:B------:R-:W-:-:S09]  /*ca30*/  SEL R0, R0, 0x7c, P0 ;  /* 0x0000007c00007807 */ /* 0x000fd20000000000 */
.L_x_6206:
[----:B------:R-:W-:Y:S05]  /*ca40*/  BSYNC B0 ;  /* 0x0000000000007941 */ /* 0x000fea0003800000 */
.L_x_6204:
[----:B------:R-:W-:-:S04]  /*ca50*/  LOP3.LUT R2, R3, 0x80000000, RZ, 0xc0, !PT ;  /* 0x8000000003027812 */ /* 0x000fc800078ec0ff */
[----:B------:R-:W-:-:S04]  /*ca60*/  SHF.R.U32.HI R3, RZ, 0x18, R2 ;  /* 0x00000018ff037819 */ /* 0x000fc80000011602 */
[----:B------:R-:W-:-:S05]  /*ca70*/  LOP3.LUT R3, R0, R3, RZ, 0xfc, !PT ;  /* 0x0000000300037212 */ /* 0x000fca00078efcff */
[----:B------:R-:W-:Y:S01]  /*ca80*/  STG.E.U8 desc[UR36][R16.64], R3 ;  /* 0x0000000310007986 */ /* 0x000fe2000c101124 */
[----:B------:R-:W-:Y:S05]  /*ca90*/  EXIT ;  /* 0x000000000000794d */ /* 0x000fea0003800000 */
.L_x_6200:
        /* <DEDUP_REMOVED lines=8> */
.L_x_6197:
        /* <DEDUP_REMOVED lines=11> */
.L_x_6209:
[----:B------:R-:W-:Y:S01]  /*cbd0*/  UMOV UR4, 0xf0000000 ;  /* 0xf000000000047882 */ /* 0x000fe20000000000 */
[----:B------:R-:W-:Y:S01]  /*cbe0*/  UMOV UR5, 0x380fffff ;  /* 0x380fffff00057882 */ /* 0x000fe20000000000 */
[----:B------:R-:W0:Y:S01]  /*cbf0*/  F2F.F32.F64 R3, R4 ;  /* 0x0000000400037310 */ /* 0x000e220000301000 */
[----:B------:R-:W-:Y:S01]  /*cc00*/  DSETP.GEU.AND P0, PT, |R4|, UR4, PT ;  /* 0x0000000404007e2a */ /* 0x000fe2000bf0e200 */
[----:B------:R-:W-:Y:S01]  /*cc10*/  BSSY B0, `(.L_x_6210) ;  /* 0x0000015000007945 */ /* 0x000fe20003800000 */
[----:B------:R-:W-:-:S12]  /*cc20*/  MOV R8, 0x80 ;  /* 0x0000008000087802 */ /* 0x000fd80000000f00 */
        /* <DEDUP_REMOVED lines=15> */
.L_x_6212:
[----:B------:R-:W-:-:S04]  /*cd20*/  LOP3.LUT R2, R3, 0x80000000, RZ, 0xc0, !PT ;  /* 0x8000000003027812 */ /* 0x000fc800078ec0ff */
[----:B------:R-:W-:-:S04]  /*cd30*/  SHF.R.U32.HI R3, RZ, 0x18, R2 ;  /* 0x00000018ff037819 */ /* 0x000fc80000011602 */
[----:B------:R-:W-:-:S04]  /*cd40*/  LOP3.LUT R0, R0, R3, RZ, 0xfc, !PT ;  /* 0x0000000300007212 */ /* 0x000fc800078efcff */
[----:B------:R-:W-:-:S07]  /*cd50*/  PRMT R8, R0, 0x7610, R8 ;  /* 0x0000761000087816 */ /* 0x000fce0000000008 */
.L_x_6211:
[----:B------:R-:W-:Y:S05]  /*cd60*/  BSYNC B0 ;  /* 0x0000000000007941 */ /* 0x000fea0003800000 */
.L_x_6210:
[----:B------:R-:W-:Y:S01]  /*cd70*/  STG.E.U8 desc[UR36][R16.64], R8 ;  /* 0x0000000810007986 */ /* 0x000fe2000c101124 */
[----:B------:R-:W-:Y:S05]  /*cd80*/  EXIT ;  /* 0x000000000000794d */ /* 0x000fea0003800000 */
.L_x_6208:
        /* <DEDUP_REMOVED lines=21> */
.L_x_6215:
[----:B------:R-:W-:-:S04]  /*cee0*/  LOP3.LUT R2, R3, 0x80000000, RZ, 0xc0, !PT ;  /* 0x8000000003027812 */ /* 0x000fc800078ec0ff */
[----:B------:R-:W-:-:S04]  /*cef0*/  SHF.R.U32.HI R3, RZ, 0x18, R2 ;  /* 0x00000018ff037819 */ /* 0x000fc80000011602 */
[----:B------:R-:W-:-:S04]  /*cf00*/  LOP3.LUT R0, R0, R3, RZ, 0xfc, !PT ;  /* 0x0000000300007212 */ /* 0x000fc800078efcff */
[----:B------:R-:W-:-:S07]  /*cf10*/  PRMT R8, R0, 0x7610, R8 ;  /* 0x0000761000087816 */ /* 0x000fce0000000008 */
.L_x_6214:
[----:B------:R-:W-:Y:S05]  /*cf20*/  BSYNC B0 ;  /* 0x0000000000007941 */ /* 0x000fea0003800000 */
.L_x_6213:
[----:B------:R-:W-:Y:S01]  /*cf30*/  STG.E.U8 desc[UR36][R16.64], R8 ;  /* 0x0000000810007986 */ /* 0x000fe2000c101124 */
[----:B------:R-:W-:Y:S05]  /*cf40*/  EXIT ;  /* 0x000000000000794d */ /* 0x000fea0003800000 */
.L_x_6207:
        /* <DEDUP_REMOVED lines=26> */
.L_x_6190:
        /* <DEDUP_REMOVED lines=16> */
.L_x_6218:
[----:B------:R-:W-:Y:S05]  /*d1f0*/  EXIT ;  /* 0x000000000000794d */ /* 0x000fea0003800000 */
.L_x_6217:
[----:B------:R-:W0:Y:S02]  /*d200*/  F2I.U64.F64.TRUNC R4, R4 ;  /* 0x0000000400047311 */ /* 0x000e24000030d800 */
[----:B0-----:R-:W-:Y:S01]  /*d210*/  STG.E.64 desc[UR36][R16.64], R4 ;  /* 0x0000000410007986 */ /* 0x001fe2000c101b24 */
[----:B------:R-:W-:Y:S05]  /*d220*/  EXIT ;  /* 0x000000000000794d */ /* 0x000fea0003800000 */
.L_x_6216:
[----:B------:R-:W0:Y:S02]  /*d230*/  F2I.U32.F64.TRUNC R5, R4 ;  /* 0x0000000400057311 */ /* 0x000e24000030d000 */
[----:B0-----:R-:W-:Y:S01]  /*d240*/  STG.E desc[UR36][R16.64], R5 ;  /* 0x0000000510007986 */ /* 0x001fe2000c101924 */
[----:B------:R-:W-:Y:S05]  /*d250*/  EXIT ;  /* 0x000000000000794d */ /* 0x000fea0003800000 */
.L_x_6219:
        /* <DEDUP_REMOVED lines=10> */
.L_x_6653:


//--------------------- .text._ZN2at6native27unrolled_elementwise_kernelIZZZNS0_66_GLOBAL__N__a0cfb035_28_ActivationHardswishKernel_cu_9e10b42f_292516hardswish_kernelERNS_14TensorIteratorEENKUlvE_clEvENKUlvE_clEvEUldE_St5arrayIPcLm2EELi4E23TrivialOffsetCalculatorILi1EjESC_NS0_6memory12LoadWithCastILi1EEENSD_13StoreWithCastILi1EEEEEviT_T0_T2_T3_T4_T5_ --------------------------
	.section	.text._ZN2at6native27unrolled_elementwise_kernelIZZZNS0_66_GLOBAL__N__a0cfb035_28_ActivationHardswishKernel_cu_9e10b42f_292516hardswish_kernelERNS_14TensorIteratorEENKUlvE_clEvENKUlvE_clEvEUldE_St5arrayIPcLm2EELi4E23TrivialOffsetCalculatorILi1EjESC_NS0_6memory12LoadWithCastILi1EEENSD_13StoreWithCastILi1EEEEEviT_T0_T2_T3_T4_T5_,"ax",@progbits
	.align	128
        .global         _ZN2at6native27unrolled_elementwise_kernelIZZZNS0_66_GLOBAL__N__a0cfb035_28_ActivationHardswishKernel_cu_9e10b42f_292516hardswish_kernelERNS_14TensorIteratorEENKUlvE_clEvENKUlvE_clEvEUldE_St5arrayIPcLm2EELi4E23TrivialOffsetCalculatorILi1EjESC_NS0_6memory12LoadWithCastILi1EEENSD_13StoreWithCastILi1EEEEEviT_T0_T2_T3_T4_T5_
        .type           _ZN2at6native27unrolled_elementwise_kernelIZZZNS0_66_GLOBAL__N__a0cfb035_28_ActivationHardswishKernel_cu_9e10b42f_292516hardswish_kernelERNS_14TensorIteratorEENKUlvE_clEvENKUlvE_clEvEUldE_St5arrayIPcLm2EELi4E23TrivialOffsetCalculatorILi1EjESC_NS0_6memory12LoadWithCastILi1EEENSD_13StoreWithCastILi1EEEEEviT_T0_T2_T3_T4_T5_,@function
        .size           _ZN2at6native27unrolled_elementwise_kernelIZZZNS0_66_GLOBAL__N__a0cfb035_28_ActivationHardswishKernel_cu_9e10b42f_292516hardswish_kernelERNS_14TensorIteratorEENKUlvE_clEvENKUlvE_clEvEUldE_St5arrayIPcLm2EELi4E23TrivialOffsetCalculatorILi1EjESC_NS0_6memory12LoadWithCastILi1EEENSD_13StoreWithCastILi1EEEEEviT_T0_T2_T3_T4_T5_,(.L_x_6654 - _ZN2at6native27unrolled_elementwise_kernelIZZZNS0_66_GLOBAL__N__a0cfb035_28_ActivationHardswishKernel_cu_9e10b42f_292516hardswish_kernelERNS_14TensorIteratorEENKUlvE_clEvENKUlvE_clEvEUldE_St5arrayIPcLm2EELi4E23TrivialOffsetCalculatorILi1EjESC_NS0_6memory12LoadWithCastILi1EEENSD_13StoreWithCastILi1EEEEEviT_T0_T2_T3_T4_T5_)
        .other          _ZN2at6native27unrolled_elementwise_kernelIZZZNS0_66_GLOBAL__N__a0cfb035_28_ActivationHardswishKernel_cu_9e10b42f_292516hardswish_kernelERNS_14TensorIteratorEENKUlvE_clEvENKUlvE_clEvEUldE_St5arrayIPcLm2EELi4E23TrivialOffsetCalculatorILi1EjESC_NS0_6memory12LoadWithCastILi1EEENSD_13StoreWithCastILi1EEEEEviT_T0_T2_T3_T4_T5_,@"STO_CUDA_ENTRY STV_DEFAULT"
_ZN2at6native27unrolled_elementwise_kernelIZZZNS0_66_GLOBAL__N__a0cfb035_28_ActivationHardswishKernel_cu_9e10b42f_292516hardswish_kernelERNS_14TensorIteratorEENKUlvE_clEvENKUlvE_clEvEUldE_St5arrayIPcLm2EELi4E23TrivialOffsetCalculatorILi1EjESC_NS0_6memory12LoadWithCastILi1EEENSD_13StoreWithCastILi1EEEEEviT_T0_T2_T3_T4_T5_:
.text._ZN2at6native27unrolled_elementwise_kernelIZZZNS0_66_GLOBAL__N__a0cfb035_28_ActivationHardswishKernel_cu_9e10b42f_292516hardswish_kernelERNS_14TensorIteratorEENKUlvE_clEvENKUlvE_clEvEUldE_St5arrayIPcLm2EELi4E23TrivialOffsetCalculatorILi1EjESC_NS0_6memory12LoadWithCastILi1EEENSD_13StoreWithCastILi1EEEEEviT_T0_T2_T3_T4_T5_:
        /* <DEDUP_REMOVED lines=32> */
.L_x_6225:
[----:B------:R-:W2:Y:S02]  /*0200*/  LDG.E.U8 R4, desc[UR36][R4.64] ;  /* 0x0000002404047981 */ /* 0x000ea4000c1e1100 */
[----:B--2---:R0:W1:Y:S01]  /*0210*/  I2F.F64.U16 R30, R4 ;  /* 0x00000004001e7312 */ /* 0x0040620000101800 */
[----:B------:R-:W-:Y:S05]  /*0220*/  BRA `(.L_x_6227) ;  /* 0x0000000c00747947 */ /* 0x000fea0003800000 */
.L_x_6224:
        /* <DEDUP_REMOVED lines=9> */
.L_x_6229:
[----:B------:R-:W2:Y:S02]  /*02c0*/  LDG.E R4, desc[UR36][R4.64] ;  /* 0x0000002404047981 */ /* 0x000ea4000c1e1900 */
[----:B--2---:R1:W2:Y:S01]  /*02d0*/  I2F.F64 R30, R4 ;  /* 0x00000004001e7312 */ /* 0x0042a20000201c00 */
[----:B------:R-:W-:Y:S05]  /*02e0*/  BRA `(.L_x_6227) ;  /* 0x0000000c00447947 */ /* 0x000fea0003800000 */
.L_x_6228:
[----:B------:R-:W2:Y:S02]  /*02f0*/  LDG.E.U16 R4, desc[UR36][R4.64] ;  /* 0x0000002404047981 */ /* 0x000ea4000c1e1500 */
[----:B--2---:R3:W4:Y:S01]  /*0300*/  I2F.F64.S16 R30, R4 ;  /* 0x00000004001e7312 */ /* 0x0047220000101c00 */
[----:B------:R-:W-:Y:S05]  /*0310*/  BRA `(.L_x_6227) ;  /* 0x0000000c00387947 */ /* 0x000fea0003800000 */
.L_x_6223:
        /* <DEDUP_REMOVED lines=10> */
.L_x_6231:
[----:B------:R-:W2:Y:S02]  /*03c0*/  LDG.E.U16 R0, desc[UR36][R4.64] ;  /* 0x0000002404007981 */ /* 0x000ea4000c1e1500 */
[----:B--2---:R-:W-:-:S05]  /*03d0*/  HADD2.F32 R0, -RZ, R0.H0_H0 ;  /* 0x20000000ff007230 */ /* 0x004fca0000004100 */
[----:B------:R-:W-:-:S04]  /*03e0*/  FMUL.FTZ R0, R0, 1 ;  /* 0x3f80000000007820 */ /* 0x000fc80000410000 */
[----:B------:R0:W1:Y:S01]  /*03f0*/  F2F.F64.F32 R30, R0 ;  /* 0x00000000001e7310 */ /* 0x0000620000201800 */
[----:B------:R-:W-:Y:S05]  /*0400*/  BRA `(.L_x_6227) ;  /* 0x0000000800fc7947 */ /* 0x000fea0003800000 */
.L_x_6230:
        /* <DEDUP_REMOVED lines=10> */
.L_x_6233:
[----:B------:R-:W2:Y:S02]  /*04b0*/  LDG.E.U16 R4, desc[UR36][R4.64] ;  /* 0x0000002404047981 */ /* 0x000ea4000c1e1500 */
[----:B--2---:R-:W-:-:S05]  /*04c0*/  HADD2.F32 R0, -RZ, R4.H0_H0 ;  /* 0x20000004ff007230 */ /* 0x004fca0000004100 */
[----:B------:R-:W-:-:S04]  /*04d0*/  FMUL.FTZ R0, R0, 1 ;  /* 0x3f80000000007820 */ /* 0x000fc80000410000 */
[----:B------:R0:W1:Y:S01]  /*04e0*/  F2F.F64.F32 R30, R0 ;  /* 0x00000000001e7310 */ /* 0x0000620000201800 */
[----:B------:R-:W-:Y:S05]  /*04f0*/  BRA `(.L_x_6227) ;  /* 0x0000000800c07947 */ /* 0x000fea0003800000 */
.L_x_6232:
[----:B------:R0:W5:Y:S01]  /*0500*/  LDG.E.64 R30, desc[UR36][R4.64] ;  /* 0x00000024041e7981 */ /* 0x000162000c1e1b00 */
[----:B------:R-:W-:Y:S05]  /*0510*/  BRA `(.L_x_6227) ;  /* 0x0000000800b87947 */ /* 0x000fea0003800000 */
.L_x_6222:
        /* <DEDUP_REMOVED lines=13> */
.L_x_6236:
[----:B------:R0:W5:Y:S01]  /*05f0*/  LDG.E.64 R30, desc[UR36][R4.64] ;  /* 0x00000024041e7981 */ /* 0x000162000c1e1b00 */
[----:B------:R-:W-:Y:S05]  /*0600*/  BRA `(.L_x_6227) ;  /* 0x00000008007c7947 */ /* 0x000fea0003800000 */
.L_x_6235:
        /* <DEDUP_REMOVED lines=28> */
.L_x_6238:
        /* <DEDUP_REMOVED lines=16> */
.L_x_6237:
[----:B------:R-:W2:Y:S02]  /*08d0*/  LDG.E.U16 R0, desc[UR36][R4.64] ;  /* 0x0000002404007981 */ /* 0x000ea4000c1e1500 */
[----:B--2---:R-:W-:-:S04]  /*08e0*/  IMAD.U32 R0, R0, 0x10000, RZ ;  /* 0x0001000000007824 */ /* 0x004fc800078e00ff */
[----:B------:R-:W-:-:S04]  /*08f0*/  FMUL.FTZ R0, R0, 1 ;  /* 0x3f80000000007820 */ /* 0x000fc80000410000 */
[----:B------:R0:W1:Y:S01]  /*0900*/  F2F.F64.F32 R30, R0 ;  /* 0x00000000001e7310 */ /* 0x0000620000201800 */
[----:B------:R-:W-:Y:S05]  /*0910*/  BRA `(.L_x_6227) ;  /* 0x0000000400b87947 */ /* 0x000fea0003800000 */
.L_x_6234:
        /* <DEDUP_REMOVED lines=11> */
.L_x_6241:
        /* <DEDUP_REMOVED lines=21> */
.L_x_6245:
[----:B------:R-:W-:Y:S05]  /*0b20*/  BSYNC B1 ;  /* 0x0000000000017941 */ /* 0x000fea0003800000 */
.L_x_6244:
[----:B------:R-:W-:Y:S01]  /*0b30*/  LEA R5, R0, 0x3b800000, 0x17 ;  /* 0x3b80000000057811 */ /* 0x000fe200078eb8ff */
[----:B------:R-:W-:-:S05]  /*0b40*/  IMAD.SHL.U32 R0, R3, 0x100000, RZ ;  /* 0x0010000003007824 */ /* 0x000fca00078e00ff */
[----:B------:R-:W-:-:S07]  /*0b50*/  LOP3.LUT R0, R5, R0, R6, 0xfe, !PT ;  /* 0x0000000005007212 */ /* 0x000fce00078efe06 */
.L_x_6243:
[----:B------:R-:W-:Y:S05]  /*0b60*/  BSYNC B0 ;  /* 0x0000000000007941 */ /* 0x000fea0003800000 */
.L_x_6242:
[----:B------:R-:W-:-:S04]  /*0b70*/  FMUL.FTZ R0, R0, 1 ;  /* 0x3f80000000007820 */ /* 0x000fc80000410000 */
[----:B------:R0:W1:Y:S01]  /*0b80*/  F2F.F64.F32 R30, R0 ;  /* 0x00000000001e7310 */ /* 0x0000620000201800 */
[----:B------:R-:W-:Y:S05]  /*0b90*/  BRA `(.L_x_6227) ;  /* 0x0000000400187947 */ /* 0x000fea0003800000 */
.L_x_6240:
        /* <DEDUP_REMOVED lines=21> */
.L_x_6249:
[----:B------:R-:W-:Y:S05]  /*0cf0*/  BSYNC B1 ;  /* 0x0000000000017941 */ /* 0x000fea0003800000 */
.L_x_6248:
[----:B------:R-:W-:Y:S01]  /*0d00*/  LEA R5, R0, 0x37800000, 0x17 ;  /* 0x3780000000057811 */ /* 0x000fe200078eb8ff */
[----:B------:R-:W-:-:S05]  /*0d10*/  IMAD.SHL.U32 R0, R3, 0x200000, RZ ;  /* 0x0020000003007824 */ /* 0x000fca00078e00ff */
[----:B------:R-:W-:-:S07]  /*0d20*/  LOP3.LUT R0, R5, R0, R6, 0xfe, !PT ;  /* 0x0000000005007212 */ /* 0x000fce00078efe06 */
.L_x_6247:
[----:B------:R-:W-:Y:S05]  /*0d30*/  BSYNC B0 ;  /* 0x0000000000007941 */ /* 0x000fea0003800000 */
.L_x_6246:
[----:B------:R-:W-:-:S04]  /*0d40*/  FMUL.FTZ R0, R0, 1 ;  /* 0x3f80000000007820 */ /* 0x000fc80000410000 */
[----:B------:R0:W1:Y:S01]  /*0d50*/  F2F.F64.F32 R30, R0 ;  /* 0x00000000001e7310 */ /* 0x0000620000201800 */
[----:B------:R-:W-:Y:S05]  /*0d60*/  BRA `(.L_x_6227) ;  /* 0x0000000000a47947 */ /* 0x000fea0003800000 */
.L_x_6239:
        /* <DEDUP_REMOVED lines=14> */
.L_x_6253:
[----:B------:R-:W-:Y:S05]  /*0e50*/  BSYNC B0 ;  /* 0x0000000000007941 */ /* 0x000fea0003800000 */
.L_x_6252:
[----:B------:R-:W-:-:S04]  /*0e60*/  FMUL.FTZ R0, R0, 1 ;  /* 0x3f80000000007820 */ /* 0x000fc80000410000 */
[----:B------:R0:W1:Y:S01]  /*0e70*/  F2F.F64.F32 R30, R0 ;  /* 0x00000000001e7310 */ /* 0x0000620000201800 */
[----:B------:R-:W-:Y:S05]  /*0e80*/  BRA `(.L_x_6227) ;  /* 0x00000000005c7947 */ /* 0x000fea0003800000 */
.L_x_6226:
        /* <DEDUP_REMOVED lines=16> */
.L_x_6254:
[----:B------:R-:W-:Y:S01]  /*0f90*/  CS2R R30, SRZ ;  /* 0x00000000001e7805 */ /* 0x000fe2000001ff00 */
[----:B------:R-:W-:Y:S06]  /*0fa0*/  BRA `(.L_x_6227) ;  /* 0x0000000000147947 */ /* 0x000fec0003800000 */
.L_x_6251:
[----:B------:R-:W2:Y:S02]  /*0fb0*/  LDG.E.64 R30, desc[UR36][R4.64] ;  /* 0x00000024041e7981 */ /* 0x000ea4000c1e1b00 */
[----:B--2---:R-:W0:Y:S01]  /*0fc0*/  I2F.F64.U64 R30, R30 ;  /* 0x0000001e001e7312 */ /* 0x004e220000301800 */
[----:B------:R-:W-:Y:S05]  /*0fd0*/  BRA `(.L_x_6227) ;  /* 0x0000000000087947 */ /* 0x000fea0003800000 */
.L_x_6250:
[----:B------:R-:W2:Y:S02]  /*0fe0*/  LDG.E R4, desc[UR36][R4.64] ;  /* 0x0000002404047981 */ /* 0x000ea4000c1e1900 */
[----:B--2---:R0:W1:Y:S02]  /*0ff0*/  I2F.F64.U32 R30, R4 ;  /* 0x00000004001e7312 */ /* 0x0040640000201800 */
.L_x_6227:
[----:B------:R-:W3:Y:S02]  /*1000*/  S2R R22, SR_TID.X ;  /* 0x0000000000167919 */ /* 0x000ee40000002100 */
[----:B---3--:R-:W-:-:S07]  /*1010*/  VIADD R22, R22, 0x80 ;  /* 0x0000008016167836 */ /* 0x008fce0000000000 */
.L_x_6221:
[----:B------:R-:W-:Y:S05]  /*1020*/  BSYNC B6 ;  /* 0x0000000000067941 */ /* 0x000fea0003800000 */
.L_x_6220:
        /* <DEDUP_REMOVED lines=24> */
.L_x_6260:
[----:B------:R-:W3:Y:S02]  /*11b0*/  LDG.E.U8 R4, desc[UR36][R4.64] ;  /* 0x0000002404047981 */ /* 0x000ee4000c1e1100 */
[----:B---3--:R0:W1:Y:S01]  /*11c0*/  I2F.F64.U16 R28, R4 ;  /* 0x00000004001c7312 */ /* 0x0080620000101800 */
[----:B------:R-:W-:Y:S05]  /*11d0*/  BRA `(.L_x_6262) ;  /* 0x0000000c00707947 */ /* 0x000fea0003800000 */
.L_x_6259:
        /* <DEDUP_REMOVED lines=9> */
.L_x_6264:
[----:B------:R-:W3:Y:S02]  /*1270*/  LDG.E R4, desc[UR36][R4.64] ;  /* 0x0000002404047981 */ /* 0x000ee4000c1e1900 */
[----:B---3--:R0:W1:Y:S01]  /*1280*/  I2F.F64 R28, R4 ;  /* 0x00000004001c7312 */ /* 0x0080620000201c00 */
[----:B------:R-:W-:Y:S05]  /*1290*/  BRA `(.L_x_6262) ;  /* 0x0000000c00407947 */ /* 0x000fea0003800000 */
.L_x_6263:
[----:B------:R-:W3:Y:S02]  /*12a0*/  LDG.E.U16 R4, desc[UR36][R4.64] ;  /* 0x0000002404047981 */ /* 0x000ee4000c1e1500 */
[----:B---3--:R0:W1:Y:S01]  /*12b0*/  I2F.F64.S16 R28, R4 ;  /* 0x00000004001c7312 */ /* 0x0080620000101c00 */
[----:B------:R-:W-:Y:S05]  /*12c0*/  BRA `(.L_x_6262) ;  /* 0x0000000c00347947 */ /* 0x000fea0003800000 */
.L_x_6258:
        /* <DEDUP_REMOVED lines=10> */
.L_x_6266:
[----:B------:R-:W3:Y:S02]  /*1370*/  LDG.E.U16 R0, desc[UR36][R4.64] ;  /* 0x0000002404007981 */ /* 0x000ee4000c1e1500 */
[----:B---3--:R-:W-:-:S05]  /*1380*/  HADD2.F32 R0, -RZ, R0.H0_H0 ;  /* 0x20000000ff007230 */ /* 0x008fca0000004100 */
[----:B------:R-:W-:-:S04]  /*1390*/  FMUL.FTZ R0, R0, 1 ;  /* 0x3f80000000007820 */ /* 0x000fc80000410000 */
[----:B------:R0:W1:Y:S01]  /*13a0*/  F2F.F64.F32 R28, R0 ;  /* 0x00000000001c7310 */ /* 0x0000620000201800 */
[----:B------:R-:W-:Y:S05]  /*13b0*/  BRA `(.L_x_6262) ;  /* 0x0000000800f87947 */ /* 0x000fea0003800000 */
.L_x_6265:
        /* <DEDUP_REMOVED lines=10> */
.L_x_6268:
[----:B------:R-:W3:Y:S02]  /*1460*/  LDG.E.U16 R4, desc[UR36][R4.64] ;  /* 0x0000002404047981 */ /* 0x000ee4000c1e1500 */
[----:B---3--:R-:W-:-:S05]  /*1470*/  HADD2.F32 R0, -RZ, R4.H0_H0 ;  /* 0x20000004ff007230 */ /* 0x008fca0000004100 */
[----:B------:R-:W-:-:S04]  /*1480*/  FMUL.FTZ R0, R0, 1 ;  /* 0x3f80000000007820 */ /* 0x000fc80000410000 */
[----:B------:R0:W1:Y:S01]  /*1490*/  F2F.F64.F32 R28, R0 ;  /* 0x00000000001c7310 */ /* 0x0000620000201800 */
[----:B------:R-:W-:Y:S05]  /*14a0*/  BRA `(.L_x_6262) ;  /* 0x0000000800bc7947 */ /* 0x000fea0003800000 */
.L_x_6267:
[----:B------:R0:W5:Y:S01]  /*14b0*/  LDG.E.64 R28, desc[UR36][R4.64] ;  /* 0x00000024041c7981 */ /* 0x000162000c1e1b00 */
[----:B------:R-:W-:Y:S05]  /*14c0*/  BRA `(.L_x_6262) ;  /* 0x0000000800b47947 */ /* 0x000fea0003800000 */
.L_x_6257:
        /* <DEDUP_REMOVED lines=13> */
.L_x_6271:
[----:B------:R0:W5:Y:S01]  /*15a0*/  LDG.E.64 R28, desc[UR36][R4.64] ;  /* 0x00000024041c7981 */ /* 0x000162000c1e1b00 */
[----:B------:R-:W-:Y:S05]  /*15b0*/  BRA `(.L_x_6262) ;  /* 0x0000000800787947 */ /* 0x000fea0003800000 */
.L_x_6270:
        /* <DEDUP_REMOVED lines=28> */
.L_x_6273:
[----:B------:R-:W3:Y:S02]  /*1780*/  LDG.E.U8 R4, desc[UR36][R4.64] ;  /* 0x0000002404047981 */ /* 0x000ee4000c1e1100 */
[----:B---3--:R-:W-:-:S05]  /*1790*/  IMAD.SHL.U32 R0, R4, 0x2000000, RZ ;  /* 0x0200000004007824 */ /* 0x008fca00078e00ff */
        /* <DEDUP_REMOVED lines=11> */
[----:B------:R3:W0:Y:S01]  /*1850*/  F2F.F64.F32 R28, R0 ;  /* 0x00000000001c7310 */ /* 0x0006220000201800 */
[----:B------:R-:W-:Y:S05]  /*1860*/  BRA `(.L_x_6262) ;  /* 0x0000000400cc7947 */ /* 0x000fea0003800000 */
.L_x_6272:
[----:B------:R-:W3:Y:S02]  /*1870*/  LDG.E.U16 R0, desc[UR36][R4.64] ;  /* 0x0000002404007981 */ /* 0x000ee4000c1e1500 */
[----:B---3--:R-:W-:-:S04]  /*1880*/  IMAD.U32 R0, R0, 0x10000, RZ ;  /* 0x0001000000007824 */ /* 0x008fc800078e00ff */
[----:B------:R-:W-:-:S04]  /*1890*/  FMUL.FTZ R0, R0, 1 ;  /* 0x3f80000000007820 */ /* 0x000fc80000410000 */
[----:B------:R0:W1:Y:S01]  /*18a0*/  F2F.F64.F32 R28, R0 ;  /* 0x00000000001c7310 */ /* 0x0000620000201800 */
[----:B------:R-:W-:Y:S05]  /*18b0*/  BRA `(.L_x_6262) ;  /* 0x0000000400b87947 */ /* 0x000fea0003800000 */
.L_x_6269:
        /* <DEDUP_REMOVED lines=11> */
.L_x_6276:
        /* <DEDUP_REMOVED lines=21> */
.L_x_6280:
[----:B------:R-:W-:Y:S05]  /*1ac0*/  BSYNC B1 ;  /* 0x0000000000017941 */ /* 0x000fea0003800000 */
.L_x_6279:
[----:B------:R-:W-:Y:S01]  /*1ad0*/  LEA R5, R0, 0x3b800000, 0x17 ;  /* 0x3b80000000057811 */ /* 0x000fe200078eb8ff */
[----:B------:R-:W-:-:S05]  /*1ae0*/  IMAD.SHL.U32 R0, R3, 0x100000, RZ ;  /* 0x0010000003007824 */ /* 0x000fca00078e00ff */
[----:B------:R-:W-:-:S07]  /*1af0*/  LOP3.LUT R0, R5, R0, R6, 0xfe, !PT ;  /* 0x0000000005007212 */ /* 0x000fce00078efe06 */
.L_x_6278:
[----:B------:R-:W-:Y:S05]  /*1b00*/  BSYNC B0 ;  /* 0x0000000000007941 */ /* 0x000fea0003800000 */
.L_x_6277:
[----:B------:R-:W-:-:S04]  /*1b10*/  FMUL.FTZ R0, R0, 1 ;  /* 0x3f80000000007820 */ /* 0x000fc80000410000 */
[----:B------:R0:W1:Y:S01]  /*1b20*/  F2F.F64.F32 R28, R0 ;  /* 0x00000000001c7310 */ /* 0x0000620000201800 */
[----:B------:R-:W-:Y:S05]  /*1b30*/  BRA `(.L_x_6262) ;  /* 0x0000000400187947 */ /* 0x000fea0003800000 */
.L_x_6275:
        /* <DEDUP_REMOVED lines=21> */
.L_x_6284:
[----:B------:R-:W-:Y:S05]  /*1c90*/  BSYNC B1 ;  /* 0x0000000000017941 */ /* 0x000fea0003800000 */
.L_x_6283:
[----:B------:R-:W-:Y:S01]  /*1ca0*/  LEA R5, R0, 0x37800000, 0x17 ;  /* 0x3780000000057811 */ /* 0x000fe200078eb8ff */
[----:B------:R-:W-:-:S05]  /*1cb0*/  IMAD.SHL.U32 R0, R3, 0x200000, RZ ;  /* 0x0020000003007824 */ /* 0x000fca00078e00ff */
[----:B------:R-:W-:-:S07]  /*1cc0*/  LOP3.LUT R0, R5, R0, R6, 0xfe, !PT ;  /* 0x0000000005007212 */ /* 0x000fce00078efe06 */
.L_x_6282:
[----:B------:R-:W-:Y:S05]  /*1cd0*/  BSYNC B0 ;  /* 0x0000000000007941 */ /* 0x000fea0003800000 */
.L_x_6281:
[----:B------:R-:W-:-:S04]  /*1ce0*/  FMUL.FTZ R0, R0, 1 ;  /* 0x3f80000000007820 */ /* 0x000fc80000410000 */
[----:B------:R0:W1:Y:S01]  /*1cf0*/  F2F.F64.F32 R28, R0 ;  /* 0x00000000001c7310 */ /* 0x0000620000201800 */
[----:B------:R-:W-:Y:S05]  /*1d00*/  BRA `(.L_x_6262) ;  /* 0x0000000000a47947 */ /* 0x000fea0003800000 */
.L_x_6274:
        /* <DEDUP_REMOVED lines=14> */
.L_x_6288:
[----:B------:R-:W-:Y:S05]  /*1df0*/  BSYNC B0 ;  /* 0x0000000000007941 */ /* 0x000fea0003800000 */
.L_x_6287:
[----:B------:R-:W-:-:S04]  /*1e00*/  FMUL.FTZ R0, R0, 1 ;  /* 0x3f80000000007820 */ /* 0x000fc80000410000 */
[----:B------:R0:W1:Y:S01]  /*1e10*/  F2F.F64.F32 R28, R0 ;  /* 0x00000000001c7310 */ /* 0x0000620000201800 */
[----:B------:R-:W-:Y:S05]  /*1e20*/  BRA `(.L_x_6262) ;  /* 0x00000000005c7947 */ /* 0x000fea0003800000 */
.L_x_6261:
        /* <DEDUP_REMOVED lines=16> */
.L_x_6289:
[----:B------:R-:W-:Y:S01]  /*1f30*/  CS2R R28, SRZ ;  /* 0x00000000001c7805 */ /* 0x000fe2000001ff00 */
[----:B------:R-:W-:Y:S06]  /*1f40*/  BRA `(.L_x_6262) ;  /* 0x0000000000147947 */ /* 0x000fec0003800000 */
.L_x_6286:
[----:B------:R-:W3:Y:S02]  /*1f50*/  LDG.E.64 R28, desc[UR36][R4.64] ;  /* 0x00000024041c7981 */ /* 0x000ee4000c1e1b00 */
[----:B---3--:R-:W0:Y:S01]  /*1f60*/  I2F.F64.U64 R28, R28 ;  /* 0x0000001c001c7312 */ /* 0x008e220000301800 */
[----:B------:R-:W-:Y:S05]  /*1f70*/  BRA `(.L_x_6262) ;  /* 0x0000000000087947 */ /* 0x000fea0003800000 */
.L_x_6285:
[----:B------:R-:W3:Y:S02]  /*1f80*/  LDG.E R4, desc[UR36][R4.64] ;  /* 0x0000002404047981 */ /* 0x000ee4000c1e1900 */
[----:B---3--:R0:W1:Y:S02]  /*1f90*/  I2F.F64.U32 R28, R4 ;  /* 0x00000004001c7312 */ /* 0x0080640000201800 */
.L_x_6262:
[----:B------:R-:W-:-:S07]  /*1fa0*/  VIADD R22, R22, 0x80 ;  /* 0x0000008016167836 */ /* 0x000fce0000000000 */
.L_x_6256:
[----:B------:R-:W-:Y:S05]  /*1fb0*/  BSYNC B6 ;  /* 0x0000000000067941 */ /* 0x000fea0003800000 */
.L_x_6255:
[----:B------:R-:W-:Y:S01]  /*1fc0*/  ISETP.GE.AND P0, PT, R22, R19, PT ;  /* 0x000000131600720c */ /* 0x000fe20003f06270 */
[----:B------:R-:W-:Y:S01]  /*1fd0*/  BSSY B6, `(.L_x_6290) ;  /* 0x00000f9000067945 */ /* 0x000fe20003800000 */
[----:B------:R-:W-:Y:S02]  /*1fe0*/  CS2R R16, SRZ ;  /* 0x0000000000107805 */ /* 0x000fe4000001ff00 */
[----:B------:R-:W-:-:S09]  /*1ff0*/  CS2R R24, SRZ ;  /* 0x0000000000187805 */ /* 0x000fd2000001ff00 */
[----:B------:R-:W-:Y:S05]  /*2000*/  @P0 BRA `(.L_x_6291) ;  /* 0x0000000c00d40947 */ /* 0x000fea0003800000 */
[----:B01----:R-:W0:Y:S01]  /*2010*/  LDC.64 R4, c[0x0][0x248] ;  /* 0x00009200ff047b82 */ /* 0x003e220000000a00 */
[----:B---3--:R-:W-:Y:S01]  /*2020*/  IMAD R0, R18, 0x200, R22 ;  /* 0x0000020012007824 */ /* 0x008fe200078e0216 */
        /* <DEDUP_REMOVED lines=19> */
.L_x_6295:
[----:B------:R-:W3:Y:S02]  /*2160*/  LDG.E.U8 R4, desc[UR36][R4.64] ;  /* 0x0000002404047981 */ /* 0x000ee4000c1e1100 */
[----:B---3--:R0:W1:Y:S01]  /*2170*/  I2F.F64.U16 R24, R4 ;  /* 0x0000000400187312 */ /* 0x0080620000101800 */
[----:B------:R-:W-:Y:S05]  /*2180*/  BRA `(.L_x_6297) ;  /* 0x0000000c00707947 */ /* 0x000fea0003800000 */
.L_x_6294:
        /* <DEDUP_REMOVED lines=9> */
.L_x_6299:
[----:B------:R-:W3:Y:S02]  /*2220*/  LDG.E R4, desc[UR36][R4.64] ;  /* 0x0000002404047981 */ /* 0x000ee4000c1e1900 */
[----:B---3--:R0:W1:Y:S01]  /*2230*/  I2F.F64 R24, R4 ;  /* 0x0000000400187312 */ /* 0x0080620000201c00 */
[----:B------:R-:W-:Y:S05]  /*2240*/  BRA `(.L_x_6297) ;  /* 0x0000000c00407947 */ /* 0x000fea0003800000 */
.L_x_6298:
[----:B------:R-:W3:Y:S02]  /*2250*/  LDG.E.U16 R4, desc[UR36][R4.64] ;  /* 0x0000002404047981 */ /* 0x000ee4000c1e1500 */
[----:B---3--:R0:W1:Y:S01]  /*2260*/  I2F.F64.S16 R24, R4 ;  /* 0x0000000400187312 */ /* 0x0080620000101c00 */
[----:B------:R-:W-:Y:S05]  /*2270*/  BRA `(.L_x_6297) ;  /* 0x0000000c00347947 */ /* 0x000fea0003800000 */
.L_x_6293:
        /* <DEDUP_REMOVED lines=10> */
.L_x_6301:
[----:B------:R-:W3:Y:S02]  /*2320*/  LDG.E.U16 R0, desc[UR36][R4.64] ;  /* 0x0000002404007981 */ /* 0x000ee4000c1e1500 */
[----:B---3--:R-:W-:-:S05]  /*2330*/  HADD2.F32 R0, -RZ, R0.H0_H0 ;  /* 0x20000000ff007230 */ /* 0x008fca0000004100 */
[----:B------:R-:W-:-:S04]  /*2340*/  FMUL.FTZ R0, R0, 1 ;  /* 0x3f80000000007820 */ /* 0x000fc80000410000 */
[----:B------:R0:W1:Y:S01]  /*2350*/  F2F.F64.F32 R24, R0 ;  /* 0x0000000000187310 */ /* 0x0000620000201800 */
[----:B------:R-:W-:Y:S05]  /*2360*/  BRA `(.L_x_6297) ;  /* 0x0000000800f87947 */ /* 0x000fea0003800000 */
.L_x_6300:
        /* <DEDUP_REMOVED lines=10> */
.L_x_6303:
[----:B------:R-:W3:Y:S02]  /*2410*/  LDG.E.U16 R4, desc[UR36][R4.64] ;  /* 0x0000002404047981 */ /* 0x000ee4000c1e1500 */
[----:B---3--:R-:W-:-:S05]  /*2420*/  HADD2.F32 R0, -RZ, R4.H0_H0 ;  /* 0x20000004ff007230 */ /* 0x008fca0000004100 */
[----:B------:R-:W-:-:S04]  /*2430*/  FMUL.FTZ R0, R0, 1 ;  /* 0x3f80000000007820 */ /* 0x000fc80000410000 */
[----:B------:R0:W1:Y:S01]  /*2440*/  F2F.F64.F32 R24, R0 ;  /* 0x0000000000187310 */ /* 0x0000620000201800 */
[----:B------:R-:W-:Y:S05]  /*2450*/  BRA `(.L_x_6297) ;  /* 0x0000000800bc7947 */ /* 0x000fea0003800000 */
.L_x_6302:
[----:B------:R0:W5:Y:S01]  /*2460*/  LDG.E.64 R24, desc[UR36][R4.64] ;  /* 0x0000002404187981 */ /* 0x000162000c1e1b00 */
[----:B------:R-:W-:Y:S05]  /*2470*/  BRA `(.L_x_6297) ;  /* 0x0000000800b47947 */ /* 0x000fea0003800000 */
.L_x_6292:
        /* <DEDUP_REMOVED lines=13> */
.L_x_6306:
[----:B------:R0:W5:Y:S01]  /*2550*/  LDG.E.64 R24, desc[UR36][R4.64] ;  /* 0x0000002404187981 */ /* 0x000162000c1e1b00 */
[----:B------:R-:W-:Y:S05]  /*2560*/  BRA `(.L_x_6297) ;  /* 0x0000000800787947 */ /* 0x000fea0003800000 */
.L_x_6305:
        /* <DEDUP_REMOVED lines=28> */
.L_x_6308:
        /* <DEDUP_REMOVED lines=15> */
.L_x_6307:
[----:B------:R-:W3:Y:S02]  /*2820*/  LDG.E.U16 R0, desc[UR36][R4.64] ;  /* 0x0000002404007981 */ /* 0x000ee4000c1e1500 */
[----:B---3--:R-:W-:-:S04]  /*2830*/  IMAD.U32 R0, R0, 0x10000, RZ ;  /* 0x0001000000007824 */ /* 0x008fc800078e00ff */
[----:B------:R-:W-:-:S04]  /*2840*/  FMUL.FTZ R0, R0, 1 ;  /* 0x3f80000000007820 */ /* 0x000fc80000410000 */
[----:B------:R0:W1:Y:S01]  /*2850*/  F2F.F64.F32 R24, R0 ;  /* 0x0000000000187310 */ /* 0x0000620000201800 */
[----:B------:R-:W-:Y:S05]  /*2860*/  BRA `(.L_x_6297) ;  /* 0x0000000400b87947 */ /* 0x000fea0003800000 */
.L_x_6304:
        /* <DEDUP_REMOVED lines=11> */
.L_x_6311:
        /* <DEDUP_REMOVED lines=21> */
.L_x_6315:
[----:B------:R-:W-:Y:S05]  /*2a70*/  BSYNC B1 ;  /* 0x0000000000017941 */ /* 0x000fea0003800000 */
.L_x_6314:
[----:B------:R-:W-:Y:S01]  /*2a80*/  LEA R5, R0, 0x3b800000, 0x17 ;  /* 0x3b80000000057811 */ /* 0x000fe200078eb8ff */
[----:B------:R-:W-:-:S05]  /*2a90*/  IMAD.SHL.U32 R0, R3, 0x100000, RZ ;  /* 0x0010000003007824 */ /* 0x000fca00078e00ff */
[----:B------:R-:W-:-:S07]  /*2aa0*/  LOP3.LUT R0, R5, R0, R6, 0xfe, !PT ;  /* 0x0000000005007212 */ /* 0x000fce00078efe06 */
.L_x_6313:
[----:B------:R-:W-:Y:S05]  /*2ab0*/  BSYNC B0 ;  /* 0x0000000000007941 */ /* 0x000fea0003800000 */
.L_x_6312:
[----:B------:R-:W-:-:S04]  /*2ac0*/  FMUL.FTZ R0, R0, 1 ;  /* 0x3f80000000007820 */ /* 0x000fc80000410000 */
[----:B------:R3:W0:Y:S01]  /*2ad0*/  F2F.F64.F32 R24, R0 ;  /* 0x0000000000187310 */ /* 0x0006220000201800 */
[----:B------:R-:W-:Y:S05]  /*2ae0*/  BRA `(.L_x_6297) ;  /* 0x0000000400187947 */ /* 0x000fea0003800000 */
.L_x_6310:
        /* <DEDUP_REMOVED lines=21> */
.L_x_6319:
[----:B------:R-:W-:Y:S05]  /*2c40*/  BSYNC B1 ;  /* 0x0000000000017941 */ /* 0x000fea0003800000 */
.L_x_6318:
[----:B------:R-:W-:Y:S01]  /*2c50*/  LEA R5, R0, 0x37800000, 0x17 ;  /* 0x3780000000057811 */ /* 0x000fe200078eb8ff */
[----:B------:R-:W-:-:S05]  /*2c60*/  IMAD.SHL.U32 R0, R3, 0x200000, RZ ;  /* 0x0020000003007824 */ /* 0x000fca00078e00ff */
[----:B------:R-:W-:-:S07]  /*2c70*/  LOP3.LUT R0, R5, R0, R6, 0xfe, !PT ;  /* 0x0000000005007212 */ /* 0x000fce00078efe06 */
.L_x_6317:
[----:B------:R-:W-:Y:S05]  /*2c80*/  BSYNC B0 ;  /* 0x0000000000007941 */ /* 0x000fea0003800000 */
.L_x_6316:
[----:B------:R-:W-:-:S04]  /*2c90*/  FMUL.FTZ R0, R0, 1 ;  /* 0x3f80000000007820 */ /* 0x000fc80000410000 */
[----:B------:R0:W1:Y:S01]  /*2ca0*/  F2F.F64.F32 R24, R0 ;  /* 0x0000000000187310 */ /* 0x0000620000201800 */
[----:B------:R-:W-:Y:S05]  /*2cb0*/  BRA `(.L_x_6297) ;  /* 0x0000000000a47947 */ /* 0x000fea0003800000 */
.L_x_6309:
        /* <DEDUP_REMOVED lines=14> */
.L_x_6323:
[----:B------:R-:W-:Y:S05]  /*2da0*/  BSYNC B0 ;  /* 0x0000000000007941 */ /* 0x000fea0003800000 */
.L_x_6322:
[----:B------:R-:W-:-:S04]  /*2db0*/  FMUL.FTZ R0, R0, 1 ;  /* 0x3f80000000007820 */ /* 0x000fc80000410000 */
[----:B------:R0:W1:Y:S01]  /*2dc0*/  F2F.F64.F32 R24, R0 ;  /* 0x0000000000187310 */ /* 0x0000620000201800 */
[----:B------:R-:W-:Y:S05]  /*2dd0*/  BRA `(.L_x_6297) ;  /* 0x00000000005c7947 */ /* 0x000fea0003800000 */
.L_x_6296:
        /* <DEDUP_REMOVED lines=16> */
.L_x_6324:
[----:B------:R-:W-:Y:S01]  /*2ee0*/  CS2R R24, SRZ ;  /* 0x0000000000187805 */ /* 0x000fe2000001ff00 */
[----:B------:R-:W-:Y:S06]  /*2ef0*/  BRA `(.L_x_6297) ;  /* 0x0000000000147947 */ /* 0x000fec0003800000 */
.L_x_6321:
[----:B------:R-:W3:Y:S02]  /*2f00*/  LDG.E.64 R24, desc[UR36][R4.64] ;  /* 0x0000002404187981 */ /* 0x000ee4000c1e1b00 */
[----:B---3--:R-:W0:Y:S01]  /*2f10*/  I2F.F64.U64 R24, R24 ;  /* 0x0000001800187312 */ /* 0x008e220000301800 */
[----:B------:R-:W-:Y:S05]  /*2f20*/  BRA `(.L_x_6297) ;  /* 0x0000000000087947 */ /* 0x000fea0003800000 */
.L_x_6320:
[----:B------:R-:W3:Y:S02]  /*2f30*/  LDG.E R4, desc[UR36][R4.64] ;  /* 0x0000002404047981 */ /* 0x000ee4000c1e1900 */
[----:B---3--:R0:W1:Y:S02]  /*2f40*/  I2F.F64.U32 R24, R4 ;  /* 0x0000000400187312 */ /* 0x0080640000201800 */
.L_x_6297:
[----:B------:R-:W-:-:S07]  /*2f50*/  VIADD R22, R22, 0x80 ;  /* 0x0000008016167836 */ /* 0x000fce0000000000 */
.L_x_6291:
[----:B------:R-:W-:Y:S05]  /*2f60*/  BSYNC B6 ;  /* 0x0000000000067941 */ /* 0x000fea0003800000 */
.L_x_6290:
[----:B------:R-:W-:Y:S01]  /*2f70*/  ISETP.GE.AND P0, PT, R22, R19, PT ;  /* 0x000000131600720c */ /* 0x000fe20003f06270 */
[----:B------:R-:W-:-:S12]  /*2f80*/  BSSY B6, `(.L_x_6325) ;  /* 0x00000f4000067945 */ /* 0x000fd80003800000 */
[----:B------:R-:W-:Y:S05]  /*2f90*/  @P0 BRA `(.L_x_6326) ;  /* 0x0000000c00c80947 */ /* 0x000fea0003800000 */
[----:B01----:R-:W0:Y:S01]  /*2fa0*/  LDC.64 R4, c[0x0][0x248] ;  /* 0x00009200ff047b82 */ /* 0x003e220000000a00 */
[----:B---3--:R-:W-:Y:S01]  /*2fb0*/  PRMT R0, R2, 0x9910, RZ ;  /* 0x0000991002007816 */ /* 0x008fe200000000ff */
        /* <DEDUP_REMOVED lines=18> */
.L_x_6330:
[----:B------:R-:W3:Y:S02]  /*30e0*/  LDG.E.U8 R4, desc[UR36][R4.64] ;  /* 0x0000002404047981 */ /* 0x000ee4000c1e1100 */
[----:B---3--:R0:W1:Y:S01]  /*30f0*/  I2F.F64.U16 R16, R4 ;  /* 0x0000000400107312 */ /* 0x0080620000101800 */
[----:B------:R-:W-:Y:S05]  /*3100*/  BRA `(.L_x_6326) ;  /* 0x0000000c006c7947 */ /* 0x000fea0003800000 */
.L_x_6329:
        /* <DEDUP_REMOVED lines=9> */
.L_x_6333:
[----:B------:R-:W3:Y:S02]  /*31a0*/  LDG.E R4, desc[UR36][R4.64] ;  /* 0x0000002404047981 */ /* 0x000ee4000c1e1900 */
[----:B---3--:R0:W1:Y:S01]  /*31b0*/  I2F.F64 R16, R4 ;  /* 0x0000000400107312 */ /* 0x0080620000201c00 */
[----:B------:R-:W-:Y:S05]  /*31c0*/  BRA `(.L_x_6326) ;  /* 0x0000000c003c7947 */ /* 0x000fea0003800000 */
.L_x_6332:
[----:B------:R-:W3:Y:S02]  /*31d0*/  LDG.E.U16 R4, desc[UR36][R4.64] ;  /* 0x0000002404047981 */ /* 0x000ee4000c1e1500 */
[----:B---3--:R0:W1:Y:S01]  /*31e0*/  I2F.F64.S16 R16, R4 ;  /* 0x0000000400107312 */ /* 0x0080620000101c00 */
[----:B------:R-:W-:Y:S05]  /*31f0*/  BRA `(.L_x_6326) ;  /* 0x0000000c00307947 */ /* 0x000fea0003800000 */
.L_x_6328:
        /* <DEDUP_REMOVED lines=10> */
.L_x_6335:
[----:B------:R-:W3:Y:S02]  /*32a0*/  LDG.E.U16 R0, desc[UR36][R4.64] ;  /* 0x0000002404007981 */ /* 0x000ee4000c1e1500 */
[----:B---3--:R-:W-:-:S05]  /*32b0*/  HADD2.F32 R0, -RZ, R0.H0_H0 ;  /* 0x20000000ff007230 */ /* 0x008fca0000004100 */
[----:B------:R-:W-:-:S04]  /*32c0*/  FMUL.FTZ R0, R0, 1 ;  /* 0x3f80000000007820 */ /* 0x000fc80000410000 */
[----:B------:R0:W1:Y:S01]  /*32d0*/  F2F.F64.F32 R16, R0 ;  /* 0x0000000000107310 */ /* 0x0000620000201800 */
[----:B------:R-:W-:Y:S05]  /*32e0*/  BRA `(.L_x_6326) ;  /* 0x0000000800f47947 */ /* 0x000fea0003800000 */
.L_x_6334:
        /* <DEDUP_REMOVED lines=10> */
.L_x_6337:
[----:B------:R-:W3:Y:S02]  /*3390*/  LDG.E.U16 R4, desc[UR36][R4.64] ;  /* 0x0000002404047981 */ /* 0x000ee4000c1e1500 */
[----:B---3--:R-:W-:-:S05]  /*33a0*/  HADD2.F32 R0, -RZ, R4.H0_H0 ;  /* 0x20000004ff007230 */ /* 0x008fca0000004100 */
[----:B------:R-:W-:-:S04]  /*33b0*/  FMUL.FTZ R0, R0, 1 ;  /* 0x3f80000000007820 */ /* 0x000fc80000410000 */
[----:B------:R0:W1:Y:S01]  /*33c0*/  F2F.F64.F32 R16, R0 ;  /* 0x0000000000107310 */ /* 0x0000620000201800 */
[----:B------:R-:W-:Y:S05]  /*33d0*/  BRA `(.L_x_6326) ;  /* 0x0000000800b87947 */ /* 0x000fea0003800000 */
.L_x_6336:
[----:B------:R0:W5:Y:S01]  /*33e0*/  LDG.E.64 R16, desc[UR36][R4.64] ;  /* 0x0000002404107981 */ /* 0x000162000c1e1b00 */
[----:B------:R-:W-:Y:S05]  /*33f0*/  BRA `(.L_x_6326) ;  /* 0x0000000800b07947 */ /* 0x000fea0003800000 */
.L_x_6327:
        /* <DEDUP_REMOVED lines=13> */
.L_x_6340:
[----:B------:R0:W5:Y:S01]  /*34d0*/  LDG.E.64 R16, desc[UR36][R4.64] ;  /* 0x0000002404107981 */ /* 0x000162000c1e1b00 */
[----:B------:R-:W-:Y:S05]  /*34e0*/  BRA `(.L_x_6326) ;  /* 0x0000000800747947 */ /* 0x000fea0003800000 */
.L_x_6339:
        /* <DEDUP_REMOVED lines=25> */
[----:B------:R-:W-:-:S04]  /*3680*/  FMUL.FTZ R3, R3, 1 ;  /* 0x3f80000003037820 */ /* 0x000fc80000410000 */
[----:B------:R0:W1:Y:S01]  /*3690*/  F2F.F64.F32 R16, R3 ;  /* 0x0000000300107310 */ /* 0x0000620000201800 */
[----:B------:R-:W-:Y:S05]  /*36a0*/  BRA `(.L_x_6326) ;  /* 0x0000000800047947 */ /* 0x000fea0003800000 */
.L_x_6342:
[----:B------:R-:W3:Y:S02]  /*36b0*/  LDG.E.U8 R3, desc[UR36][R4.64] ;  /* 0x0000002404037981 */ /* 0x000ee4000c1e1100 */
[----:B---3--:R-:W-:-:S05]  /*36c0*/  IMAD.SHL.U32 R0, R3, 0x2000000, RZ ;  /* 0x0200000003007824 */ /* 0x008fca00078e00ff */
        /* <DEDUP_REMOVED lines=13> */
.L_x_6341:
[----:B------:R-:W3:Y:S02]  /*37a0*/  LDG.E.U16 R0, desc[UR36][R4.64] ;  /* 0x0000002404007981 */ /* 0x000ee4000c1e1500 */
[----:B---3--:R-:W-:-:S04]  /*37b0*/  IMAD.U32 R0, R0, 0x10000, RZ ;  /* 0x0001000000007824 */ /* 0x008fc800078e00ff */
[----:B------:R-:W-:-:S04]  /*37c0*/  FMUL.FTZ R0, R0, 1 ;  /* 0x3f80000000007820 */ /* 0x000fc80000410000 */
[----:B------:R0:W1:Y:S01]  /*37d0*/  F2F.F64.F32 R16, R0 ;  /* 0x0000000000107310 */ /* 0x0000620000201800 */
[----:B------:R-:W-:Y:S05]  /*37e0*/  BRA `(.L_x_6326) ;  /* 0x0000000400b47947 */ /* 0x000fea0003800000 */
.L_x_6338:
        /* <DEDUP_REMOVED lines=11> */
.L_x_6345:
        /* <DEDUP_REMOVED lines=21> */
.L_x_6349:
[----:B------:R-:W-:Y:S05]  /*39f0*/  BSYNC B1 ;  /* 0x0000000000017941 */ /* 0x000fea0003800000 */
.L_x_6348:
[----:B------:R-:W-:Y:S01]  /*3a00*/  LEA R3, R0, 0x3b800000, 0x17 ;  /* 0x3b80000000037811 */ /* 0x000fe200078eb8ff */
[----:B------:R-:W-:-:S05]  /*3a10*/  IMAD.SHL.U32 R0, R2, 0x100000, RZ ;  /* 0x0010000002007824 */ /* 0x000fca00078e00ff */
[----:B------:R-:W-:-:S07]  /*3a20*/  LOP3.LUT R0, R3, R0, R4, 0xfe, !PT ;  /* 0x0000000003007212 */ /* 0x000fce00078efe04 */
.L_x_6347:
[----:B------:R-:W-:Y:S05]  /*3a30*/  BSYNC B0 ;  /* 0x0000000000007941 */ /* 0x000fea0003800000 */
.L_x_6346:
[----:B------:R-:W-:-:S04]  /*3a40*/  FMUL.FTZ R0, R0, 1 ;  /* 0x3f80000000007820 */ /* 0x000fc80000410000 */
[----:B------:R0:W1:Y:S01]  /*3a50*/  F2F.F64.F32 R16, R0 ;  /* 0x0000000000107310 */ /* 0x0000620000201800 */
[----:B------:R-:W-:Y:S05]  /*3a60*/  BRA `(.L_x_6326) ;  /* 0x0000000400147947 */ /* 0x000fea0003800000 */
.L_x_6344:
        /* <DEDUP_REMOVED lines=21> */
.L_x_6353:
[----:B------:R-:W-:Y:S05]  /*3bc0*/  BSYNC B1 ;  /* 0x0000000000017941 */ /* 0x000fea0003800000 */
.L_x_6352:
[----:B------:R-:W-:Y:S01]  /*3bd0*/  LEA R3, R0, 0x37800000, 0x17 ;  /* 0x3780000000037811 */ /* 0x000fe200078eb8ff */
[----:B------:R-:W-:-:S05]  /*3be0*/  IMAD.SHL.U32 R0, R2, 0x200000, RZ ;  /* 0x0020000002007824 */ /* 0x000fca00078e00ff */
[----:B------:R-:W-:-:S07]  /*3bf0*/  LOP3.LUT R0, R3, R0, R4, 0xfe, !PT ;  /* 0x0000000003007212 */ /* 0x000fce00078efe04 */
.L_x_6351:
[----:B------:R-:W-:Y:S05]  /*3c00*/  BSYNC B0 ;  /* 0x0000000000007941 */ /* 0x000fea0003800000 */
.L_x_6350:
[----:B------:R-:W-:-:S04]  /*3c10*/  FMUL.FTZ R0, R0, 1 ;  /* 0x3f80000000007820 */ /* 0x000fc80000410000 */
[----:B------:R0:W1:Y:S01]  /*3c20*/  F2F.F64.F32 R16, R0 ;  /* 0x0000000000107310 */ /* 0x0000620000201800 */
[----:B------:R-:W-:Y:S05]  /*3c30*/  BRA `(.L_x_6326) ;  /* 0x0000000000a07947 */ /* 0x000fea0003800000 */
.L_x_6343:
        /* <DEDUP_REMOVED lines=14> */
.L_x_6357:
[----:B------:R-:W-:Y:S05]  /*3d20*/  BSYNC B0 ;  /* 0x0000000000007941 */ /* 0x000fea0003800000 */
.L_x_6356:
[----:B------:R-:W-:-:S04]  /*3d30*/  FMUL.FTZ R0, R0, 1 ;  /* 0x3f80000000007820 */ /* 0x000fc80000410000 */
[----:B------:R0:W1:Y:S01]  /*3d40*/  F2F.F64.F32 R16, R0 ;  /* 0x0000000000107310 */ /* 0x0000620000201800 */
[----:B------:R-:W-:Y:S05]  /*3d50*/  BRA `(.L_x_6326) ;  /* 0x0000000000587947 */ /* 0x000fea0003800000 */
.L_x_6331:
        /* <DEDUP_REMOVED lines=16> */
.L_x_6358:
[----:B------:R-:W-:Y:S05]  /*3e60*/  BRA `(.L_x_6326) ;  /* 0x0000000000147947 */ /* 0x000fea0003800000 */
.L_x_6355:
[----:B------:R-:W3:Y:S02]  /*3e70*/  LDG.E.64 R16, desc[UR36][R4.64] ;  /* 0x0000002404107981 */ /* 0x000ee4000c1e1b00 */
[----:B---3--:R-:W0:Y:S01]  /*3e80*/  I2F.F64.U64 R16, R16 ;  /* 0x0000001000107312 */ /* 0x008e220000301800 */
[----:B------:R-:W-:Y:S05]  /*3e90*/  BRA `(.L_x_6326) ;  /* 0x0000000000087947 */ /* 0x000fea0003800000 */
.L_x_6354:
[----:B------:R-:W3:Y:S02]  /*3ea0*/  LDG.E R4, desc[UR36][R4.64] ;  /* 0x0000002404047981 */ /* 0x000ee4000c1e1900 */
[----:B---3--:R0:W1:Y:S02]  /*3eb0*/  I2F.F64.U32 R16, R4 ;  /* 0x0000000400107312 */ /* 0x0080640000201800 */
.L_x_6326:
[----:B------:R-:W-:Y:S05]  /*3ec0*/  BSYNC B6 ;  /* 0x0000000000067941 */ /* 0x000fea0003800000 */
.L_x_6325:
[----:B------:R-:W2:Y:S01]  /*3ed0*/  S2R R22, SR_TID.X ;  /* 0x0000000000167919 */ /* 0x000ea20000002100 */
[----:B0-----:R-:W0:Y:S01]  /*3ee0*/  LDC.U8 R2, c[0x0][0x25c] ;  /* 0x00009700ff027b82 */ /* 0x001e220000000000 */
[----:B------:R-:W-:Y:S01]  /*3ef0*/  BSSY B0, `(.L_x_6359) ;  /* 0x0000017000007945 */ /* 0x000fe20003800000 */
[CC--:B--2---:R-:W-:Y:S01]  /*3f00*/  ISETP.GE.AND P2, PT, R22.reuse, R19.reuse, PT ;  /* 0x000000131600720c */ /* 0x0c4fe20003f46270 */
[C---:B---3--:R-:W-:Y:S02]  /*3f10*/  VIADD R0, R22.reuse, 0x100 ;  /* 0x0000010016007836 */ /* 0x048fe40000000000 */
[C---:B-1----:R-:W-:Y:S02]  /*3f20*/  VIADD R4, R22.reuse, 0x180 ;  /* 0x0000018016047836 */ /* 0x042fe40000000000 */
[----:B------:R-:W-:Y:S01]  /*3f30*/  VIADD R26, R22, 0x80 ;  /* 0x00000080161a7836 */ /* 0x000fe20000000000 */
[-C--:B------:R-:W-:Y:S02]  /*3f40*/  ISETP.GE.AND P0, PT, R0, R19.reuse, PT ;  /* 0x000000130000720c */ /* 0x080fe40003f06270 */
[----:B------:R-:W-:-:S02]  /*3f50*/  ISETP.GE.AND P1, PT, R4, R19, PT ;  /* 0x000000130400720c */ /* 0x000fc40003f26270 */
[----:B------:R-:W-:-:S03]  /*3f60*/  ISETP.GE.AND P3, PT, R26, R19, PT ;  /* 0x000000131a00720c */ /* 0x000fc60003f66270 */
[----:B------:R-:W-:Y:S10]  /*3f70*/  @P2 BRA `(.L_x_6360) ;  /* 0x0000000000382947 */ /* 0x000ff40003800000 */
[----:B----45:R-:W-:Y:S01]  /*3f80*/  DADD R4, R30, 3 ;  /* 0x400800001e047429 */ /* 0x030fe20000000000 */
[----:B------:R-:W-:-:S07]  /*3f90*/  ULDC.64 UR4, c[0x0][0x218] ;  /* 0x0000860000047ab9 */ /* 0x000fce0000000a00 */
[----:B------:R-:W-:Y:S01]  /*3fa0*/  DSETP.GEU.AND P4, PT, R4, UR4, PT ;  /* 0x0000000404007e2a */ /* 0x000fe2000bf8e000 */
[----:B------:R-:W-:-:S05]  /*3fb0*/  ULDC.64 UR4, c[0x0][0x218] ;  /* 0x0000860000047ab9 */ /* 0x000fca0000000a00 */
[----:B------:R-:W-:Y:S02]  /*3fc0*/  FSEL R4, R4, UR4, P4 ;  /* 0x0000000404047c08 */ /* 0x000fe4000a000000 */
[----:B------:R-:W-:Y:S01]  /*3fd0*/  FSEL R5, R5, UR5, P4 ;  /* 0x0000000505057c08 */ /* 0x000fe2000a000000 */
[----:B------:R-:W-:-:S05]  /*3fe0*/  ULDC.64 UR4, c[0x0][0x230] ;  /* 0x00008c0000047ab9 */ /* 0x000fca0000000a00 */
[----:B------:R-:W-:Y:S01]  /*3ff0*/  DSETP.GT.AND P4, PT, R4, UR4, PT ;  /* 0x0000000404007e2a */ /* 0x000fe2000bf84000 */
[----:B------:R-:W-:Y:S01]  /*4000*/  UMOV UR4, 0x60000000 ;  /* 0x6000000000047882 */ /* 0x000fe20000000000 */
[----:B------:R-:W-:-:S12]  /*4010*/  UMOV UR5, 0x3fc55555 ;  /* 0x3fc5555500057882 */ /* 0x000fd80000000000 */
[----:B------:R-:W1:Y:S08]  /*4020*/  @P4 LDC R4, c[0x0][0x230] ;  /* 0x00008c00ff044b82 */ /* 0x000e700000000800 */
[----:B------:R-:W1:Y:S02]  /*4030*/  @P4 LDC R5, c[0x0][0x234] ;  /* 0x00008d00ff054b82 */ /* 0x000e640000000800 */
[----:B-1----:R-:W-:-:S08]  /*4040*/  DMUL R4, R30, R4 ;  /* 0x000000041e047228 */ /* 0x002fd00000000000 */
[----:B------:R-:W-:-:S11]  /*4050*/  DMUL R4, R4, UR4 ;  /* 0x0000000404047c28 */ /* 0x000fd60008000000 */
.L_x_6360:
[----:B------:R-:W-:Y:S05]  /*4060*/  BSYNC B0 ;  /* 0x0000000000007941 */ /* 0x000fea0003800000 */
.L_x_6359:
[----:B------:R-:W-:Y:S04]  /*4070*/  BSSY B0, `(.L_x_6361) ;  /* 0x0000010000007945 */ /* 0x000fe80003800000 */
[----:B------:R-:W-:Y:S05]  /*4080*/  @P3 BRA `(.L_x_6362) ;  /* 0x0000000000383947 */ /* 0x000fea0003800000 */
[----:B-----5:R-:W-:Y:S01]  /*4090*/  DADD R6, R28, 3 ;  /* 0x400800001c067429 */ /* 0x020fe20000000000 */
        /* <DEDUP_REMOVED lines=13> */
.L_x_6362:
[----:B------:R-:W-:Y:S05]  /*4170*/  BSYNC B0 ;  /* 0x0000000000007941 */ /* 0x000fea0003800000 */
.L_x_6361:
        /* <DEDUP_REMOVED lines=16> */
.L_x_6364:
[----:B------:R-:W-:Y:S05]  /*4280*/  BSYNC B0 ;  /* 0x0000000000007941 */ /* 0x000fea0003800000 */
.L_x_6363:
        /* <DEDUP_REMOVED lines=16> */
.L_x_6366:
[----:B------:R-:W-:Y:S05]  /*4390*/  BSYNC B0 ;  /* 0x0000000000007941 */ /* 0x000fea0003800000 */
.L_x_6365:
[----:B------:R-:W-:Y:S04]  /*43a0*/  BSSY B6, `(.L_x_6367) ;  /* 0x000012c000067945 */ /* 0x000fe80003800000 */
[----:B------:R-:W-:Y:S05]  /*43b0*/  @P2 BRA `(.L_x_6368) ;  /* 0x0000001000a82947 */ /* 0x000fea0003800000 */
[----:B------:R-:W1:Y:S01]  /*43c0*/  LDC.64 R8, c[0x0][0x240] ;  /* 0x00009000ff087b82 */ /* 0x000e620000000a00 */
[----:B0-----:R-:W-:Y:S01]  /*43d0*/  PRMT R0, R2, 0x9910, RZ ;  /* 0x0000991002007816 */ /* 0x001fe200000000ff */
        /* <DEDUP_REMOVED lines=19> */
.L_x_6372:
[----:B------:R-:W0:Y:S01]  /*4510*/  F2I.S64.F64.TRUNC R4, R4 ;  /* 0x0000000400047311 */ /* 0x000e22000030d900 */
[----:B------:R-:W-:Y:S02]  /*4520*/  IMAD.MOV.U32 R22, RZ, RZ, R26 ;  /* 0x000000ffff167224 */ /* 0x000fe400078e001a */
[----:B0-----:R-:W-:-:S05]  /*4530*/  IMAD.MOV.U32 R3, RZ, RZ, R4 ;  /* 0x000000ffff037224 */ /* 0x001fca00078e0004 */
[----:B------:R0:W-:Y:S01]  /*4540*/  STG.E.U8 desc[UR36][R8.64], R3 ;  /* 0x0000000308007986 */ /* 0x0001e2000c101124 */
[----:B------:R-:W-:Y:S05]  /*4550*/  BRA `(.L_x_6368) ;  /* 0x0000001000407947 */ /* 0x000fea0003800000 */
.L_x_6371:
        /* <DEDUP_REMOVED lines=10> */
.L_x_6375:
[----:B------:R-:W0:Y:S01]  /*4600*/  F2I.F64.TRUNC R5, R4 ;  /* 0x0000000400057311 */ /* 0x000e22000030d100 */
[----:B------:R-:W-:Y:S01]  /*4610*/  IMAD.MOV.U32 R22, RZ, RZ, R26 ;  /* 0x000000ffff167224 */ /* 0x000fe200078e001a */
[----:B0-----:R3:W-:Y:S01]  /*4620*/  STG.E desc[UR36][R8.64], R5 ;  /* 0x0000000508007986 */ /* 0x0017e2000c101924 */
[----:B------:R-:W-:Y:S05]  /*4630*/  BRA `(.L_x_6368) ;  /* 0x0000001000087947 */ /* 0x000fea0003800000 */
.L_x_6374:
[----:B------:R-:W0:Y:S01]  /*4640*/  F2I.F64.TRUNC R5, R4 ;  /* 0x0000000400057311 */ /* 0x000e22000030d100 */
[----:B------:R-:W-:Y:S01]  /*4650*/  IMAD.MOV.U32 R22, RZ, RZ, R26 ;  /* 0x000000ffff167224 */ /* 0x000fe200078e001a */
[----:B0-----:R1:W-:Y:S01]  /*4660*/  STG.E.U16 desc[UR36][R8.64], R5 ;  /* 0x0000000508007986 */ /* 0x0013e2000c101524 */
[----:B------:R-:W-:Y:S05]  /*4670*/  BRA `(.L_x_6368) ;  /* 0x0000000c00f87947 */ /* 0x000fea0003800000 */
.L_x_6370:
        /* <DEDUP_REMOVED lines=14> */
.L_x_6377:
        /* <DEDUP_REMOVED lines=9> */
.L_x_6376:
        /* <DEDUP_REMOVED lines=15> */
.L_x_6379:
        /* <DEDUP_REMOVED lines=10> */
.L_x_6378:
[----:B------:R0:W-:Y:S01]  /*4980*/  STG.E.64 desc[UR36][R8.64], R4 ;  /* 0x0000000408007986 */ /* 0x0001e2000c101b24 */
[----:B------:R-:W-:Y:S01]  /*4990*/  IMAD.MOV.U32 R22, RZ, RZ, R26 ;  /* 0x000000ffff167224 */ /* 0x000fe200078e001a */
[----:B------:R-:W-:Y:S06]  /*49a0*/  BRA `(.L_x_6368) ;  /* 0x0000000c002c7947 */ /* 0x000fec0003800000 */
.L_x_6369:
        /* <DEDUP_REMOVED lines=13> */
.L_x_6382:
[----:B------:R-:W-:Y:S01]  /*4a80*/  CS2R R6, SRZ ;  /* 0x0000000000067805 */ /* 0x000fe2000001ff00 */
[----:B------:R-:W-:-:S04]  /*4a90*/  IMAD.MOV.U32 R22, RZ, RZ, R26 ;  /* 0x000000ffff167224 */ /* 0x000fc800078e001a */
[----:B------:R0:W-:Y:S01]  /*4aa0*/  STG.E.128 desc[UR36][R8.64], R4 ;  /* 0x0000000408007986 */ /* 0x0001e2000c101d24 */
[----:B------:R-:W-:Y:S05]  /*4ab0*/  BRA `(.L_x_6368) ;  /* 0x0000000800e87947 */ /* 0x000fea0003800000 */
.L_x_6381:
        /* <DEDUP_REMOVED lines=25> */
.L_x_6386:
[----:B------:R-:W-:Y:S05]  /*4c50*/  BSYNC B0 ;  /* 0x0000000000007941 */ /* 0x000fea0003800000 */
.L_x_6385:
[----:B------:R-:W-:Y:S01]  /*4c60*/  LOP3.LUT R7, R0, R7, RZ, 0xfc, !PT ;  /* 0x0000000700077212 */ /* 0x000fe200078efcff */
[----:B------:R-:W-:-:S04]  /*4c70*/  IMAD.MOV.U32 R22, RZ, RZ, R26 ;  /* 0x000000ffff167224 */ /* 0x000fc800078e001a */
[----:B------:R0:W-:Y:S01]  /*4c80*/  STG.E.U8 desc[UR36][R8.64], R7 ;  /* 0x0000000708007986 */ /* 0x0001e2000c101124 */
[----:B------:R-:W-:Y:S05]  /*4c90*/  BRA `(.L_x_6368) ;  /* 0x0000000800707947 */ /* 0x000fea0003800000 */
.L_x_6384:
        /* <DEDUP_REMOVED lines=17> */
.L_x_6388:
[----:B------:R-:W-:Y:S01]  /*4db0*/  IMAD.MOV.U32 R0, RZ, RZ, 0x7f ;  /* 0x0000007fff007424 */ /* 0x000fe200078e00ff */
[----:B------:R-:W-:-:S04]  /*4dc0*/  ISETP.GT.U32.AND P0, PT, R3, 0x7f800000, PT ;  /* 0x7f8000000300780c */ /* 0x000fc80003f04070 */
[----:B------:R-:W-:-:S09]  /*4dd0*/  SEL R0, R0, 0x7c, P0 ;  /* 0x0000007c00007807 */ /* 0x000fd20000000000 */
.L_x_6389:
[----:B------:R-:W-:Y:S05]  /*4de0*/  BSYNC B0 ;  /* 0x0000000000007941 */ /* 0x000fea0003800000 */
.L_x_6387:
[----:B------:R-:W-:Y:S01]  /*4df0*/  LOP3.LUT R3, R7, 0x80000000, RZ, 0xc0, !PT ;  /* 0x8000000007037812 */ /* 0x000fe200078ec0ff */
[----:B------:R-:W-:-:S03]  /*4e00*/  IMAD.MOV.U32 R22, RZ, RZ, R26 ;  /* 0x000000ffff167224 */ /* 0x000fc600078e001a */
[----:B------:R-:W-:-:S04]  /*4e10*/  SHF.R.U32.HI R3, RZ, 0x18, R3 ;  /* 0x00000018ff037819 */ /* 0x000fc80000011603 */
[----:B------:R-:W-:-:S05]  /*4e20*/  LOP3.LUT R3, R0, R3, RZ, 0xfc, !PT ;  /* 0x0000000300037212 */ /* 0x000fca00078efcff */
[----:B------:R0:W-:Y:S01]  /*4e30*/  STG.E.U8 desc[UR36][R8.64], R3 ;  /* 0x0000000308007986 */ /* 0x0001e2000c101124 */
[----:B------:R-:W-:Y:S05]  /*4e40*/  BRA `(.L_x_6368) ;  /* 0x0000000800047947 */ /* 0x000fea0003800000 */
.L_x_6383:
        /* <DEDUP_REMOVED lines=9> */
.L_x_6380:
        /* <DEDUP_REMOVED lines=12> */
.L_x_6392:
        /* <DEDUP_REMOVED lines=21> */
.L_x_6395:
[----:B------:R-:W-:-:S04]  /*50f0*/  LOP3.LUT R0, R7, 0x80000000, RZ, 0xc0, !PT ;  /* 0x8000000007007812 */ /* 0x000fc800078ec0ff */
[----:B------:R-:W-:-:S04]  /*5100*/  SHF.R.U32.HI R0, RZ, 0x18, R0 ;  /* 0x00000018ff007819 */ /* 0x000fc80000011600 */
[----:B------:R-:W-:-:S07]  /*5110*/  LOP3.LUT R0, R3, R0, RZ, 0xfc, !PT ;  /* 0x0000000003007212 */ /* 0x000fce00078efcff */
.L_x_6394:
[----:B------:R-:W-:Y:S05]  /*5120*/  BSYNC B0 ;  /* 0x0000000000007941 */ /* 0x000fea0003800000 */
.L_x_6393:
[----:B------:R0:W-:Y:S01]  /*5130*/  STG.E.U8 desc[UR36][R8.64], R0 ;  /* 0x0000000008007986 */ /* 0x0001e2000c101124 */
[----:B------:R-:W-:Y:S01]  /*5140*/  IMAD.MOV.U32 R22, RZ, RZ, R26 ;  /* 0x000000ffff167224 */ /* 0x000fe200078e001a */
[----:B------:R-:W-:Y:S06]  /*5150*/  BRA `(.L_x_6368) ;  /* 0x0000000400407947 */ /* 0x000fec0003800000 */
.L_x_6391:
        /* <DEDUP_REMOVED lines=21> */
.L_x_6398:
[----:B------:R-:W-:-:S04]  /*52b0*/  LOP3.LUT R0, R7, 0x80000000, RZ, 0xc0, !PT ;  /* 0x8000000007007812 */ /* 0x000fc800078ec0ff */
[----:B------:R-:W-:-:S04]  /*52c0*/  SHF.R.U32.HI R0, RZ, 0x18, R0 ;  /* 0x00000018ff007819 */ /* 0x000fc80000011600 */
[----:B------:R-:W-:-:S07]  /*52d0*/  LOP3.LUT R0, R3, R0, RZ, 0xfc, !PT ;  /* 0x0000000003007212 */ /* 0x000fce00078efcff */
.L_x_6397:
[----:B------:R-:W-:Y:S05]  /*52e0*/  BSYNC B0 ;  /* 0x0000000000007941 */ /* 0x000fea0003800000 */
.L_x_6396:
[----:B------:R0:W-:Y:S01]  /*52f0*/  STG.E.U8 desc[UR36][R8.64], R0 ;  /* 0x0000000008007986 */ /* 0x0001e2000c101124 */
[----:B------:R-:W-:Y:S01]  /*5300*/  IMAD.MOV.U32 R22, RZ, RZ, R26 ;  /* 0x000000ffff167224 */ /* 0x000fe200078e001a */
[----:B------:R-:W-:Y:S06]  /*5310*/  BRA `(.L_x_6368) ;  /* 0x0000000000d07947 */ /* 0x000fec0003800000 */
.L_x_6390:
        /* <DEDUP_REMOVED lines=27> */
.L_x_6373:
        /* <DEDUP_REMOVED lines=15> */
[----:B0---45:R-:W-:Y:S05]  /*55c0*/  CALL.ABS.NOINC R14 ;  /* 0x000000000e007343 */ /* 0x031fea0003c00000 */
.L_x_6401:
[----:B------:R-:W-:Y:S01]  /*55d0*/  IMAD.MOV.U32 R22, RZ, RZ, R26 ;  /* 0x000000ffff167224 */ /* 0x000fe200078e001a */
[----:B------:R-:W-:Y:S06]  /*55e0*/  BRA `(.L_x_6368) ;  /* 0x00000000001c7947 */ /* 0x000fec0003800000 */
.L_x_6400:
[----:B------:R-:W0:Y:S01]  /*55f0*/  F2I.U64.F64.TRUNC R4, R4 ;  /* 0x0000000400047311 */ /* 0x000e22000030d800 */
[----:B------:R-:W-:Y:S01]  /*5600*/  IMAD.MOV.U32 R22, RZ, RZ, R26 ;  /* 0x000000ffff167224 */ /* 0x000fe200078e001a */
[----:B0-----:R0:W-:Y:S01]  /*5610*/  STG.E.64 desc[UR36][R8.64], R4 ;  /* 0x0000000408007986 */ /* 0x0011e2000c101b24 */
[----:B------:R-:W-:Y:S05]  /*5620*/  BRA `(.L_x_6368) ;  /* 0x00000000000c7947 */ /* 0x000fea0003800000 */
.L_x_6399:
[----:B------:R-:W0:Y:S01]  /*5630*/  F2I.U32.F64.TRUNC R5, R4 ;  /* 0x0000000400057311 */ /* 0x000e22000030d000 */
[----:B------:R-:W-:Y:S01]  /*5640*/  IMAD.MOV.U32 R22, RZ, RZ, R26 ;  /* 0x000000ffff167224 */ /* 0x000fe200078e001a */
[----:B0-----:R0:W-:Y:S06]  /*5650*/  STG.E desc[UR36][R8.64], R5 ;  /* 0x0000000508007986 */ /* 0x0011ec000c101924 */
.L_x_6368:
[----:B------:R-:W-:Y:S05]  /*5660*/  BSYNC B6 ;  /* 0x0000000000067941 */ /* 0x000fea0003800000 */
.L_x_6367:
[----:B------:R-:W-:Y:S01]  /*5670*/  ISETP.GE.AND P0, PT, R22, R19, PT ;  /* 0x000000131600720c */ /* 0x000fe20003f06270 */
[----:B------:R-:W-:-:S12]  /*5680*/  BSSY B6, `(.L_x_6402) ;  /* 0x0000230000067945 */ /* 0x000fd80003800000 */
[----:B------:R-:W-:Y:S05]  /*5690*/  @P0 BRA `(.L_x_6403) ;  /* 0x0000002000b80947 */ /* 0x000fea0003800000 */
[----:B0123--:R-:W0:Y:S01]  /*56a0*/  LDC.64 R4, c[0x0][0x240] ;  /* 0x00009000ff047b82 */ /* 0x00fe220000000a00 */
        /* <DEDUP_REMOVED lines=17> */
[----:B-----5:R-:W0:Y:S02]  /*57c0*/  F2I.F64.TRUNC R29, R28 ;  /* 0x0000001c001d7311 */ /* 0x020e24000030d100 */
[----:B0-----:R3:W-:Y:S01]  /*57d0*/  STG.E.U8 desc[UR36][R4.64], R29 ;  /* 0x0000001d04007986 */ /* 0x0017e2000c101124 */
[----:B------:R-:W-:Y:S05]  /*57e0*/  BRA `(.L_x_6409) ;  /* 0x0000001000007947 */ /* 0x000fea0003800000 */
.L_x_6407:
[----:B-----5:R-:W0:Y:S02]  /*57f0*/  F2I.S64.F64.TRUNC R28, R28 ;  /* 0x0000001c001c7311 */ /* 0x020e24000030d900 */
[----:B0-----:R-:W-:-:S05]  /*5800*/  IMAD.MOV.U32 R3, RZ, RZ, R28 ;  /* 0x000000ffff037224 */ /* 0x001fca00078e001c */
[----:B------:R0:W-:Y:S01]  /*5810*/  STG.E.U8 desc[UR36][R4.64], R3 ;  /* 0x0000000304007986 */ /* 0x0001e2000c101124 */
[----:B------:R-:W-:Y:S05]  /*5820*/  BRA `(.L_x_6409) ;  /* 0x0000000c00f07947 */ /* 0x000fea0003800000 */
.L_x_6406:
[----:B------:R-:W-:-:S13]  /*5830*/  ISETP.NE.AND P0, PT, R0, 0x2, PT ;  /* 0x000000020000780c */ /* 0x000fda0003f05270 */
[----:B------:R-:W-:Y:S05]  /*5840*/  @!P0 BRA `(.L_x_6410) ;  /* 0x0000000000288947 */ /* 0x000fea0003800000 */
[----:B------:R-:W-:-:S13]  /*5850*/  ISETP.NE.AND P0, PT, R0, 0x3, PT ;  /* 0x000000030000780c */ /* 0x000fda0003f05270 */
[----:B------:R-:W-:Y:S05]  /*5860*/  @!P0 BRA `(.L_x_6411) ;  /* 0x0000000000148947 */ /* 0x000fea0003800000 */
[----:B------:R-:W-:-:S13]  /*5870*/  ISETP.NE.AND P0, PT, R0, 0x4, PT ;  /* 0x000000040000780c */ /* 0x000fda0003f05270 */
[----:B------:R-:W-:Y:S05]  /*5880*/  @P0 BRA `(.L_x_6408) ;  /* 0x0000000c00800947 */ /* 0x000fea0003800000 */
[----:B-----5:R-:W0:Y:S02]  /*5890*/  F2I.S64.F64.TRUNC R28, R28 ;  /* 0x0000001c001c7311 */ /* 0x020e24000030d900 */
[----:B0-----:R1:W-:Y:S01]  /*58a0*/  STG.E.64 desc[UR36][R4.64], R28 ;  /* 0x0000001c04007986 */ /* 0x0013e2000c101b24 */
[----:B------:R-:W-:Y:S05]  /*58b0*/  BRA `(.L_x_6409) ;  /* 0x0000000c00cc7947 */ /* 0x000fea0003800000 */
.L_x_6411:
[----:B-----5:R-:W0:Y:S02]  /*58c0*/  F2I.F64.TRUNC R29, R28 ;  /* 0x0000001c001d7311 */ /* 0x020e24000030d100 */
[----:B0-----:R2:W-:Y:S01]  /*58d0*/  STG.E desc[UR36][R4.64], R29 ;  /* 0x0000001d04007986 */ /* 0x0015e2000c101924 */
[----:B------:R-:W-:Y:S05]  /*58e0*/  BRA `(.L_x_6409) ;  /* 0x0000000c00c07947 */ /* 0x000fea0003800000 */
.L_x_6410:
[----:B-----5:R-:W0:Y:S02]  /*58f0*/  F2I.F64.TRUNC R29, R28 ;  /* 0x0000001c001d7311 */ /* 0x020e24000030d100 */
[----:B0-----:R0:W-:Y:S01]  /*5900*/  STG.E.U16 desc[UR36][R4.64], R29 ;  /* 0x0000001d04007986 */ /* 0x0011e2000c101524 */
[----:B------:R-:W-:Y:S05]  /*5910*/  BRA `(.L_x_6409) ;  /* 0x0000000c00b47947 */ /* 0x000fea0003800000 */
.L_x_6405:
        /* <DEDUP_REMOVED lines=8> */
[----:B-----5:R-:W0:Y:S01]  /*59a0*/  F2F.F32.F64 R3, R28 ;  /* 0x0000001c00037310 */ /* 0x020e220000301000 */
[----:B------:R-:W-:-:S14]  /*59b0*/  DSETP.GEU.AND P0, PT, |R28|, UR4, PT ;  /* 0x000000041c007e2a */ /* 0x000fdc000bf0e200 */
[----:B0-----:R-:W-:-:S05]  /*59c0*/  @!P0 FMUL R3, R3, 1.175494350822287508e-38 ;  /* 0x0080000003038820 */ /* 0x001fca0000400000 */
[----:B------:R0:W-:Y:S01]  /*59d0*/  STG.E desc[UR36][R4.64], R3 ;  /* 0x0000000304007986 */ /* 0x0001e2000c101924 */
[----:B------:R-:W-:Y:S05]  /*59e0*/  BRA `(.L_x_6409) ;  /* 0x0000000c00807947 */ /* 0x000fea0003800000 */
.L_x_6413:
[----:B------:R-:W-:Y:S01]  /*59f0*/  UMOV UR4, 0xf0000000 ;  /* 0xf000000000047882 */ /* 0x000fe20000000000 */
[----:B------:R-:W-:Y:S01]  /*5a00*/  UMOV UR5, 0x380fffff ;  /* 0x380fffff00057882 */ /* 0x000fe20000000000 */
[----:B-----5:R-:W0:Y:S01]  /*5a10*/  F2F.F32.F64 R0, R28 ;  /* 0x0000001c00007310 */ /* 0x020e220000301000 */
[----:B------:R-:W-:-:S14]  /*5a20*/  DSETP.GEU.AND P0, PT, |R28|, UR4, PT ;  /* 0x000000041c007e2a */ /* 0x000fdc000bf0e200 */
[----:B0-----:R-:W-:-:S05]  /*5a30*/  @!P0 FMUL R0, R0, 1.175494350822287508e-38 ;  /* 0x0080000000008820 */ /* 0x001fca0000400000 */
[----:B------:R-:W-:-:S05]  /*5a40*/  F2FP.F16.F32.PACK_AB R0, RZ, R0 ;  /* 0x00000000ff00723e */ /* 0x000fca00000000ff */
[----:B------:R0:W-:Y:S01]  /*5a50*/  STG.E.U16 desc[UR36][R4.64], R0 ;  /* 0x0000000004007986 */ /* 0x0001e2000c101524 */
[----:B------:R-:W-:Y:S05]  /*5a60*/  BRA `(.L_x_6409) ;  /* 0x0000000c00607947 */ /* 0x000fea0003800000 */
.L_x_6412:
        /* <DEDUP_REMOVED lines=8> */
[----:B-----5:R-:W0:Y:S01]  /*5af0*/  F2F.F32.F64 R6, R28 ;  /* 0x0000001c00067310 */ /* 0x020e220000301000 */
[----:B------:R-:W-:Y:S01]  /*5b00*/  DSETP.GEU.AND P0, PT, |R28|, UR4, PT ;  /* 0x000000041c007e2a */ /* 0x000fe2000bf0e200 */
[----:B------:R-:W-:-:S13]  /*5b10*/  IMAD.MOV.U32 R7, RZ, RZ, RZ ;  /* 0x000000ffff077224 */ /* 0x000fda00078e00ff */
[----:B0-----:R-:W-:-:S05]  /*5b20*/  @!P0 FMUL R6, R6, 1.175494350822287508e-38 ;  /* 0x0080000006068820 */ /* 0x001fca0000400000 */
[----:B------:R0:W-:Y:S01]  /*5b30*/  STG.E.64 desc[UR36][R4.64], R6 ;  /* 0x0000000604007986 */ /* 0x0001e2000c101b24 */
[----:B------:R-:W-:Y:S05]  /*5b40*/  BRA `(.L_x_6409) ;  /* 0x0000000c00287947 */ /* 0x000fea0003800000 */
.L_x_6415:
[----:B------:R-:W-:Y:S01]  /*5b50*/  UMOV UR4, 0xf0000000 ;  /* 0xf000000000047882 */ /* 0x000fe20000000000 */
[----:B------:R-:W-:Y:S01]  /*5b60*/  UMOV UR5, 0x380fffff ;  /* 0x380fffff00057882 */ /* 0x000fe20000000000 */
[----:B-----5:R-:W0:Y:S01]  /*5b70*/  F2F.F32.F64 R0, R28 ;  /* 0x0000001c00007310 */ /* 0x020e220000301000 */
[----:B------:R-:W-:-:S14]  /*5b80*/  DSETP.GEU.AND P0, PT, |R28|, UR4, PT ;  /* 0x000000041c007e2a */ /* 0x000fdc000bf0e200 */
[----:B0-----:R-:W-:-:S05]  /*5b90*/  @!P0 FMUL R0, R0, 1.175494350822287508e-38 ;  /* 0x0080000000008820 */ /* 0x001fca0000400000 */
[----:B------:R-:W-:-:S04]  /*5ba0*/  F2FP.F16.F32.PACK_AB R3, RZ, R0 ;  /* 0x00000000ff03723e */ /* 0x000fc800000000ff */
[----:B------:R-:W-:-:S05]  /*5bb0*/  PRMT R3, R3, 0x5410, RZ ;  /* 0x0000541003037816 */ /* 0x000fca00000000ff */
[----:B------:R0:W-:Y:S01]  /*5bc0*/  STG.E desc[UR36][R4.64], R3 ;  /* 0x0000000304007986 */ /* 0x0001e2000c101924 */
[----:B------:R-:W-:Y:S05]  /*5bd0*/  BRA `(.L_x_6409) ;  /* 0x0000000c00047947 */ /* 0x000fea0003800000 */
.L_x_6414:
[----:B-----5:R0:W-:Y:S01]  /*5be0*/  STG.E.64 desc[UR36][R4.64], R28 ;  /* 0x0000001c04007986 */ /* 0x0201e2000c101b24 */
[----:B------:R-:W-:Y:S05]  /*5bf0*/  BRA `(.L_x_6409) ;  /* 0x0000000800fc7947 */ /* 0x000fea0003800000 */
.L_x_6404:
        /* <DEDUP_REMOVED lines=8> */
[----:B-----5:R-:W-:-:S06]  /*5c80*/  DSETP.NEU.AND P0, PT, R28, RZ, PT ;  /* 0x000000ff1c00722a */ /* 0x020fcc0003f0d000 */
[----:B------:R-:W-:-:S05]  /*5c90*/  SEL R3, RZ, 0x1, !P0 ;  /* 0x00000001ff037807 */ /* 0x000fca0004000000 */
[----:B------:R0:W-:Y:S01]  /*5ca0*/  STG.E.U8 desc[UR36][R4.64], R3 ;  /* 0x0000000304007986 */ /* 0x0001e2000c101124 */
[----:B------:R-:W-:Y:S05]  /*5cb0*/  BRA `(.L_x_6409) ;  /* 0x0000000800cc7947 */ /* 0x000fea0003800000 */
.L_x_6418:
[----:B----45:R-:W-:-:S05]  /*5cc0*/  CS2R R30, SRZ ;  /* 0x00000000001e7805 */ /* 0x030fca000001ff00 */
[----:B------:R0:W-:Y:S01]  /*5cd0*/  STG.E.128 desc[UR36][R4.64], R28 ;  /* 0x0000001c04007986 */ /* 0x0001e2000c101d24 */
[----:B------:R-:W-:Y:S05]  /*5ce0*/  BRA `(.L_x_6409) ;  /* 0x0000000800c07947 */ /* 0x000fea0003800000 */
.L_x_6417:
        /* <DEDUP_REMOVED lines=25> */
.L_x_6422:
[----:B------:R-:W-:Y:S05]  /*5e80*/  BSYNC B0 ;  /* 0x0000000000007941 */ /* 0x000fea0003800000 */
.L_x_6421:
[----:B------:R-:W-:-:S05]  /*5e90*/  LOP3.LUT R7, R0, R7, RZ, 0xfc, !PT ;  /* 0x0000000700077212 */ /* 0x000fca00078efcff */
[----:B------:R0:W-:Y:S01]  /*5ea0*/  STG.E.U8 desc[UR36][R4.64], R7 ;  /* 0x0000000704007986 */ /* 0x0001e2000c101124 */
[----:B------:R-:W-:Y:S05]  /*5eb0*/  BRA `(.L_x_6409) ;  /* 0x00000008004c7947 */ /* 0x000fea0003800000 */
.L_x_6420:
[----:B------:R-:W-:Y:S01]  /*5ec0*/  UMOV UR4, 0xf0000000 ;  /* 0xf000000000047882 */ /* 0x000fe20000000000 */
[----:B------:R-:W-:Y:S01]  /*5ed0*/  UMOV UR5, 0x380fffff ;  /* 0x380fffff00057882 */ /* 0x000fe20000000000 */
[----:B-----5:R-:W0:Y:S01]  /*5ee0*/  F2F.F32.F64 R7, R28 ;  /* 0x0000001c00077310 */ /* 0x020e220000301000 */
        /* <DEDUP_REMOVED lines=14> */
.L_x_6424:
[----:B------:R-:W-:Y:S01]  /*5fd0*/  IMAD.MOV.U32 R0, RZ, RZ, 0x7f ;  /* 0x0000007fff007424 */ /* 0x000fe200078e00ff */
[----:B------:R-:W-:-:S04]  /*5fe0*/  ISETP.GT.U32.AND P0, PT, R3, 0x7f800000, PT ;  /* 0x7f8000000300780c */ /* 0x000fc80003f04070 */
[----:B------:R-:W-:-:S09]  /*5ff0*/  SEL R0, R0, 0x7c, P0 ;  /* 0x0000007c00007807 */ /* 0x000fd20000000000 */
.L_x_6425:
[----:B------:R-:W-:Y:S05]  /*6000*/  BSYNC B0 ;  /* 0x0000000000007941 */ /* 0x000fea0003800000 */
.L_x_6423:
[----:B------:R-:W-:-:S04]  /*6010*/  LOP3.LUT R3, R7, 0x80000000, RZ, 0xc0, !PT ;  /* 0x8000000007037812 */ /* 0x000fc800078ec0ff */
[----:B------:R-:W-:-:S04]  /*6020*/  SHF.R.U32.HI R3, RZ, 0x18, R3 ;  /* 0x00000018ff037819 */ /* 0x000fc80000011603 */
[----:B------:R-:W-:-:S05]  /*6030*/  LOP3.LUT R3, R0, R3, RZ, 0xfc, !PT ;  /* 0x0000000300037212 */ /* 0x000fca00078efcff */
[----:B------:R0:W-:Y:S01]  /*6040*/  STG.E.U8 desc[UR36][R4.64], R3 ;  /* 0x0000000304007986 */ /* 0x0001e2000c101124 */
[----:B------:R-:W-:Y:S05]  /*6050*/  BRA `(.L_x_6409) ;  /* 0x0000000400e47947 */ /* 0x000fea0003800000 */
.L_x_6419:
[----:B------:R-:W-:Y:S01]  /*6060*/  UMOV UR4, 0xf0000000 ;  /* 0xf000000000047882 */ /* 0x000fe20000000000 */
[----:B------:R-:W-:Y:S01]  /*6070*/  UMOV UR5, 0x380fffff ;  /* 0x380fffff00057882 */ /* 0x000fe20000000000 */
[----:B-----5:R-:W0:Y:S01]  /*6080*/  F2F.F32.F64 R0, R28 ;  /* 0x0000001c00007310 */ /* 0x020e220000301000 */
[----:B------:R-:W-:-:S14]  /*6090*/  DSETP.GEU.AND P0, PT, |R28|, UR4, PT ;  /* 0x000000041c007e2a */ /* 0x000fdc000bf0e200 */
[----:B0-----:R-:W-:-:S05]  /*60a0*/  @!P0 FMUL R0, R0, 1.175494350822287508e-38 ;  /* 0x0080000000008820 */ /* 0x001fca0000400000 */
[----:B------:R-:W-:-:S05]  /*60b0*/  F2FP.BF16.F32.PACK_AB R0, RZ, R0 ;  /* 0x00000000ff00723e */ /* 0x000fca00000010ff */
[----:B------:R0:W-:Y:S01]  /*60c0*/  STG.E.U16 desc[UR36][R4.64], R0 ;  /* 0x0000000004007986 */ /* 0x0001e2000c101524 */
[----:B------:R-:W-:Y:S05]  /*60d0*/  BRA `(.L_x_6409) ;  /* 0x0000000400c47947 */ /* 0x000fea0003800000 */
.L_x_6416:
        /* <DEDUP_REMOVED lines=8> */
[----:B-----5:R-:W0:Y:S02]  /*6160*/  F2I.U32.F64.TRUNC R29, R28 ;  /* 0x0000001c001d7311 */ /* 0x020e24000030d000 */
[----:B0-----:R0:W-:Y:S01]  /*6170*/  STG.E.U16 desc[UR36][R4.64], R29 ;  /* 0x0000001d04007986 */ /* 0x0011e2000c101524 */
[----:B------:R-:W-:Y:S05]  /*6180*/  BRA `(.L_x_6409) ;  /* 0x0000000400987947 */ /* 0x000fea0003800000 */
.L_x_6428:
[----:B------:R-:W-:Y:S01]  /*6190*/  UMOV UR4, 0xf0000000 ;  /* 0xf000000000047882 */ /* 0x000fe20000000000 */
[----:B------:R-:W-:Y:S01]  /*61a0*/  UMOV UR5, 0x380fffff ;  /* 0x380fffff00057882 */ /* 0x000fe20000000000 */
[----:B-----5:R-:W0:Y:S01]  /*61b0*/  F2F.F32.F64 R7, R28 ;  /* 0x0000001c00077310 */ /* 0x020e220000301000 */
        /* <DEDUP_REMOVED lines=18> */
.L_x_6431:
[----:B------:R-:W-:-:S04]  /*62e0*/  LOP3.LUT R0, R7, 0x80000000, RZ, 0xc0, !PT ;  /* 0x8000000007007812 */ /* 0x000fc800078ec0ff */
[----:B------:R-:W-:-:S04]  /*62f0*/  SHF.R.U32.HI R0, RZ, 0x18, R0 ;  /* 0x00000018ff007819 */ /* 0x000fc80000011600 */
[----:B------:R-:W-:-:S07]  /*6300*/  LOP3.LUT R0, R3, R0, RZ, 0xfc, !PT ;  /* 0x0000000003007212 */ /* 0x000fce00078efcff */
.L_x_6430:
[----:B------:R-:W-:Y:S05]  /*6310*/  BSYNC B0 ;  /* 0x0000000000007941 */ /* 0x000fea0003800000 */
.L_x_6429:
[----:B------:R0:W-:Y:S01]  /*6320*/  STG.E.U8 desc[UR36][R4.64], R0 ;  /* 0x0000000004007986 */ /* 0x0001e2000c101124 */
[----:B------:R-:W-:Y:S05]  /*6330*/  BRA `(.L_x_6409) ;  /* 0x00000004002c7947 */ /* 0x000fea0003800000 */
.L_x_6427:
        /* <DEDUP_REMOVED lines=21> */
.L_x_6434:
[----:B------:R-:W-:-:S04]  /*6490*/  LOP3.LUT R0, R7, 0x80000000, RZ, 0xc0, !PT ;  /* 0x8000000007007812 */ /* 0x000fc800078ec0ff */
[----:B------:R-:W-:-:S04]  /*64a0*/  SHF.R.U32.HI R0, RZ, 0x18, R0 ;  /* 0x00000018ff007819 */ /* 0x000fc80000011600 */
[----:B------:R-:W-:-:S07]  /*64b0*/  LOP3.LUT R0, R3, R0, RZ, 0xfc, !PT ;  /* 0x0000000003007212 */ /* 0x000fce00078efcff */
.L_x_6433:
[----:B------:R-:W-:Y:S05]  /*64c0*/  BSYNC B0 ;  /* 0x0000000000007941 */ /* 0x000fea0003800000 */
.L_x_6432:
[----:B------:R0:W-:Y:S01]  /*64d0*/  STG.E.U8 desc[UR36][R4.64], R0 ;  /* 0x0000000004007986 */ /* 0x0001e2000c101124 */
[----:B------:R-:W-:Y:S05]  /*64e0*/  BRA `(.L_x_6409) ;  /* 0x0000000000c07947 */ /* 0x000fea0003800000 */
.L_x_6426:
        /* <DEDUP_REMOVED lines=26> */
.L_x_6408:
        /* <DEDUP_REMOVED lines=16> */
.L_x_6437:
[----:B------:R-:W-:Y:S05]  /*6790*/  BRA `(.L_x_6409) ;  /* 0x0000000000147947 */ /* 0x000fea0003800000 */
.L_x_6436:
[----:B-----5:R-:W0:Y:S02]  /*67a0*/  F2I.U64.F64.TRUNC R28, R28 ;  /* 0x0000001c001c7311 */ /* 0x020e24000030d800 */
[----:B0-----:R0:W-:Y:S01]  /*67b0*/  STG.E.64 desc[UR36][R4.64], R28 ;  /* 0x0000001c04007986 */ /* 0x0011e2000c101b24 */
[----:B------:R-:W-:Y:S05]  /*67c0*/  BRA `(.L_x_6409) ;  /* 0x0000000000087947 */ /* 0x000fea0003800000 */
.L_x_6435:
[----:B-----5:R-:W0:Y:S02]  /*67d0*/  F2I.U32.F64.TRUNC R29, R28 ;  /* 0x0000001c001d7311 */ /* 0x020e24000030d000 */
[----:B0-----:R0:W-:Y:S02]  /*67e0*/  STG.E desc[UR36][R4.64], R29 ;  /* 0x0000001d04007986 */ /* 0x0011e4000c101924 */
.L_x_6409:
[----:B------:R-:W-:-:S05]  /*67f0*/  VIADD R22, R22, 0x80 ;  /* 0x0000008016167836 */ /* 0x000fca0000000000 */
[----:B------:R-:W-:-:S13]  /*6800*/  ISETP.GE.AND P0, PT, R22, R19, PT ;  /* 0x000000131600720c */ /* 0x000fda0003f06270 */
        /* <DEDUP_REMOVED lines=22> */
.L_x_6441:
[----:B------:R-:W0:Y:S02]  /*6970*/  F2I.S64.F64.TRUNC R24, R24 ;  /* 0x0000001800187311 */ /* 0x000e24000030d900 */
[----:B0-----:R-:W-:-:S05]  /*6980*/  IMAD.MOV.U32 R3, RZ, RZ, R24 ;  /* 0x000000ffff037224 */ /* 0x001fca00078e0018 */
[----:B------:R0:W-:Y:S01]  /*6990*/  STG.E.U8 desc[UR36][R4.64], R3 ;  /* 0x0000000304007986 */ /* 0x0001e2000c101124 */
[----:B------:R-:W-:Y:S05]  /*69a0*/  BRA `(.L_x_6443) ;  /* 0x0000000c00f07947 */ /* 0x000fea0003800000 */
.L_x_6440:
        /* <DEDUP_REMOVED lines=9> */
.L_x_6445:
[----:B------:R-:W0:Y:S02]  /*6a40*/  F2I.F64.TRUNC R25, R24 ;  /* 0x0000001800197311 */ /* 0x000e24000030d100 */
[----:B0-----:R0:W-:Y:S01]  /*6a50*/  STG.E desc[UR36][R4.64], R25 ;  /* 0x0000001904007986 */ /* 0x0011e2000c101924 */
[----:B------:R-:W-:Y:S05]  /*6a60*/  BRA `(.L_x_6443) ;  /* 0x0000000c00c07947 */ /* 0x000fea0003800000 */
.L_x_6444:
[----:B------:R-:W0:Y:S02]  /*6a70*/  F2I.F64.TRUNC R25, R24 ;  /* 0x0000001800197311 */ /* 0x000e24000030d100 */
[----:B0-----:R0:W-:Y:S01]  /*6a80*/  STG.E.U16 desc[UR36][R4.64], R25 ;  /* 0x0000001904007986 */ /* 0x0011e2000c101524 */
[----:B------:R-:W-:Y:S05]  /*6a90*/  BRA `(.L_x_6443) ;  /* 0x0000000c00b47947 */ /* 0x000fea0003800000 */
.L_x_6439:
        /* <DEDUP_REMOVED lines=13> */
.L_x_6447:
        /* <DEDUP_REMOVED lines=8> */
.L_x_6446:
        /* <DEDUP_REMOVED lines=14> */
.L_x_6449:
        /* <DEDUP_REMOVED lines=9> */
.L_x_6448:
[----:B------:R0:W-:Y:S01]  /*6d60*/  STG.E.64 desc[UR36][R4.64], R24 ;  /* 0x0000001804007986 */ /* 0x0001e2000c101b24 */
[----:B------:R-:W-:Y:S05]  /*6d70*/  BRA `(.L_x_6443) ;  /* 0x0000000800fc7947 */ /* 0x000fea0003800000 */
.L_x_6438:
        /* <DEDUP_REMOVED lines=12> */
.L_x_6452:
[----:B------:R-:W-:-:S05]  /*6e40*/  CS2R R26, SRZ ;  /* 0x00000000001a7805 */ /* 0x000fca000001ff00 */
[----:B------:R0:W-:Y:S01]  /*6e50*/  STG.E.128 desc[UR36][R4.64], R24 ;  /* 0x0000001804007986 */ /* 0x0001e2000c101d24 */
[----:B------:R-:W-:Y:S05]  /*6e60*/  BRA `(.L_x_6443) ;  /* 0x0000000800c07947 */ /* 0x000fea0003800000 */
.L_x_6451:
        /* <DEDUP_REMOVED lines=25> */
.L_x_6456:
[----:B------:R-:W-:Y:S05]  /*7000*/  BSYNC B0 ;  /* 0x0000000000007941 */ /* 0x000fea0003800000 */
.L_x_6455:
[----:B------:R-:W-:-:S05]  /*7010*/  LOP3.LUT R7, R0, R7, RZ, 0xfc, !PT ;  /* 0x0000000700077212 */ /* 0x000fca00078efcff */
[----:B------:R0:W-:Y:S01]  /*7020*/  STG.E.U8 desc[UR36][R4.64], R7 ;  /* 0x0000000704007986 */ /* 0x0001e2000c101124 */
[----:B------:R-:W-:Y:S05]  /*7030*/  BRA `(.L_x_6443) ;  /* 0x00000008004c7947 */ /* 0x000fea0003800000 */
.L_x_6454:
        /* <DEDUP_REMOVED lines=17> */
.L_x_6458:
[----:B------:R-:W-:Y:S01]  /*7150*/  IMAD.MOV.U32 R0, RZ, RZ, 0x7f ;  /* 0x0000007fff007424 */ /* 0x000fe200078e00ff */
[----:B------:R-:W-:-:S04]  /*7160*/  ISETP.GT.U32.AND P0, PT, R3, 0x7f800000, PT ;  /* 0x7f8000000300780c */ /* 0x000fc80003f04070 */
[----:B------:R-:W-:-:S09]  /*7170*/  SEL R0, R0, 0x7c, P0 ;  /* 0x0000007c00007807 */ /* 0x000fd20000000000 */
.L_x_6459:
[----:B------:R-:W-:Y:S05]  /*7180*/  BSYNC B0 ;  /* 0x0000000000007941 */ /* 0x000fea0003800000 */
.L_x_6457:
[----:B------:R-:W-:-:S04]  /*7190*/  LOP3.LUT R3, R7, 0x80000000, RZ, 0xc0, !PT ;  /* 0x8000000007037812 */ /* 0x000fc800078ec0ff */
[----:B------:R-:W-:-:S04]  /*71a0*/  SHF.R.U32.HI R3, RZ, 0x18, R3 ;  /* 0x00000018ff037819 */ /* 0x000fc80000011603 */
[----:B------:R-:W-:-:S05]  /*71b0*/  LOP3.LUT R3, R0, R3, RZ, 0xfc, !PT ;  /* 0x0000000300037212 */ /* 0x000fca00078efcff */
[----:B------:R0:W-:Y:S01]  /*71c0*/  STG.E.U8 desc[UR36][R4.64], R3 ;  /* 0x0000000304007986 */ /* 0x0001e2000c101124 */
[----:B------:R-:W-:Y:S05]  /*71d0*/  BRA `(.L_x_6443) ;  /* 0x0000000400e47947 */ /* 0x000fea0003800000 */
.L_x_6453:
        /* <DEDUP_REMOVED lines=8> */
.L_x_6450:
        /* <DEDUP_REMOVED lines=11> */
.L_x_6462:
        /* <DEDUP_REMOVED lines=21> */
.L_x_6465:
[----:B------:R-:W-:-:S04]  /*7460*/  LOP3.LUT R0, R7, 0x80000000, RZ, 0xc0, !PT ;  /* 0x8000000007007812 */ /* 0x000fc800078ec0ff */
[----:B------:R-:W-:-:S04]  /*7470*/  SHF.R.U32.HI R0, RZ, 0x18, R0 ;  /* 0x00000018ff007819 */ /* 0x000fc80000011600 */
[----:B------:R-:W-:-:S07]  /*7480*/  LOP3.LUT R0, R3, R0, RZ, 0xfc, !PT ;  /* 0x0000000003007212 */ /* 0x000fce00078efcff */
.L_x_6464:
[----:B------:R-:W-:Y:S05]  /*7490*/  BSYNC B0 ;  /* 0x0000000000007941 */ /* 0x000fea0003800000 */
.L_x_6463:
[----:B------:R3:W-:Y:S01]  /*74a0*/  STG.E.U8 desc[UR36][R4.64], R0 ;  /* 0x0000000004007986 */ /* 0x0007e2000c101124 */
[----:B------:R-:W-:Y:S05]  /*74b0*/  BRA `(.L_x_6443) ;  /* 0x00000004002c7947 */ /* 0x000fea0003800000 */
.L_x_6461:
        /* <DEDUP_REMOVED lines=21> */
.L_x_6468:
[----:B------:R-:W-:-:S04]  /*7610*/  LOP3.LUT R0, R7, 0x80000000, RZ, 0xc0, !PT ;  /* 0x8000000007007812 */ /* 0x000fc800078ec0ff */
[----:B------:R-:W-:-:S04]  /*7620*/  SHF.R.U32.HI R0, RZ, 0x18, R0 ;  /* 0x00000018ff007819 */ /* 0x000fc80000011600 */
[----:B------:R-:W-:-:S07]  /*7630*/  LOP3.LUT R0, R3, R0, RZ, 0xfc, !PT ;  /* 0x0000000003007212 */ /* 0x000fce00078efcff */
.L_x_6467:
[----:B------:R-:W-:Y:S05]  /*7640*/  BSYNC B0 ;  /* 0x0000000000007941 */ /* 0x000fea0003800000 */
.L_x_6466:
[----:B------:R0:W-:Y:S01]  /*7650*/  STG.E.U8 desc[UR36][R4.64], R0 ;  /* 0x0000000004007986 */ /* 0x0001e2000c101124 */
[----:B------:R-:W-:Y:S05]  /*7660*/  BRA `(.L_x_6443) ;  /* 0x0000000000c07947 */ /* 0x000fea0003800000 */
.L_x_6460:
        /* <DEDUP_REMOVED lines=26> */
.L_x_6442:
        /* <DEDUP_REMOVED lines=15> */
[----:B0---4-:R-:W-:Y:S05]  /*7900*/  CALL.ABS.NOINC R14 ;  /* 0x000000000e007343 */ /* 0x011fea0003c00000 */
.L_x_6471:
[----:B------:R-:W-:Y:S05]  /*7910*/  BRA `(.L_x_6443) ;  /* 0x0000000000147947 */ /* 0x000fea0003800000 */
.L_x_6470:
[----:B------:R-:W0:Y:S02]  /*7920*/  F2I.U64.F64.TRUNC R24, R24 ;  /* 0x0000001800187311 */ /* 0x000e24000030d800 */
[----:B0-----:R1:W-:Y:S01]  /*7930*/  STG.E.64 desc[UR36][R4.64], R24 ;  /* 0x0000001804007986 */ /* 0x0013e2000c101b24 */
[----:B------:R-:W-:Y:S05]  /*7940*/  BRA `(.L_x_6443) ;  /* 0x0000000000087947 */ /* 0x000fea0003800000 */
.L_x_6469:
[----:B------:R-:W0:Y:S02]  /*7950*/  F2I.U32.F64.TRUNC R25, R24 ;  /* 0x0000001800197311 */ /* 0x000e24000030d000 */
[----:B0-----:R2:W-:Y:S02]  /*7960*/  STG.E desc[UR36][R4.64], R25 ;  /* 0x0000001904007986 */ /* 0x0015e4000c101924 */
.L_x_6443:
[----:B------:R-:W-:-:S07]  /*7970*/  VIADD R22, R22, 0x80 ;  /* 0x0000008016167836 */ /* 0x000fce0000000000 */
.L_x_6403:
[----:B------:R-:W-:Y:S05]  /*7980*/  BSYNC B6 ;  /* 0x0000000000067941 */ /* 0x000fea0003800000 */
.L_x_6402:
[----:B------:R-:W-:-:S13]  /*7990*/  ISETP.GE.AND P0, PT, R22, R19, PT ;  /* 0x000000131600720c */ /* 0x000fda0003f06270 */
[----:B------:R-:W-:Y:S05]  /*79a0*/  @P0 EXIT ;  /* 0x000000000000094d */ /* 0x000fea0003800000 */
[----:B0123--:R-:W0:Y:S01]  /*79b0*/  LDC.64 R4, c[0x0][0x240] ;  /* 0x00009000ff047b82 */ /* 0x00fe220000000a00 */
        /* <DEDUP_REMOVED lines=17> */
[----:B0-----:R-:W-:Y:S01]  /*7ad0*/  STG.E.U8 desc[UR36][R4.64], R17 ;  /* 0x0000001104007986 */ /* 0x001fe2000c101124 */
[----:B------:R-:W-:Y:S05]  /*7ae0*/  EXIT ;  /* 0x000000000000794d */ /* 0x000fea0003800000 */
.L_x_6475:
[----:B-----5:R-:W0:Y:S02]  /*7af0*/  F2I.S64.F64.TRUNC R16, R16 ;  /* 0x0000001000107311 */ /* 0x020e24000030d900 */
[----:B0-----:R-:W-:-:S05]  /*7b00*/  IMAD.MOV.U32 R3, RZ, RZ, R16 ;  /* 0x000000ffff037224 */ /* 0x001fca00078e0010 */
[----:B------:R-:W-:Y:S01]  /*7b10*/  STG.E.U8 desc[UR36][R4.64], R3 ;  /* 0x0000000304007986 */ /* 0x000fe2000c101124 */
[----:B------:R-:W-:Y:S05]  /*7b20*/  EXIT ;  /* 0x000000000000794d */ /* 0x000fea0003800000 */
.L_x_6474:
[----:B------:R-:W-:-:S13]  /*7b30*/  ISETP.NE.AND P0, PT, R0, 0x2, PT ;  /* 0x000000020000780c */ /* 0x000fda0003f05270 */
[----:B------:R-:W-:Y:S05]  /*7b40*/  @!P0 BRA `(.L_x_6477) ;  /* 0x0000000000288947 */ /* 0x000fea0003800000 */
[----:B------:R-:W-:-:S13]  /*7b50*/  ISETP.NE.AND P0, PT, R0, 0x3, PT ;  /* 0x000000030000780c */ /* 0x000fda0003f05270 */
[----:B------:R-:W-:Y:S05]  /*7b60*/  @!P0 BRA `(.L_x_6478) ;  /* 0x0000000000148947 */ /* 0x000fea0003800000 */
[----:B------:R-:W-:-:S13]  /*7b70*/  ISETP.NE.AND P0, PT, R0, 0x4, PT ;  /* 0x000000040000780c */ /* 0x000fda0003f05270 */
[----:B------:R-:W-:Y:S05]  /*7b80*/  @P0 BRA `(.L_x_6476) ;  /* 0x0000000c00880947 */ /* 0x000fea0003800000 */
[----:B-----5:R-:W0:Y:S02]  /*7b90*/  F2I.S64.F64.TRUNC R16, R16 ;  /* 0x0000001000107311 */ /* 0x020e24000030d900 */
[----:B0-----:R-:W-:Y:S01]  /*7ba0*/  STG.E.64 desc[UR36][R4.64], R16 ;  /* 0x0000001004007986 */ /* 0x001fe2000c101b24 */
[----:B------:R-:W-:Y:S05]  /*7bb0*/  EXIT ;  /* 0x000000000000794d */ /* 0x000fea0003800000 */
.L_x_6478:
[----:B-----5:R-:W0:Y:S02]  /*7bc0*/  F2I.F64.TRUNC R17, R16 ;  /* 0x0000001000117311 */ /* 0x020e24000030d100 */
[----:B0-----:R-:W-:Y:S01]  /*7bd0*/  STG.E desc[UR36][R4.64], R17 ;  /* 0x0000001104007986 */ /* 0x001fe2000c101924 */
[----:B------:R-:W-:Y:S05]  /*7be0*/  EXIT ;  /* 0x000000000000794d */ /* 0x000fea0003800000 */
.L_x_6477:
[----:B-----5:R-:W0:Y:S02]  /*7bf0*/  F2I.F64.TRUNC R17, R16 ;  /* 0x0000001000117311 */ /* 0x020e24000030d100 */
[----:B0-----:R-:W-:Y:S01]  /*7c00*/  STG.E.U16 desc[UR36][R4.64], R17 ;  /* 0x0000001104007986 */ /* 0x001fe2000c101524 */
[----:B------:R-:W-:Y:S05]  /*7c10*/  EXIT ;  /* 0x000000000000794d */ /* 0x000fea0003800000 */
.L_x_6473:
        /* <DEDUP_REMOVED lines=11> */
[----:B------:R-:W-:Y:S01]  /*7cd0*/  STG.E desc[UR36][R4.64], R3 ;  /* 0x0000000304007986 */ /* 0x000fe2000c101924 */
[----:B------:R-:W-:Y:S05]  /*7ce0*/  EXIT ;  /* 0x000000000000794d */ /* 0x000fea0003800000 */
.L_x_6480:
[----:B------:R-:W-:Y:S01]  /*7cf0*/  UMOV UR4, 0xf0000000 ;  /* 0xf000000000047882 */ /* 0x000fe20000000000 */
[----:B------:R-:W-:Y:S01]  /*7d00*/  UMOV UR5, 0x380fffff ;  /* 0x380fffff00057882 */ /* 0x000fe20000000000 */
[----:B-----5:R-:W0:Y:S01]  /*7d10*/  F2F.F32.F64 R0, R16 ;  /* 0x0000001000007310 */ /* 0x020e220000301000 */
[----:B------:R-:W-:-:S14]  /*7d20*/  DSETP.GEU.AND P0, PT, |R16|, UR4, PT ;  /* 0x0000000410007e2a */ /* 0x000fdc000bf0e200 */
[----:B0-----:R-:W-:-:S05]  /*7d30*/  @!P0 FMUL R0, R0, 1.175494350822287508e-38 ;  /* 0x0080000000008820 */ /* 0x001fca0000400000 */
[----:B------:R-:W-:-:S05]  /*7d40*/  F2FP.F16.F32.PACK_AB R0, RZ, R0 ;  /* 0x00000000ff00723e */ /* 0x000fca00000000ff */
[----:B------:R-:W-:Y:S01]  /*7d50*/  STG.E.U16 desc[UR36][R4.64], R0 ;  /* 0x0000000004007986 */ /* 0x000fe2000c101524 */
[----:B------:R-:W-:Y:S05]  /*7d60*/  EXIT ;  /* 0x000000000000794d */ /* 0x000fea0003800000 */
.L_x_6479:
        /* <DEDUP_REMOVED lines=12> */
[----:B------:R-:W-:Y:S01]  /*7e30*/  STG.E.64 desc[UR36][R4.64], R2 ;  /* 0x0000000204007986 */ /* 0x000fe2000c101b24 */
[----:B------:R-:W-:Y:S05]  /*7e40*/  EXIT ;  /* 0x000000000000794d */ /* 0x000fea0003800000 */
.L_x_6482:
[----:B------:R-:W-:Y:S01]  /*7e50*/  UMOV UR4, 0xf0000000 ;  /* 0xf000000000047882 */ /* 0x000fe20000000000 */
[----:B------:R-:W-:Y:S01]  /*7e60*/  UMOV UR5, 0x380fffff ;  /* 0x380fffff00057882 */ /* 0x000fe20000000000 */
[----:B-----5:R-:W0:Y:S01]  /*7e70*/  F2F.F32.F64 R0, R16 ;  /* 0x0000001000007310 */ /* 0x020e220000301000 */
[----:B------:R-:W-:-:S14]  /*7e80*/  DSETP.GEU.AND P0, PT, |R16|, UR4, PT ;  /* 0x0000000410007e2a */ /* 0x000fdc000bf0e200 */
[----:B0-----:R-:W-:-:S05]  /*7e90*/  @!P0 FMUL R0, R0, 1.175494350822287508e-38 ;  /* 0x0080000000008820 */ /* 0x001fca0000400000 */
[----:B------:R-:W-:-:S04]  /*7ea0*/  F2FP.F16.F32.PACK_AB R3, RZ, R0 ;  /* 0x00000000ff03723e */ /* 0x000fc800000000ff */
[----:B------:R-:W-:-:S05]  /*7eb0*/  PRMT R3, R3, 0x5410, RZ ;  /* 0x0000541003037816 */ /* 0x000fca00000000ff */
[----:B------:R-:W-:Y:S01]  /*7ec0*/  STG.E desc[UR36][R4.64], R3 ;  /* 0x0000000304007986 */ /* 0x000fe2000c101924 */
[----:B------:R-:W-:Y:S05]  /*7ed0*/  EXIT ;  /* 0x000000000000794d */ /* 0x000fea0003800000 */
.L_x_6481:
[----:B-----5:R-:W-:Y:S01]  /*7ee0*/  STG.E.64 desc[UR36][R4.64], R16 ;  /* 0x0000001004007986 */ /* 0x020fe2000c101b24 */
[----:B------:R-:W-:Y:S05]  /*7ef0*/  EXIT ;  /* 0x000000000000794d */ /* 0x000fea0003800000 */
.L_x_6472:
        /* <DEDUP_REMOVED lines=10> */
[----:B------:R-:W-:Y:S01]  /*7fa0*/  STG.E.U8 desc[UR36][R4.64], R3 ;  /* 0x0000000304007986 */ /* 0x000fe2000c101124 */
[----:B------:R-:W-:Y:S05]  /*7fb0*/  EXIT ;  /* 0x000000000000794d */ /* 0x000fea0003800000 */
.L_x_6485:
[----:B------:R-:W-:-:S05]  /*7fc0*/  CS2R R18, SRZ ;  /* 0x0000000000127805 */ /* 0x000fca000001ff00 */
[----:B-----5:R-:W-:Y:S01]  /*7fd0*/  STG.E.128 desc[UR36][R4.64], R16 ;  /* 0x0000001004007986 */ /* 0x020fe2000c101d24 */
[----:B------:R-:W-:Y:S05]  /*7fe0*/  EXIT ;  /* 0x000000000000794d */ /* 0x000fea0003800000 */
.L_x_6484:
        /* <DEDUP_REMOVED lines=25> */
.L_x_6489:
[----:B------:R-:W-:Y:S05]  /*8180*/  BSYNC B0 ;  /* 0x0000000000007941 */ /* 0x000fea0003800000 */
.L_x_6488:
[----:B------:R-:W-:-:S05]  /*8190*/  LOP3.LUT R3, R0, R3, RZ, 0xfc, !PT ;  /* 0x0000000300037212 */ /* 0x000fca00078efcff */
[----:B------:R-:W-:Y:S01]  /*81a0*/  STG.E.U8 desc[UR36][R4.64], R3 ;  /* 0x0000000304007986 */ /* 0x000fe2000c101124 */
[----:B------:R-:W-:Y:S05]  /*81b0*/  EXIT ;  /* 0x000000000000794d */ /* 0x000fea0003800000 */
.L_x_6487:
        /* <DEDUP_REMOVED lines=17> */
.L_x_6491:
[----:B------:R-:W-:Y:S01]  /*82d0*/  IMAD.MOV.U32 R0, RZ, RZ, 0x7f ;  /* 0x0000007fff007424 */ /* 0x000fe200078e00ff */
[----:B------:R-:W-:-:S04]  /*82e0*/  ISETP.GT.U32.AND P0, PT, R2, 0x7f800000, PT ;  /* 0x7f8000000200780c */ /* 0x000fc80003f04070 */
[----:B------:R-:W-:-:S09]  /*82f0*/  SEL R0, R0, 0x7c, P0 ;  /* 0x0000007c00007807 */ /* 0x000fd20000000000 */
.L_x_6492:
[----:B------:R-:W-:Y:S05]  /*8300*/  BSYNC B0 ;  /* 0x0000000000007941 */ /* 0x000fea0003800000 */
.L_x_6490:
[----:B------:R-:W-:-:S04]  /*8310*/  LOP3.LUT R2, R3, 0x80000000, RZ, 0xc0, !PT ;  /* 0x8000000003027812 */ /* 0x000fc800078ec0ff */
[----:B------:R-:W-:-:S04]  /*8320*/  SHF.R.U32.HI R3, RZ, 0x18, R2 ;  /* 0x00000018ff037819 */ /* 0x000fc80000011602 */
[----:B------:R-:W-:-:S05]  /*8330*/  LOP3.LUT R3, R0, R3, RZ, 0xfc, !PT ;  /* 0x0000000300037212 */ /* 0x000fca00078efcff */
[----:B------:R-:W-:Y:S01]  /*8340*/  STG.E.U8 desc[UR36][R4.64], R3 ;  /* 0x0000000304007986 */ /* 0x000fe2000c101124 */
[----:B------:R-:W-:Y:S05]  /*8350*/  EXIT ;  /* 0x000000000000794d */ /* 0x000fea0003800000 */
.L_x_6486:
[----:B------:R-:W-:Y:S01]  /*8360*/  UMOV UR4, 0xf0000000 ;  /* 0xf000000000047882 */ /* 0x000fe20000000000 */
[----:B------:R-:W-:Y:S01]  /*8370*/  UMOV UR5, 0x380fffff ;  /* 0x380fffff00057882 */ /* 0x000fe20000000000 */
[----:B-----5:R-:W0:Y:S01]  /*8380*/  F2F.F32.F64 R0, R16 ;  /* 0x0000001000007310 */ /* 0x020e220000301000 */
[----:B------:R-:W-:-:S14]  /*8390*/  DSETP.GEU.AND P0, PT, |R16|, UR4, PT ;  /* 0x0000000410007e2a */ /* 0x000fdc000bf0e200 */
[----:B0-----:R-:W-:-:S05]  /*83a0*/  @!P0 FMUL R0, R0, 1.175494350822287508e-38 ;  /* 0x0080000000008820 */ /* 0x001fca0000400000 */
[----:B------:R-:W-:-:S05]  /*83b0*/  F2FP.BF16.F32.PACK_AB R0, RZ, R0 ;  /* 0x00000000ff00723e */ /* 0x000fca00000010ff */
[----:B------:R-:W-:Y:S01]  /*83c0*/  STG.E.U16 desc[UR36][R4.64], R0 ;  /* 0x0000000004007986 */ /* 0x000fe2000c101524 */
[----:B------:R-:W-:Y:S05]  /*83d0*/  EXIT ;  /* 0x000000000000794d */ /* 0x000fea0003800000 */
.L_x_6483:
        /* <DEDUP_REMOVED lines=9> */
[----:B0-----:R-:W-:Y:S01]  /*8470*/  STG.E.U16 desc[UR36][R4.64], R17 ;  /* 0x0000001104007986 */ /* 0x001fe2000c101524 */
[----:B------:R-:W-:Y:S05]  /*8480*/  EXIT ;  /* 0x000000000000794d */ /* 0x000fea0003800000 */
.L_x_6495:
        /* <DEDUP_REMOVED lines=21> */
.L_x_6498:
[----:B------:R-:W-:-:S04]  /*85e0*/  LOP3.LUT R2, R7, 0x80000000, RZ, 0xc0, !PT ;  /* 0x8000000007027812 */ /* 0x000fc800078ec0ff */
[----:B------:R-:W-:-:S04]  /*85f0*/  SHF.R.U32.HI R3, RZ, 0x18, R2 ;  /* 0x00000018ff037819 */ /* 0x000fc80000011602 */
[----:B------:R-:W-:-:S04]  /*8600*/  LOP3.LUT R0, R0, R3, RZ, 0xfc, !PT ;  /* 0x0000000300007212 */ /* 0x000fc800078efcff */
[----:B------:R-:W-:-:S07]  /*8610*/  PRMT R2, R0, 0x7610, R2 ;  /* 0x0000761000027816 */ /* 0x000fce0000000002 */
.L_x_6497:
[----:B------:R-:W-:Y:S05]  /*8620*/  BSYNC B0 ;  /* 0x0000000000007941 */ /* 0x000fea0003800000 */
.L_x_6496:
[----:B------:R-:W-:Y:S01]  /*8630*/  STG.E.U8 desc[UR36][R4.64], R2 ;  /* 0x0000000204007986 */ /* 0x000fe2000c101124 */
[----:B------:R-:W-:Y:S05]  /*8640*/  EXIT ;  /* 0x000000000000794d */ /* 0x000fea0003800000 */
.L_x_6494:
        /* <DEDUP_REMOVED lines=21> */
.L_x_6501:
[----:B------:R-:W-:-:S04]  /*87a0*/  LOP3.LUT R2, R7, 0x80000000, RZ, 0xc0, !PT ;  /* 0x8000000007027812 */ /* 0x000fc800078ec0ff */
[----:B------:R-:W-:-:S04]  /*87b0*/  SHF.R.U32.HI R3, RZ, 0x18, R2 ;  /* 0x00000018ff037819 */ /* 0x000fc80000011602 */
[----:B------:R-:W-:-:S04]  /*87c0*/  LOP3.LUT R0, R0, R3, RZ, 0xfc, !PT ;  /* 0x0000000300007212 */ /* 0x000fc800078efcff */
[----:B------:R-:W-:-:S07]  /*87d0*/  PRMT R2, R0, 0x7610, R2 ;  /* 0x0000761000027816 */ /* 0x000fce0000000002 */
.L_x_6500:
[----:B------:R-:W-:Y:S05]  /*87e0*/  BSYNC B0 ;  /* 0x0000000000007941 */ /* 0x000fea0003800000 */
.L_x_6499:
[----:B------:R-:W-:Y:S01]  /*87f0*/  STG.E.U8 desc[UR36][R4.64], R2 ;  /* 0x0000000204007986 */ /* 0x000fe2000c101124 */
[----:B------:R-:W-:Y:S05]  /*8800*/  EXIT ;  /* 0x000000000000794d */ /* 0x000fea0003800000 */
.L_x_6493:
        /* <DEDUP_REMOVED lines=26> */
.L_x_6476:
        /* <DEDUP_REMOVED lines=15> */
[----:B-1--45:R-:W-:Y:S05]  /*8aa0*/  CALL.ABS.NOINC R2 ;  /* 0x0000000002007343 */ /* 0x032fea0003c00000 */
.L_x_6504:
[----:B------:R-:W-:Y:S05]  /*8ab0*/  EXIT ;  /* 0x000000000000794d */ /* 0x000fea0003800000 */
.L_x_6503:
[----:B-----5:R-:W0:Y:S02]  /*8ac0*/  F2I.U64.F64.TRUNC R16, R16 ;  /* 0x0000001000107311 */ /* 0x020e24000030d800 */
[----:B0-----:R-:W-:Y:S01]  /*8ad0*/  STG.E.64 desc[UR36][R4.64], R16 ;  /* 0x0000001004007986 */ /* 0x001fe2000c101b24 */
[----:B------:R-:W-:Y:S05]  /*8ae0*/  EXIT ;  /* 0x000000000000794d */ /* 0x000fea0003800000 */
.L_x_6502:
[----:B-----5:R-:W0:Y:S02]  /*8af0*/  F2I.U32.F64.TRUNC R17, R16 ;  /* 0x0000001000117311 */ /* 0x020e24000030d000 */
[----:B0-----:R-:W-:Y:S01]  /*8b00*/  STG.E desc[UR36][R4.64], R17 ;  /* 0x0000001104007986 */ /* 0x001fe2000c101924 */
[----:B------:R-:W-:Y:S05]  /*8b10*/  EXIT ;  /* 0x000000000000794d */ /* 0x000fea0003800000 */
.L_x_6505:
        /* <DEDUP_REMOVED lines=14> */
.L_x_6654:


//--------------------- .text._ZN2at6native18elementwise_kernelILi128ELi2EZNS0_22gpu_kernel_impl_nocastIZZZNS0_66_GLOBAL__N__a0cfb035_28_ActivationHardswishKernel_cu_9e10b42f_292516hardswish_kernelERNS_14TensorIteratorEENKUlvE_clEvENKUlvE_clEvEUldE_EEvRNS_18TensorIteratorBaseERKT_EUliE_EEviT1_ --------------------------
	.section	.text._ZN2at6native18elementwise_kernelILi128ELi2EZNS0_22gpu_kernel_impl_nocastIZZZNS0_66_GLOBAL__N__a0cfb035_28_ActivationHardswishKernel_cu_9e10b42f_292516hardswish_kernelERNS_14TensorIteratorEENKUlvE_clEvENKUlvE_clEvEUldE_EEvRNS_18TensorIteratorBaseERKT_EUliE_EEviT1_,"ax",@progbits
	.align	128
        .global         _ZN2at6native18elementwise_kernelILi128ELi2EZNS0_22gpu_kernel_impl_nocastIZZZNS0_66_GLOBAL__N__a0cfb035_28_ActivationHardswishKernel_cu_9e10b42f_292516hardswish_kernelERNS_14TensorIteratorEENKUlvE_clEvENKUlvE_clEvEUldE_EEvRNS_18TensorIteratorBaseERKT_EUliE_EEviT1_
        .type           _ZN2at6native18elementwise_kernelILi128ELi2EZNS0_22gpu_kernel_impl_nocastIZZZNS0_66_GLOBAL__N__a0cfb035_28_ActivationHardswishKernel_cu_9e10b42f_292516hardswish_kernelERNS_14TensorIteratorEENKUlvE_clEvENKUlvE_clEvEUldE_EEvRNS_18TensorIteratorBaseERKT_EUliE_EEviT1_,@function
        .size           _ZN2at6native18elementwise_kernelILi128ELi2EZNS0_22gpu_kernel_impl_nocastIZZZNS0_66_GLOBAL__N__a0cfb035_28_ActivationHardswishKernel_cu_9e10b42f_292516hardswish_kernelERNS_14TensorIteratorEENKUlvE_clEvENKUlvE_clEvEUldE_EEvRNS_18TensorIteratorBaseERKT_EUliE_EEviT1_,(.L_x_6655 - _ZN2at6native18elementwise_kernelILi128ELi2EZNS0_22gpu_kernel_impl_nocastIZZZNS0_66_GLOBAL__N__a0cfb035_28_ActivationHardswishKernel_cu_9e10b42f_292516hardswish_kernelERNS_14TensorIteratorEENKUlvE_clEvENKUlvE_clEvEUldE_EEvRNS_18TensorIteratorBaseERKT_EUliE_EEviT1_)
        .other          _ZN2at6native18elementwise_kernelILi128ELi2EZNS0_22gpu_kernel_impl_nocastIZZZNS0_66_GLOBAL__N__a0cfb035_28_ActivationHardswishKernel_cu_9e10b42f_292516hardswish_kernelERNS_14TensorIteratorEENKUlvE_clEvENKUlvE_clEvEUldE_EEvRNS_18TensorIteratorBaseERKT_EUliE_EEviT1_,@"STO_CUDA_ENTRY STV_DEFAULT"
_ZN2at6native18elementwise_kernelILi128ELi2EZNS0_22gpu_kernel_impl_nocastIZZZNS0_66_GLOBAL__N__a0cfb035_28_ActivationHardswishKernel_cu_9e10b42f_292516hardswish_kernelERNS_14TensorIteratorEENKUlvE_clEvENKUlvE_clEvEUldE_EEvRNS_18TensorIteratorBaseERKT_EUliE_EEviT1_:
.text._ZN2at6native18elementwise_kernelILi128ELi2EZNS0_22gpu_kernel_impl_nocastIZZZNS0_66_GLOBAL__N__a0cfb035_28_ActivationHardswishKernel_cu_9e10b42f_292516hardswish_kernelERNS_14TensorIteratorEENKUlvE_clEvENKUlvE_clEvEUldE_EEvRNS_18TensorIteratorBaseERKT_EUliE_EEviT1_:
        /* <DEDUP_REMOVED lines=11> */
[----:B------:R-:W-:Y:S02]  /*00b0*/  CS2R R2, SRZ ;  /* 0x0000000000027805 */ /* 0x000fe4000001ff00 */
        /* <DEDUP_REMOVED lines=287> */
[C---:B------:R-:W-:Y:S01]  /*12b0*/  IADD3 R11, -R9.reuse, RZ, RZ ;  /* 0x000000ff090b7210 */ /* 0x040fe20007ffe1ff */
[----:B------:R-:W1:Y:S08]  /*12c0*/  @P0 LDC R15, c[0x0][0x33c] ;  /* 0x0000cf00ff0f0b82 */ /* 0x000e700000000800 */
[----:B------:R-:W2:Y:S01]  /*12d0*/  @P0 LDC.64 R6, c[0x0][0x408] ;  /* 0x00010200ff060b82 */ /* 0x000ea20000000a00 */
[----:B0-----:R-:W-:-:S05]  /*12e0*/  @P0 IMAD.HI.U32 R4, R9, R12, R8 ;  /* 0x0000000c09040227 */ /* 0x001fca00078e0008 */
[----:B------:R-:W-:Y:S01]  /*12f0*/  @P0 SHF.R.U32.HI R8, RZ, R13, R4 ;  /* 0x0000000dff080219 */ /* 0x000fe20000011604 */
[----:B------:R-:W-:Y:S01]  /*1300*/  IMAD R4, R11, UR8, R5 ;  /* 0x000000080b047c24 */ /* 0x000fe2000f8e0205 */
[----:B------:R-:W-:Y:S02]  /*1310*/  ULDC.64 UR8, c[0x0][0x400] ;  /* 0x0001000000087ab9 */ /* 0x000fe40000000a00 */
[----:B------:R-:W-:Y:S01]  /*1320*/  @P0 IADD3 R8, -R8, RZ, RZ ;  /* 0x000000ff08080210 */ /* 0x000fe20007ffe1ff */
[C---:B------:R-:W-:Y:S02]  /*1330*/  IMAD R3, R4.reuse, UR8, R3 ;  /* 0x0000000804037c24 */ /* 0x040fe4000f8e0203 */
[----:B------:R-:W-:Y:S02]  /*1340*/  IMAD R2, R4, UR9, R2 ;  /* 0x0000000904027c24 */ /* 0x000fe4000f8e0202 */
[----:B-1----:R-:W-:-:S04]  /*1350*/  @P0 IMAD R8, R8, R15, R9 ;  /* 0x0000000f08080224 */ /* 0x002fc800078e0209 */
[C---:B--2---:R-:W-:Y:S02]  /*1360*/  @P0 IMAD R3, R8.reuse, R6, R3 ;  /* 0x0000000608030224 */ /* 0x044fe400078e0203 */
[----:B------:R-:W-:-:S07]  /*1370*/  @P0 IMAD R2, R8, R7, R2 ;  /* 0x0000000708020224 */ /* 0x000fce00078e0202 */
.L_x_6508:
[----:B------:R-:W-:Y:S02]  /*1380*/  ULDC.64 UR8, c[0x0][0x418] ;  /* 0x0001060000087ab9 */ /* 0x000fe40000000a00 */
[----:B------:R-:W-:-:S04]  /*1390*/  IADD3 R4, P0, R2, UR8, RZ ;  /* 0x0000000802047c10 */ /* 0x000fc8000ff1e0ff */
[----:B------:R-:W-:Y:S01]  /*13a0*/  IADD3.X R5, RZ, UR9, RZ, P0, !PT ;  /* 0x00000009ff057c10 */ /* 0x000fe200087fe4ff */
[----:B------:R-:W-:-:S05]  /*13b0*/  ULDC.64 UR8, c[0x0][0x420] ;  /* 0x0001080000087ab9 */ /* 0x000fca0000000a00 */
[----:B------:R-:W2:Y:S01]  /*13c0*/  LDG.E.64 R4, desc[UR4][R4.64] ;  /* 0x0000000404047981 */ /* 0x000ea2000c1e1b00 */
[----:B------:R-:W-:Y:S01]  /*13d0*/  UMOV UR10, 0x60000000 ;  /* 0x60000000000a7882 */ /* 0x000fe20000000000 */
[----:B------:R-:W-:Y:S01]  /*13e0*/  UMOV UR11, 0x3fc55555 ;  /* 0x3fc55555000b7882 */ /* 0x000fe20000000000 */
[----:B--2---:R-:W-:-:S08]  /*13f0*/  DADD R6, R4, 3 ;  /* 0x4008000004067429 */ /* 0x004fd00000000000 */
[----:B------:R-:W-:Y:S01]  /*1400*/  DSETP.GEU.AND P0, PT, R6, UR8, PT ;  /* 0x0000000806007e2a */ /* 0x000fe2000bf0e000 */
[----:B------:R-:W-:-:S05]  /*1410*/  ULDC.64 UR8, c[0x0][0x420] ;  /* 0x0001080000087ab9 */ /* 0x000fca0000000a00 */
[----:B------:R-:W-:Y:S02]  /*1420*/  FSEL R6, R6, UR8, P0 ;  /* 0x0000000806067c08 */ /* 0x000fe40008000000 */
[----:B------:R-:W-:Y:S01]  /*1430*/  FSEL R7, R7, UR9, P0 ;  /* 0x0000000907077c08 */ /* 0x000fe20008000000 */
[----:B------:R-:W-:-:S05]  /*1440*/  ULDC.64 UR8, c[0x0][0x438] ;  /* 0x00010e0000087ab9 */ /* 0x000fca0000000a00 */
[----:B------:R-:W-:Y:S01]  /*1450*/  DSETP.GT.AND P0, PT, R6, UR8, PT ;  /* 0x0000000806007e2a */ /* 0x000fe2000bf04000 */
[----:B------:R-:W-:-:S13]  /*1460*/  ULDC.64 UR8, c[0x0][0x410] ;  /* 0x0001040000087ab9 */ /* 0x000fda0000000a00 */
[----:B------:R-:W0:Y:S08]  /*1470*/  @P0 LDC R6, c[0x0][0x438] ;  /* 0x00010e00ff060b82 */ /* 0x000e300000000800 */
[----:B------:R-:W0:Y:S01]  /*1480*/  @P0 LDC R7, c[0x0][0x43c] ;  /* 0x00010f00ff070b82 */ /* 0x000e220000000800 */
[----:B------:R-:W-:-:S05]  /*1490*/  IADD3 R2, P0, R3, UR8, RZ ;  /* 0x0000000803027c10 */ /* 0x000fca000ff1e0ff */
[----:B------:R-:W-:Y:S01]  /*14a0*/  IMAD.X R3, RZ, RZ, UR9, P0 ;  /* 0x00000009ff037e24 */ /* 0x000fe200080e06ff */
[----:B0-----:R-:W-:Y:S01]  /*14b0*/  DMUL R4, R4, R6 ;  /* 0x0000000604047228 */ /* 0x001fe20000000000 */
[----:B------:R-:W-:-:S07]  /*14c0*/  IADD3 R7, R0, 0x80, RZ ;  /* 0x0000008000077810 */ /* 0x000fce0007ffe0ff */
[----:B------:R-:W-:-:S07]  /*14d0*/  DMUL R4, R4, UR10 ;  /* 0x0000000a04047c28 */ /* 0x000fce0008000000 */
[----:B------:R0:W-:Y:S04]  /*14e0*/  STG.E.64 desc[UR4][R2.64], R4 ;  /* 0x0000000402007986 */ /* 0x0001e8000c101b04 */
.L_x_6507:
[----:B------:R-:W-:Y:S05]  /*14f0*/  BSYNC B0 ;  /* 0x0000000000007941 */ /* 0x000fea0003800000 */
.L_x_6506:
[----:B------:R-:W-:-:S13]  /*1500*/  ISETP.GE.AND P0, PT, R7, UR6, PT ;  /* 0x0000000607007c0c */ /* 0x000fda000bf06270 */
[----:B------:R-:W-:Y:S05]  /*1510*/  @P0 EXIT ;  /* 0x000000000000094d */ /* 0x000fea0003800000 */
[----:B------:R-:W1:Y:S01]  /*1520*/  LDC R8, c[0x0][0x218] ;  /* 0x00008600ff087b82 */ /* 0x000e620000000800 */
[----:B0-----:R-:W-:Y:S01]  /*1530*/  HFMA2.MMA R3, -RZ, RZ, 0, 0 ;  /* 0x00000000ff037435 */ /* 0x001fe200000001ff */
[----:B------:R-:W-:Y:S02]  /*1540*/  MOV R0, RZ ;  /* 0x000000ff00007202 */ /* 0x000fe40000000f00 */
[----:B-1----:R-:W-:-:S13]  /*1550*/  ISETP.NE.AND P0, PT, R8, RZ, PT ;  /* 0x000000ff0800720c */ /* 0x002fda0003f05270 */
[----:B------:R-:W-:Y:S05]  /*1560*/  @!P0 BRA `(.L_x_6509) ;  /* 0x0000001000a88947 */ /* 0x000fea0003800000 */
[----:B------:R-:W-:Y:S01]  /*1570*/  MOV R2, RZ ;  /* 0x000000ff00027202 */ /* 0x000fe20000000f00 */
[----:B------:R-:W-:Y:S01]  /*1580*/  ULDC.64 UR6, c[0x0][0x220] ;  /* 0x0000880000067ab9 */ /* 0x000fe20000000a00 */
[----:B------:R-:W-:Y:S02]  /*1590*/  MOV R3, R7 ;  /* 0x0000000700037202 */ /* 0x000fe40000000f00 */
        /* <DEDUP_REMOVED lines=283> */
[----:B------:R-:W-:Y:S01]  /*2750*/  IADD3 R4, -R7, RZ, RZ ;  /* 0x000000ff07047210 */ /* 0x000fe20007ffe1ff */
[----:B------:R-:W1:Y:S04]  /*2760*/  @P0 LDC R11, c[0x0][0x33c] ;  /* 0x0000cf00ff0b0b82 */ /* 0x000e680000000800 */
[----:B------:R-:W-:-:S04]  /*2770*/  IMAD R4, R4, UR8, R5 ;  /* 0x0000000804047c24 */ /* 0x000fc8000f8e0205 */
        /* <DEDUP_REMOVED lines=9> */
.L_x_6509:
        /* <DEDUP_REMOVED lines=17> */
[----:B------:R-:W-:-:S04]  /*2920*/  IADD3 R2, P0, R3, UR6, RZ ;  /* 0x0000000603027c10 */ /* 0x000fc8000ff1e0ff */
[----:B------:R-:W-:Y:S01]  /*2930*/  IADD3.X R3, RZ, UR7, RZ, P0, !PT ;  /* 0x00000007ff037c10 */ /* 0x000fe200087fe4ff */
[----:B0-----:R-:W-:-:S08]  /*2940*/  DMUL R4, R4, R6 ;  /* 0x0000000604047228 */ /* 0x001fd00000000000 */
[----:B------:R-:W-:-:S07]  /*2950*/  DMUL R4, R4, UR8 ;  /* 0x0000000804047c28 */ /* 0x000fce0008000000 */
[----:B------:R-:W-:Y:S01]  /*2960*/  STG.E.64 desc[UR4][R2.64], R4 ;  /* 0x0000000402007986 */ /* 0x000fe2000c101b04 */
[----:B------:R-:W-:Y:S05]  /*2970*/  EXIT ;  /* 0x000000000000794d */ /* 0x000fea0003800000 */
.L_x_6510:
        /* <DEDUP_REMOVED lines=16> */
.L_x_6655:


//--------------------- .text._ZN2at6native27unrolled_elementwise_kernelIZZZNS0_66_GLOBAL__N__a0cfb035_28_ActivationHardswishKernel_cu_9e10b42f_292516hardswish_kernelERNS_14TensorIteratorEENKUlvE_clEvENKUlvE_clEvEUldE_St5arrayIPcLm2EELi4E23TrivialOffsetCalculatorILi1EjESC_NS0_6memory15LoadWithoutCastENSD_16StoreWithoutCastEEEviT_T0_T2_T3_T4_T5_ --------------------------
	.section	.text._ZN2at6native27unrolled_elementwise_kernelIZZZNS0_66_GLOBAL__N__a0cfb035_28_ActivationHardswishKernel_cu_9e10b42f_292516hardswish_kernelERNS_14TensorIteratorEENKUlvE_clEvENKUlvE_clEvEUldE_St5arrayIPcLm2EELi4E23TrivialOffsetCalculatorILi1EjESC_NS0_6memory15LoadWithoutCastENSD_16StoreWithoutCastEEEviT_T0_T2_T3_T4_T5_,"ax",@progbits
	.align	128
        .global         _ZN2at6native27unrolled_elementwise_kernelIZZZNS0_66_GLOBAL__N__a0cfb035_28_ActivationHardswishKernel_cu_9e10b42f_292516hardswish_kernelERNS_14TensorIteratorEENKUlvE_clEvENKUlvE_clEvEUldE_St5arrayIPcLm2EELi4E23TrivialOffsetCalculatorILi1EjESC_NS0_6memory15LoadWithoutCastENSD_16StoreWithoutCastEEEviT_T0_T2_T3_T4_T5_
        .type           _ZN2at6native27unrolled_elementwise_kernelIZZZNS0_66_GLOBAL__N__a0cfb035_28_ActivationHardswishKernel_cu_9e10b42f_292516hardswish_kernelERNS_14TensorIteratorEENKUlvE_clEvENKUlvE_clEvEUldE_St5arrayIPcLm2EELi4E23TrivialOffsetCalculatorILi1EjESC_NS0_6memory15LoadWithoutCastENSD_16StoreWithoutCastEEEviT_T0_T2_T3_T4_T5_,@function
        .size           _ZN2at6native27unrolled_elementwise_kernelIZZZNS0_66_GLOBAL__N__a0cfb035_28_ActivationHardswishKernel_cu_9e10b42f_292516hardswish_kernelERNS_14TensorIteratorEENKUlvE_clEvENKUlvE_clEvEUldE_St5arrayIPcLm2EELi4E23TrivialOffsetCalculatorILi1EjESC_NS0_6memory15LoadWithoutCastENSD_16StoreWithoutCastEEEviT_T0_T2_T3_T4_T5_,(.L_x_6656 - _ZN2at6native27unrolled_elementwise_kernelIZZZNS0_66_GLOBAL__N__a0cfb035_28_ActivationHardswishKernel_cu_9e10b42f_292516hardswish_kernelERNS_14TensorIteratorEENKUlvE_clEvENKUlvE_clEvEUldE_St5arrayIPcLm2EELi4E23TrivialOffsetCalculatorILi1EjESC_NS0_6memory15LoadWithoutCastENSD_16StoreWithoutCastEEEviT_T0_T2_T3_T4_T5_)
        .other          _ZN2at6native27unrolled_elementwise_kernelIZZZNS0_66_GLOBAL__N__a0cfb035_28_ActivationHardswishKernel_cu_9e10b42f_292516hardswish_kernelERNS_14TensorIteratorEENKUlvE_clEvENKUlvE_clEvEUldE_St5arrayIPcLm2EELi4E23TrivialOffsetCalculatorILi1EjESC_NS0_6memory15LoadWithoutCastENSD_16StoreWithoutCastEEEviT_T0_T2_T3_T4_T5_,@"STO_CUDA_ENTRY STV_DEFAULT"
_ZN2at6native27unrolled_elementwise_kernelIZZZNS0_66_GLOBAL__N__a0cfb035_28_ActivationHardswishKernel_cu_9e10b42f_292516hardswish_kernelERNS_14TensorIteratorEENKUlvE_clEvENKUlvE_clEvEUldE_St5arrayIPcLm2EELi4E23TrivialOffsetCalculatorILi1EjESC_NS0_6memory15LoadWithoutCastENSD_16StoreWithoutCastEEEviT_T0_T2_T3_T4_T5_:
.text._ZN2at6native27unrolled_elementwise_kernelIZZZNS0_66_GLOBAL__N__a0cfb035_28_ActivationHardswishKernel_cu_9e10b42f_292516hardswish_kernelERNS_14TensorIteratorEENKUlvE_clEvENKUlvE_clEvEUldE_St5arrayIPcLm2EELi4E23TrivialOffsetCalculatorILi1EjESC_NS0_6memory15LoadWithoutCastENSD_16StoreWithoutCastEEEviT_T0_T2_T3_T4_T5_:
[----:B------:R-:W-:Y:S01]  /*0000*/  LDC R1, c[0x0][0x28] ;  /* 0x00000a00ff017b82 */ /* 0x000fe20000000800 */
[----:B------:R-:W0:Y:S07]  /*0010*/  S2R R0, SR_CTAID.X ;  /* 0x0000000000007919 */ /* 0x000e2e0000002500 */
[----:B------:R-:W0:Y:S01]  /*0020*/  LDC R3, c[0x0][0x210] ;  /* 0x00008400ff037b82 */ /* 0x000e220000000800 */
[----:B------:R-:W-:Y:S01]  /*0030*/  CS2R R10, SRZ ;  /* 0x00000000000a7805 */ /* 0x000fe2000001ff00 */
        /* <DEDUP_REMOVED lines=8> */
[----:B------:R-:W-:Y:S01]  /*00c0*/  @!P1 IMAD R9, R0, 0x200, R7 ;  /* 0x0000020000099824 */ /* 0x000fe200078e0207 */
[----:B------:R-:W1:Y:S01]  /*00d0*/  @!P1 LDC.64 R14, c[0x0][0x248] ;  /* 0x00009200ff0e9b82 */ /* 0x000e620000000a00 */
[----:B------:R-:W-:-:S05]  /*00e0*/  @!P1 VIADD R7, R7, 0x80 ;  /* 0x0000008007079836 */ /* 0x000fca0000000000 */
[----:B------:R-:W-:-:S13]  /*00f0*/  ISETP.GE.AND P3, PT, R7, R4, PT ;  /* 0x000000040700720c */ /* 0x000fda0003f66270 */
[----:B------:R-:W-:Y:S01]  /*0100*/  @!P3 LEA R21, R0, R7, 0x9 ;  /* 0x000000070015b211 */ /* 0x000fe200078e48ff */
[----:B------:R-:W-:Y:S01]  /*0110*/  @!P3 VIADD R7, R7, 0x80 ;  /* 0x000000800707b836 */ /* 0x000fe20000000000 */
[----:B------:R-:W2:Y:S01]  /*0120*/  @!P3 LDC.64 R2, c[0x0][0x248] ;  /* 0x00009200ff02bb82 */ /* 0x000ea20000000a00 */
[----:B-1----:R-:W-:-:S03]  /*0130*/  @!P1 IMAD.WIDE.U32 R14, R9, 0x8, R14 ;  /* 0x00000008090e9825 */ /* 0x002fc600078e000e */
[----:B------:R-:W-:-:S04]  /*0140*/  ISETP.GE.AND P2, PT, R7, R4, PT ;  /* 0x000000040700720c */ /* 0x000fc80003f46270 */
[----:B------:R-:W1:Y:S01]  /*0150*/  @!P0 LDC.64 R8, c[0x0][0x248] ;  /* 0x00009200ff088b82 */ /* 0x000e620000000a00 */
[C---:B------:R-:W-:Y:S01]  /*0160*/  @!P0 IMAD R13, R0.reuse, 0x200, R5 ;  /* 0x00000200000d8824 */ /* 0x040fe200078e0205 */
[----:B------:R-:W-:Y:S01]  /*0170*/  IADD3 R25, R5, 0x80, RZ ;  /* 0x0000008005197810 */ /* 0x000fe20007ffe0ff */
[----:B------:R3:W5:Y:S06]  /*0180*/  @!P1 LDG.E.64 R10, desc[UR4][R14.64] ;  /* 0x000000040e0a9981 */ /* 0x00076c000c1e1b00 */
[----:B------:R-:W4:Y:S01]  /*0190*/  @!P2 LDC.64 R16, c[0x0][0x248] ;  /* 0x00009200ff10ab82 */ /* 0x000f220000000a00 */
[----:B------:R-:W-:-:S02]  /*01a0*/  @!P2 IMAD R7, R0, 0x200, R7 ;  /* 0x000002000007a824 */ /* 0x000fc400078e0207 */
[----:B--2---:R-:W-:Y:S01]  /*01b0*/  @!P3 IMAD.WIDE.U32 R20, R21, 0x8, R2 ;  /* 0x000000081514b825 */ /* 0x004fe200078e0002 */
[----:B------:R-:W-:Y:S01]  /*01c0*/  CS2R R2, SRZ ;  /* 0x0000000000027805 */ /* 0x000fe2000001ff00 */
[----:B------:R-:W-:Y:S02]  /*01d0*/  BSSY B0, `(.L_x_6511) ;  /* 0x0000020000007945 */ /* 0x000fe40003800000 */
[----:B------:R-:W-:Y:S02]  /*01e0*/  VIADD R23, R5, 0x100 ;  /* 0x0000010005177836 */ /* 0x000fe40000000000 */
[----:B-1----:R-:W-:Y:S01]  /*01f0*/  @!P0 IMAD.WIDE.U32 R8, R13, 0x8, R8 ;  /* 0x000000080d088825 */ /* 0x002fe200078e0008 */
[----:B------:R-:W-:-:S03]  /*0200*/  CS2R R12, SRZ ;  /* 0x00000000000c7805 */ /* 0x000fc6000001ff00 */
[----:B----4-:R-:W-:Y:S01]  /*0210*/  @!P2 IMAD.WIDE.U32 R16, R7, 0x8, R16 ;  /* 0x000000080710a825 */ /* 0x010fe200078e0010 */
[----:B------:R-:W-:Y:S02]  /*0220*/  CS2R R6, SRZ ;  /* 0x0000000000067805 */ /* 0x000fe4000001ff00 */
[----:B------:R-:W5:Y:S01]  /*0230*/  @!P0 LDG.E.64 R12, desc[UR4][R8.64] ;  /* 0x00000004080c8981 */ /* 0x000f62000c1e1b00 */
[----:B---3--:R-:W-:Y:S01]  /*0240*/  VIADD R15, R5, 0x180 ;  /* 0x00000180050f7836 */ /* 0x008fe20000000000 */
[-C--:B------:R-:W-:Y:S02]  /*0250*/  ISETP.GE.AND P4, PT, R25, R4.reuse, PT ;  /* 0x000000041900720c */ /* 0x080fe40003f86270 */
[----:B------:R-:W5:Y:S04]  /*0260*/  @!P2 LDG.E.64 R2, desc[UR4][R16.64] ;  /* 0x000000041002a981 */ /* 0x000f68000c1e1b00 */
[----:B------:R1:W5:Y:S01]  /*0270*/  @!P3 LDG.E.64 R6, desc[UR4][R20.64] ;  /* 0x000000041406b981 */ /* 0x000362000c1e1b00 */
[----:B------:R-:W-:-:S02]  /*0280*/  ISETP.GE.AND P1, PT, R23, R4, PT ;  /* 0x000000041700720c */ /* 0x000fc40003f26270 */
[----:B------:R-:W-:Y:S01]  /*0290*/  ISETP.GE.AND P2, PT, R15, R4, PT ;  /* 0x000000040f00720c */ /* 0x000fe20003f46270 */
[----:B-1----:R-:W-:Y:S01]  /*02a0*/  @!P0 IMAD R21, R0, 0x200, R5 ;  /* 0x0000020000158824 */ /* 0x002fe200078e0205 */
[----:B------:R-:W-:-:S03]  /*02b0*/  @!P0 MOV R5, R25 ;  /* 0x0000001900058202 */ /* 0x000fc60000000f00 */
[----:B0-----:R-:W-:Y:S01]  /*02c0*/  @!P0 IMAD.WIDE.U32 R8, R21, 0x8, R18 ;  /* 0x0000000815088825 */ /* 0x001fe200078e0012 */
[----:B------:R-:W-:Y:S01]  /*02d0*/  ISETP.GE.AND P3, PT, R5, R4, PT ;  /* 0x000000040500720c */ /* 0x000fe20003f66270 */
[----:B------:R-:W-:-:S12]  /*02e0*/  @P0 BRA `(.L_x_6512) ;  /* 0x0000000000380947 */ /* 0x000fd80003800000 */
        /* <DEDUP_REMOVED lines=10> */
[----:B------:R-:W0:Y:S08]  /*0390*/  @P5 LDC R14, c[0x0][0x230] ;  /* 0x00008c00ff0e5b82 */ /* 0x000e300000000800 */
[----:B------:R-:W0:Y:S02]  /*03a0*/  @P5 LDC R15, c[0x0][0x234] ;  /* 0x00008d00ff0f5b82 */ /* 0x000e240000000800 */
[----:B0-----:R-:W-:-:S08]  /*03b0*/  DMUL R12, R12, R14 ;  /* 0x0000000e0c0c7228 */ /* 0x001fd00000000000 */
[----:B------:R-:W-:-:S11]  /*03c0*/  DMUL R12, R12, UR6 ;  /* 0x000000060c0c7c28 */ /* 0x000fd60008000000 */
.L_x_6512:
[----:B------:R-:W-:Y:S05]  /*03d0*/  BSYNC B0 ;  /* 0x0000000000007941 */ /* 0x000fea0003800000 */
.L_x_6511:
        /* <DEDUP_REMOVED lines=16> */
.L_x_6514:
[----:B------:R-:W-:Y:S05]  /*04e0*/  BSYNC B0 ;  /* 0x0000000000007941 */ /* 0x000fea0003800000 */
.L_x_6513:
        /* <DEDUP_REMOVED lines=16> */
.L_x_6516:
[----:B------:R-:W-:Y:S05]  /*05f0*/  BSYNC B0 ;  /* 0x0000000000007941 */ /* 0x000fea0003800000 */
.L_x_6515:
        /* <DEDUP_REMOVED lines=16> */
.L_x_6518:
[----:B------:R-:W-:Y:S05]  /*0700*/  BSYNC B0 ;  /* 0x0000000000007941 */ /* 0x000fea0003800000 */
.L_x_6517:
[----:B-----5:R0:W-:Y:S01]  /*0710*/  @!P0 STG.E.64 desc[UR4][R8.64], R12 ;  /* 0x0000000c08008986 */ /* 0x0201e2000c101b04 */
[----:B------:R-:W-:Y:S04]  /*0720*/  BSSY B0, `(.L_x_6519) ;  /* 0x000000c000007945 */ /* 0x000fe80003800000 */
[----:B------:R-:W-:Y:S05]  /*0730*/  @P3 BRA `(.L_x_6520) ;  /* 0x0000000000283947 */ /* 0x000fea0003800000 */
[----:B0-----:R-:W0:Y:S01]  /*0740*/  LDC.64 R8, c[0x0][0x240] ;  /* 0x00009000ff087b82 */ /* 0x001e220000000a00 */
[----:B------:R-:W-:Y:S02]  /*0750*/  IMAD R13, R0, 0x200, R5 ;  /* 0x00000200000d7824 */ /* 0x000fe400078e0205 */
[----:B------:R-:W-:-:S05]  /*0760*/  VIADD R5, R5, 0x80 ;  /* 0x0000008005057836 */ /* 0x000fca0000000000 */
[----:B------:R-:W-:-:S13]  /*0770*/  ISETP.GE.AND P0, PT, R5, R4, PT ;  /* 0x000000040500720c */ /* 0x000fda0003f06270 */
[----:B------:R-:W-:Y:S01]  /*0780*/  @!P0 IMAD R15, R0, 0x200, R5 ;  /* 0x00000200000f8824 */ /* 0x000fe200078e0205 */
[----:B------:R-:W-:Y:S01]  /*0790*/  @!P0 IADD3 R5, R5, 0x80, RZ ;  /* 0x0000008005058810 */ /* 0x000fe20007ffe0ff */
[----:B0-----:R-:W-:-:S04]  /*07a0*/  IMAD.WIDE.U32 R12, R13, 0x8, R8 ;  /* 0x000000080d0c7825 */ /* 0x001fc800078e0008 */
[----:B------:R-:W-:Y:S01]  /*07b0*/  @!P0 IMAD.WIDE.U32 R8, R15, 0x8, R8 ;  /* 0x000000080f088825 */ /* 0x000fe200078e0008 */
[----:B------:R1:W-:Y:S04]  /*07c0*/  STG.E.64 desc[UR4][R12.64], R10 ;  /* 0x0000000a0c007986 */ /* 0x0003e8000c101b04 */
[----:B------:R1:W-:Y:S02]  /*07d0*/  @!P0 STG.E.64 desc[UR4][R8.64], R6 ;  /* 0x0000000608008986 */ /* 0x0003e4000c101b04 */
.L_x_6520:
[----:B------:R-:W-:Y:S05]  /*07e0*/  BSYNC B0 ;  /* 0x0000000000007941 */ /* 0x000fea0003800000 */
.L_x_6519:
[----:B------:R-:W-:-:S13]  /*07f0*/  ISETP.GE.AND P0, PT, R5, R4, PT ;  /* 0x000000040500720c */ /* 0x000fda0003f06270 */
[----:B------:R-:W-:Y:S05]  /*0800*/  @P0 EXIT ;  /* 0x000000000000094d */ /* 0x000fea0003800000 */
[----:B-1----:R-:W1:Y:S01]  /*0810*/  LDC.64 R6, c[0x0][0x240] ;  /* 0x00009000ff067b82 */ /* 0x002e620000000a00 */
[----:B------:R-:W-:-:S04]  /*0820*/  IMAD R5, R0, 0x200, R5 ;  /* 0x0000020000057824 */ /* 0x000fc800078e0205 */
[----:B-1----:R-:W-:-:S05]  /*0830*/  IMAD.WIDE.U32 R4, R5, 0x8, R6 ;  /* 0x0000000805047825 */ /* 0x002fca00078e0006 */
[----:B------:R-:W-:Y:S01]  /*0840*/  STG.E.64 desc[UR4][R4.64], R2 ;  /* 0x0000000204007986 */ /* 0x000fe2000c101b04 */
[----:B------:R-:W-:Y:S05]  /*0850*/  EXIT ;  /* 0x000000000000794d */ /* 0x000fea0003800000 */
.L_x_6521:
        /* <DEDUP_REMOVED lines=10> */
.L_x_6656:


//--------------------- .text._ZN2at6native29vectorized_elementwise_kernelILi2EZZZNS0_66_GLOBAL__N__a0cfb035_28_ActivationHardswishKernel_cu_9e10b42f_292516hardswish_kernelERNS_14TensorIteratorEENKUlvE_clEvENKUlvE_clEvEUldE_St5arrayIPcLm2EEEEviT0_T1_ --------------------------
	.section	.text._ZN2at6native29vectorized_elementwise_kernelILi2EZZZNS0_66_GLOBAL__N__a0cfb035_28_ActivationHardswishKernel_cu_9e10b42f_292516hardswish_kernelERNS_14TensorIteratorEENKUlvE_clEvENKUlvE_clEvEUldE_St5arrayIPcLm2EEEEviT0_T1_,"ax",@progbits
	.align	128
        .global         _ZN2at6native29vectorized_elementwise_kernelILi2EZZZNS0_66_GLOBAL__N__a0cfb035_28_ActivationHardswishKernel_cu_9e10b42f_292516hardswish_kernelERNS_14TensorIteratorEENKUlvE_clEvENKUlvE_clEvEUldE_St5arrayIPcLm2EEEEviT0_T1_
        .type           _ZN2at6native29vectorized_elementwise_kernelILi2EZZZNS0_66_GLOBAL__N__a0cfb035_28_ActivationHardswishKernel_cu_9e10b42f_292516hardswish_kernelERNS_14TensorIteratorEENKUlvE_clEvENKUlvE_clEvEUldE_St5arrayIPcLm2EEEEviT0_T1_,@function
        .size           _ZN2at6native29vectorized_elementwise_kernelILi2EZZZNS0_66_GLOBAL__N__a0cfb035_28_ActivationHardswishKernel_cu_9e10b42f_292516hardswish_kernelERNS_14TensorIteratorEENKUlvE_clEvENKUlvE_clEvEUldE_St5arrayIPcLm2EEEEviT0_T1_,(.L_x_6657 - _ZN2at6native29vectorized_elementwise_kernelILi2EZZZNS0_66_GLOBAL__N__a0cfb035_28_ActivationHardswishKernel_cu_9e10b42f_292516hardswish_kernelERNS_14TensorIteratorEENKUlvE_clEvENKUlvE_clEvEUldE_St5arrayIPcLm2EEEEviT0_T1_)
        .other          _ZN2at6native29vectorized_elementwise_kernelILi2EZZZNS0_66_GLOBAL__N__a0cfb035_28_ActivationHardswishKernel_cu_9e10b42f_292516hardswish_kernelERNS_14TensorIteratorEENKUlvE_clEvENKUlvE_clEvEUldE_St5arrayIPcLm2EEEEviT0_T1_,@"STO_CUDA_ENTRY STV_DEFAULT"
_ZN2at6native29vectorized_elementwise_kernelILi2EZZZNS0_66_GLOBAL__N__a0cfb035_28_ActivationHardswishKernel_cu_9e10b42f_292516hardswish_kernelERNS_14TensorIteratorEENKUlvE_clEvENKUlvE_clEvEUldE_St5arrayIPcLm2EEEEviT0_T1_:
.text._ZN2at6native29vectorized_elementwise_kernelILi2EZZZNS0_66_GLOBAL__N__a0cfb035_28_ActivationHardswishKernel_cu_9e10b42f_292516hardswish_kernelERNS_14TensorIteratorEENKUlvE_clEvENKUlvE_clEvEUldE_St5arrayIPcLm2EEEEviT0_T1_:
        /* <DEDUP_REMOVED lines=10> */
[----:B------:R-:W-:Y:S01]  /*00a0*/  ULDC.64 UR6, c[0x0][0x218] ;  /* 0x0000860000067ab9 */ /* 0x000fe20000000a00 */
[----:B------:R-:W-:Y:S01]  /*00b0*/  ULDC.64 UR8, c[0x0][0x218] ;  /* 0x0000860000087ab9 */ /* 0x000fe20000000a00 */
[----:B------:R-:W-:Y:S01]  /*00c0*/  ULDC.64 UR10, c[0x0][0x230] ;  /* 0x00008c00000a7ab9 */ /* 0x000fe20000000a00 */
[----:B------:R-:W-:Y:S01]  /*00d0*/  ULDC.64 UR12, c[0x0][0x230] ;  /* 0x00008c00000c7ab9 */ /* 0x000fe20000000a00 */
[----:B-1----:R-:W-:-:S04]  /*00e0*/  IMAD.WIDE R4, R2, 0x8, R4 ;  /* 0x0000000802047825 */ /* 0x002fc800078e0204 */
[----:B0-----:R-:W-:-:S05]  /*00f0*/  IMAD.WIDE.U32 R22, R0, 0x10, R4 ;  /* 0x0000001000167825 */ /* 0x001fca00078e0004 */
[----:B------:R-:W2:Y:S04]  /*0100*/  LDG.E.128 R16, desc[UR4][R22.64] ;  /* 0x0000000416107981 */ /* 0x000ea8000c1e1d00 */
[----:B------:R-:W3:Y:S04]  /*0110*/  LDG.E.128 R8, desc[UR4][R22.64+0x800] ;  /* 0x0008000416087981 */ /* 0x000ee8000c1e1d00 */
[----:B------:R-:W4:Y:S04]  /*0120*/  LDG.E.128 R4, desc[UR4][R22.64+0x1000] ;  /* 0x0010000416047981 */ /* 0x000f28000c1e1d00 */
[----:B------:R3:W5:Y:S01]  /*0130*/  LDG.E.128 R12, desc[UR4][R22.64+0x1800] ;  /* 0x00180004160c7981 */ /* 0x000762000c1e1d00 */
[----:B--2---:R-:W-:-:S02]  /*0140*/  DADD R20, R16, 3 ;  /* 0x4008000010147429 */ /* 0x004fc40000000000 */
[----:B------:R-:W-:Y:S02]  /*0150*/  DADD R24, R18, 3 ;  /* 0x4008000012187429 */ /* 0x000fe40000000000 */
[----:B---3--:R-:W-:-:S04]  /*0160*/  DADD R22, R8, 3 ;  /* 0x4008000008167429 */ /* 0x008fc80000000000 */
[----:B------:R-:W-:Y:S02]  /*0170*/  DSETP.GEU.AND P0, PT, R20, UR6, PT ;  /* 0x0000000614007e2a */ /* 0x000fe4000bf0e000 */
[----:B------:R-:W-:-:S04]  /*0180*/  DSETP.GEU.AND P1, PT, R24, UR6, PT ;  /* 0x0000000618007e2a */ /* 0x000fc8000bf2e000 */
[----:B------:R-:W-:Y:S02]  /*0190*/  FSEL R26, R20, UR8, P0 ;  /* 0x00000008141a7c08 */ /* 0x000fe40008000000 */
[----:B------:R-:W-:Y:S02]  /*01a0*/  FSEL R27, R21, UR9, P0 ;  /* 0x00000009151b7c08 */ /* 0x000fe40008000000 */
[----:B------:R-:W-:Y:S02]  /*01b0*/  FSEL R20, R24, UR8, P1 ;  /* 0x0000000818147c08 */ /* 0x000fe40008800000 */
[----:B------:R-:W-:Y:S02]  /*01c0*/  FSEL R21, R25, UR9, P1 ;  /* 0x0000000919157c08 */ /* 0x000fe40008800000 */
[----:B------:R-:W-:-:S04]  /*01d0*/  DSETP.GT.AND P0, PT, R26, UR10, PT ;  /* 0x0000000a1a007e2a */ /* 0x000fc8000bf04000 */
[----:B------:R-:W-:Y:S02]  /*01e0*/  DSETP.GT.AND P1, PT, R20, UR10, PT ;  /* 0x0000000a14007e2a */ /* 0x000fe4000bf24000 */
[----:B------:R-:W-:Y:S02]  /*01f0*/  FSEL R24, R26, UR12, !P0 ;  /* 0x0000000c1a187c08 */ /* 0x000fe4000c000000 */
[----:B------:R-:W-:Y:S01]  /*0200*/  FSEL R25, R27, UR13, !P0 ;  /* 0x0000000d1b197c08 */ /* 0x000fe2000c000000 */
[----:B------:R-:W-:Y:S01]  /*0210*/  DSETP.GEU.AND P0, PT, R22, UR6, PT ;  /* 0x0000000616007e2a */ /* 0x000fe2000bf0e000 */
[----:B------:R-:W-:Y:S02]  /*0220*/  FSEL R20, R20, UR12, !P1 ;  /* 0x0000000c14147c08 */ /* 0x000fe4000c800000 */
[----:B------:R-:W-:Y:S02]  /*0230*/  FSEL R21, R21, UR13, !P1 ;  /* 0x0000000d15157c08 */ /* 0x000fe4000c800000 */
[----:B------:R-:W-:Y:S01]  /*0240*/  DMUL R16, R16, R24 ;  /* 0x0000001810107228 */ /* 0x000fe20000000000 */
[----:B------:R-:W-:Y:S01]  /*0250*/  FSEL R26, R22, UR8, P0 ;  /* 0x00000008161a7c08 */ /* 0x000fe20008000000 */
[----:B------:R-:W-:Y:S01]  /*0260*/  DADD R24, R10, 3 ;  /* 0x400800000a187429 */ /* 0x000fe20000000000 */
[----:B------:R-:W-:Y:S01]  /*0270*/  FSEL R27, R23, UR9, P0 ;  /* 0x00000009171b7c08 */ /* 0x000fe20008000000 */
[----:B------:R-:W-:-:S02]  /*0280*/  DMUL R18, R18, R20 ;  /* 0x0000001412127228 */ /* 0x000fc40000000000 */
[----:B----4-:R-:W-:-:S03]  /*0290*/  DADD R20, R4, 3 ;  /* 0x4008000004147429 */ /* 0x010fc60000000000 */
[----:B------:R-:W-:Y:S02]  /*02a0*/  DSETP.GT.AND P0, PT, R26, UR10, PT ;  /* 0x0000000a1a007e2a */ /* 0x000fe4000bf04000 */
[----:B------:R-:W-:-:S03]  /*02b0*/  DSETP.GEU.AND P1, PT, R24, UR6, PT ;  /* 0x0000000618007e2a */ /* 0x000fc6000bf2e000 */
[----:B------:R-:W-:Y:S01]  /*02c0*/  DSETP.GEU.AND P2, PT, R20, UR6, PT ;  /* 0x0000000614007e2a */ /* 0x000fe2000bf4e000 */
[----:B------:R-:W-:Y:S02]  /*02d0*/  FSEL R26, R26, UR12, !P0 ;  /* 0x0000000c1a1a7c08 */ /* 0x000fe4000c000000 */
[----:B------:R-:W-:Y:S02]  /*02e0*/  FSEL R22, R24, UR8, P1 ;  /* 0x0000000818167c08 */ /* 0x000fe40008800000 */
[----:B------:R-:W-:Y:S01]  /*02f0*/  FSEL R23, R25, UR9, P1 ;  /* 0x0000000919177c08 */ /* 0x000fe20008800000 */
[----:B------:R-:W-:Y:S01]  /*0300*/  DADD R24, R6, 3 ;  /* 0x4008000006187429 */ /* 0x000fe20000000000 */
[----:B------:R-:W-:Y:S02]  /*0310*/  FSEL R20, R20, UR8, P2 ;  /* 0x0000000814147c08 */ /* 0x000fe40009000000 */
[----:B------:R-:W-:Y:S02]  /*0320*/  FSEL R21, R21, UR9, P2 ;  /* 0x0000000915157c08 */ /* 0x000fe40009000000 */
[----:B------:R-:W-:Y:S01]  /*0330*/  FSEL R27, R27, UR13, !P0 ;  /* 0x0000000d1b1b7c08 */ /* 0x000fe2000c000000 */
[----:B------:R-:W-:-:S02]  /*0340*/  DSETP.GT.AND P1, PT, R22, UR10, PT ;  /* 0x0000000a16007e2a */ /* 0x000fc4000bf24000 */
[----:B------:R-:W-:Y:S02]  /*0350*/  DSETP.GEU.AND P2, PT, R24, UR6, PT ;  /* 0x0000000618007e2a */ /* 0x000fe4000bf4e000 */
[----:B------:R-:W-:Y:S02]  /*0360*/  DSETP.GT.AND P0, PT, R20, UR10, PT ;  /* 0x0000000a14007e2a */ /* 0x000fe4000bf04000 */
[----:B------:R-:W-:Y:S01]  /*0370*/  DMUL R8, R8, R26 ;  /* 0x0000001a08087228 */ /* 0x000fe20000000000 */
[----:B------:R-:W-:-:S03]  /*0380*/  FSEL R26, R22, UR12, !P1 ;  /* 0x0000000c161a7c08 */ /* 0x000fc6000c800000 */
[----:B------:R-:W-:Y:S02]  /*0390*/  FSEL R20, R20, UR12, !P0 ;  /* 0x0000000c14147c08 */ /* 0x000fe4000c000000 */
[----:B------:R-:W-:Y:S02]  /*03a0*/  FSEL R21, R21, UR13, !P0 ;  /* 0x0000000d15157c08 */ /* 0x000fe4000c000000 */
[----:B------:R-:W-:Y:S02]  /*03b0*/  FSEL R27, R23, UR13, !P1 ;  /* 0x0000000d171b7c08 */ /* 0x000fe4000c800000 */
[----:B------:R-:W-:Y:S02]  /*03c0*/  FSEL R22, R24, UR8, P2 ;  /* 0x0000000818167c08 */ /* 0x000fe40009000000 */
[----:B------:R-:W-:Y:S01]  /*03d0*/  FSEL R23, R25, UR9, P2 ;  /* 0x0000000919177c08 */ /* 0x000fe20009000000 */
[----:B-----5:R-:W-:Y:S02]  /*03e0*/  DADD R24, R12, 3 ;  /* 0x400800000c187429 */ /* 0x020fe40000000000 */
[----:B------:R-:W-:-:S02]  /*03f0*/  DMUL R4, R4, R20 ;  /* 0x0000001404047228 */ /* 0x000fc40000000000 */
[----:B------:R-:W-:Y:S02]  /*0400*/  DADD R20, R14, 3 ;  /* 0x400800000e147429 */ /* 0x000fe40000000000 */
[----:B------:R-:W-:Y:S02]  /*0410*/  DSETP.GT.AND P0, PT, R22, UR10, PT ;  /* 0x0000000a16007e2a */ /* 0x000fe4000bf04000 */
[----:B------:R-:W-:Y:S02]  /*0420*/  DMUL R10, R10, R26 ;  /* 0x0000001a0a0a7228 */ /* 0x000fe40000000000 */
[----:B------:R-:W-:Y:S02]  /*0430*/  DSETP.GEU.AND P1, PT, R24, UR6, PT ;  /* 0x0000000618007e2a */ /* 0x000fe4000bf2e000 */
[----:B------:R-:W-:Y:S02]  /*0440*/  FSEL R26, R22, UR12, !P0 ;  /* 0x0000000c161a7c08 */ /* 0x000fe4000c000000 */
[----:B------:R-:W-:Y:S01]  /*0450*/  FSEL R27, R23, UR13, !P0 ;  /* 0x0000000d171b7c08 */ /* 0x000fe2000c000000 */
[----:B------:R-:W-:Y:S01]  /*0460*/  DSETP.GEU.AND P0, PT, R20, UR6, PT ;  /* 0x0000000614007e2a */ /* 0x000fe2000bf0e000 */
[----:B------:R-:W-:Y:S01]  /*0470*/  FSEL R22, R24, UR8, P1 ;  /* 0x0000000818167c08 */ /* 0x000fe20008800000 */
[----:B------:R-:W-:Y:S01]  /*0480*/  UMOV UR6, 0x60000000 ;  /* 0x6000000000067882 */ /* 0x000fe20000000000 */
[----:B------:R-:W-:Y:S01]  /*0490*/  FSEL R23, R25, UR9, P1 ;  /* 0x0000000919177c08 */ /* 0x000fe20008800000 */
[----:B------:R-:W-:Y:S01]  /*04a0*/  UMOV UR7, 0x3fc55555 ;  /* 0x3fc5555500077882 */ /* 0x000fe20000000000 */
[----:B------:R-:W-:Y:S01]  /*04b0*/  DMUL R6, R6, R26 ;  /* 0x0000001a06067228 */ /* 0x000fe20000000000 */
[----:B------:R-:W-:Y:S01]  /*04c0*/  FSEL R24, R20, UR8, P0 ;  /* 0x0000000814187c08 */ /* 0x000fe20008000000 */
[----:B------:R-:W-:Y:S01]  /*04d0*/  DMUL R16, R16, UR6 ;  /* 0x0000000610107c28 */ /* 0x000fe20008000000 */
[----:B------:R-:W-:Y:S01]  /*04e0*/  FSEL R25, R21, UR9, P0 ;  /* 0x0000000915197c08 */ /* 0x000fe20008000000 */
[----:B------:R-:W-:Y:S01]  /*04f0*/  DSETP.GT.AND P0, PT, R22, UR10, PT ;  /* 0x0000000a16007e2a */ /* 0x000fe2000bf04000 */
[----:B------:R-:W0:Y:S01]  /*0500*/  LDC.64 R20, c[0x0][0x240] ;  /* 0x00009000ff147b82 */ /* 0x000e220000000a00 */
[----:B------:R-:W-:-:S02]  /*0510*/  DMUL R18, R18, UR6 ;  /* 0x0000000612127c28 */ /* 0x000fc40008000000 */
[----:B------:R-:W-:Y:S02]  /*0520*/  DMUL R8, R8, UR6 ;  /* 0x0000000608087c28 */ /* 0x000fe40008000000 */
[----:B------:R-:W-:Y:S01]  /*0530*/  DSETP.GT.AND P1, PT, R24, UR10, PT ;  /* 0x0000000a18007e2a */ /* 0x000fe2000bf24000 */
[----:B------:R-:W-:Y:S01]  /*0540*/  FSEL R22, R22, UR12, !P0 ;  /* 0x0000000c16167c08 */ /* 0x000fe2000c000000 */
[----:B------:R-:W-:Y:S01]  /*0550*/  DMUL R10, R10, UR6 ;  /* 0x000000060a0a7c28 */ /* 0x000fe20008000000 */
[----:B------:R-:W-:Y:S01]  /*0560*/  FSEL R23, R23, UR13, !P0 ;  /* 0x0000000d17177c08 */ /* 0x000fe2000c000000 */
[----:B------:R-:W-:Y:S02]  /*0570*/  DMUL R4, R4, UR6 ;  /* 0x0000000604047c28 */ /* 0x000fe40008000000 */
[----:B------:R-:W-:Y:S01]  /*0580*/  FSEL R24, R24, UR12, !P1 ;  /* 0x0000000c18187c08 */ /* 0x000fe2000c800000 */
[----:B------:R-:W-:Y:S01]  /*0590*/  DMUL R6, R6, UR6 ;  /* 0x0000000606067c28 */ /* 0x000fe20008000000 */
[----:B------:R-:W-:Y:S01]  /*05a0*/  FSEL R25, R25, UR13, !P1 ;  /* 0x0000000d19197c08 */ /* 0x000fe2000c800000 */
[----:B------:R-:W-:-:S05]  /*05b0*/  DMUL R12, R12, R22 ;  /* 0x000000160c0c7228 */ /* 0x000fca0000000000 */
[----:B------:R-:W-:-:S03]  /*05c0*/  DMUL R14, R14, R24 ;  /* 0x000000180e0e7228 */ /* 0x000fc60000000000 */
[----:B------:R-:W-:Y:S01]  /*05d0*/  DMUL R12, R12, UR6 ;  /* 0x000000060c0c7c28 */ /* 0x000fe20008000000 */
[----:B0-----:R-:W-:-:S04]  /*05e0*/  IMAD.WIDE.U32 R20, R2, 0x8, R20 ;  /* 0x0000000802147825 */ /* 0x001fc800078e0014 */
[----:B------:R-:W-:Y:S01]  /*05f0*/  DMUL R14, R14, UR6 ;  /* 0x000000060e0e7c28 */ /* 0x000fe20008000000 */
[----:B------:R-:W-:-:S05]  /*0600*/  IMAD.WIDE R20, R0, 0x10, R20 ;  /* 0x0000001000147825 */ /* 0x000fca00078e0214 */
[----:B------:R-:W-:Y:S04]  /*0610*/  STG.E.128 desc[UR4][R20.64], R16 ;  /* 0x0000001014007986 */ /* 0x000fe8000c101d04 */
[----:B------:R-:W-:Y:S04]  /*0620*/  STG.E.128 desc[UR4][R20.64+0x800], R8 ;  /* 0x0008000814007986 */ /* 0x000fe8000c101d04 */
[----:B------:R-:W-:Y:S04]  /*0630*/  STG.E.128 desc[UR4][R20.64+0x1000], R4 ;  /* 0x0010000414007986 */ /* 0x000fe8000c101d04 */
[----:B------:R-:W-:Y:S01]  /*0640*/  STG.E.128 desc[UR4][R20.64+0x1800], R12 ;  /* 0x0018000c14007986 */ /* 0x000fe2000c101d04 */
[----:B------:R-:W-:Y:S05]  /*0650*/  EXIT ;  /* 0x000000000000794d */ /* 0x000fea0003800000 */
.L_x_6522:
[----:B------:R-:W0:Y:S01]  /*0660*/  S2R R3, SR_TID.X ;  /* 0x0000000000037919 */ /* 0x000e220000002100 */
[----:B------:R-:W-:Y:S02]  /*0670*/  CS2R R12, SRZ ;  /* 0x00000000000c7805 */ /* 0x000fe4000001ff00 */
[----:B0-----:R-:W-:Y:S01]  /*0680*/  ISETP.GE.AND P0, PT, R3, R0, PT ;  /* 0x000000000300720c */ /* 0x001fe20003f06270 */
[----:B------:R-:W-:-:S12]  /*0690*/  IMAD.MOV.U32 R9, RZ, RZ, R3 ;  /* 0x000000ffff097224 */ /* 0x000fd800078e0003 */
[----:B------:R-:W-:Y:S02]  /*06a0*/  @!P0 IMAD.IADD R10, R2, 0x1, R9 ;  /* 0x00000001020a8824 */ /* 0x000fe400078e0209 */
[----:B------:R-:W-:-:S05]  /*06b0*/  @!P0 VIADD R9, R9, 0x80 ;  /* 0x0000008009098836 */ /* 0x000fca0000000000 */
[----:B------:R-:W-:-:S13]  /*06c0*/  ISETP.GE.AND P1, PT, R9, R0, PT ;  /* 0x000000000900720c */ /* 0x000fda0003f26270 */
[----:B------:R-:W0:Y:S01]  /*06d0*/  @!P1 LDC.64 R4, c[0x0][0x248] ;  /* 0x00009200ff049b82 */ /* 0x000e220000000a00 */
[----:B------:R-:W-:Y:S02]  /*06e0*/  @!P1 IMAD.IADD R7, R2, 0x1, R9 ;  /* 0x0000000102079824 */ /* 0x000fe400078e0209 */
[----:B------:R-:W-:-:S05]  /*06f0*/  @!P1 VIADD R9, R9, 0x80 ;  /* 0x0000008009099836 */ /* 0x000fca0000000000 */
[----:B------:R-:W-:-:S13]  /*0700*/  ISETP.GE.AND P2, PT, R9, R0, PT ;  /* 0x000000000900720c */ /* 0x000fda0003f46270 */
[----:B------:R-:W-:Y:S02]  /*0710*/  @!P2 IMAD.IADD R11, R2, 0x1, R9 ;  /* 0x00000001020ba824 */ /* 0x000fe400078e0209 */
[----:B------:R-:W-:Y:S02]  /*0720*/  @!P2 VIADD R9, R9, 0x80 ;  /* 0x000000800909a836 */ /* 0x000fe40000000000 */
[----:B0-----:R-:W-:Y:S01]  /*0730*/  @!P1 IMAD.WIDE.U32 R4, R7, 0x8, R4 ;  /* 0x0000000807049825 */ /* 0x001fe200078e0004 */
[----:B------:R-:W-:Y:S01]  /*0740*/  CS2R R18, SRZ ;  /* 0x0000000000127805 */ /* 0x000fe2000001ff00 */
[----:B------:R-:W0:Y:S03]  /*0750*/  @!P2 LDC.64 R6, c[0x0][0x248] ;  /* 0x00009200ff06ab82 */ /* 0x000e260000000a00 */
[----:B------:R1:W5:Y:S01]  /*0760*/  @!P1 LDG.E.64 R12, desc[UR4][R4.64] ;  /* 0x00000004040c9981 */ /* 0x000362000c1e1b00 */
[----:B------:R-:W-:-:S02]  /*0770*/  ISETP.GE.AND P1, PT, R9, R0, PT ;  /* 0x000000000900720c */ /* 0x000fc40003f26270 */
[----:B------:R-:W-:-:S11]  /*0780*/  CS2R R16, SRZ ;  /* 0x0000000000107805 */ /* 0x000fd6000001ff00 */
[----:B------:R-:W2:Y:S01]  /*0790*/  @!P1 LDC.64 R14, c[0x0][0x248] ;  /* 0x00009200ff0e9b82 */ /* 0x000ea20000000a00 */
[----:B------:R-:W-:Y:S02]  /*07a0*/  @!P1 IMAD.IADD R21, R2, 0x1, R9 ;  /* 0x0000000102159824 */ /* 0x000fe400078e0209 */
[----:B------:R-:W-:Y:S02]  /*07b0*/  @!P1 VIADD R9, R9, 0x80 ;  /* 0x0000008009099836 */ /* 0x000fe40000000000 */
[----:B0-----:R-:W-:-:S05]  /*07c0*/  @!P2 IMAD.WIDE.U32 R6, R11, 0x8, R6 ;  /* 0x000000080b06a825 */ /* 0x001fca00078e0006 */
[----:B------:R0:W5:Y:S01]  /*07d0*/  @!P2 LDG.E.64 R16, desc[UR4][R6.64] ;  /* 0x000000040610a981 */ /* 0x000162000c1e1b00 */
[----:B--2---:R-:W-:-:S05]  /*07e0*/  @!P1 IMAD.WIDE.U32 R20, R21, 0x8, R14 ;  /* 0x0000000815149825 */ /* 0x004fca00078e000e */
[----:B------:R2:W5:Y:S01]  /*07f0*/  @!P1 LDG.E.64 R18, desc[UR4][R20.64] ;  /* 0x0000000414129981 */ /* 0x000562000c1e1b00 */
[----:B------:R-:W-:Y:S02]  /*0800*/  ISETP.GE.AND P1, PT, R9, R0, PT ;  /* 0x000000000900720c */ /* 0x000fe40003f26270 */
[----:B------:R-:W-:-:S11]  /*0810*/  CS2R R14, SRZ ;  /* 0x00000000000e7805 */ /* 0x000fd6000001ff00 */
[----:B-1----:R-:W1:Y:S01]  /*0820*/  @!P1 LDC.64 R4, c[0x0][0x248] ;  /* 0x00009200ff049b82 */ /* 0x002e620000000a00 */
[----:B0-----:R-:W-:Y:S02]  /*0830*/  @!P1 IMAD.IADD R7, R2, 0x1, R9 ;  /* 0x0000000102079824 */ /* 0x001fe400078e0209 */
[----:B------:R-:W-:Y:S02]  /*0840*/  @!P1 VIADD R9, R9, 0x80 ;  /* 0x0000008009099836 */ /* 0x000fe40000000000 */
[----:B-1----:R-:W-:-:S05]  /*0850*/  @!P1 IMAD.WIDE.U32 R6, R7, 0x8, R4 ;  /* 0x0000000807069825 */ /* 0x002fca00078e0004 */
[----:B------:R-:W5:Y:S01]  /*0860*/  @!P1 LDG.E.64 R14, desc[UR4][R6.64] ;  /* 0x00000004060e9981 */ /* 0x000f62000c1e1b00 */
[----:B------:R-:W-:-:S13]  /*0870*/  ISETP.GE.AND P1, PT, R9, R0, PT ;  /* 0x000000000900720c */ /* 0x000fda0003f26270 */
[----:B------:R-:W2:Y:S01]  /*0880*/  @!P1 LDC.64 R4, c[0x0][0x248] ;  /* 0x00009200ff049b82 */ /* 0x000ea20000000a00 */
[----:B------:R-:W-:Y:S02]  /*0890*/  @!P1 IMAD.IADD R11, R2, 0x1, R9 ;  /* 0x00000001020b9824 */ /* 0x000fe400078e0209 */
[----:B------:R-:W-:Y:S02]  /*08a0*/  @!P1 VIADD R9, R9, 0x80 ;  /* 0x0000008009099836 */ /* 0x000fe40000000000 */
[----:B--2---:R-:W-:Y:S01]  /*08b0*/  @!P1 IMAD.WIDE.U32 R20, R11, 0x8, R4 ;  /* 0x000000080b149825 */ /* 0x004fe200078e0004 */
[----:B------:R-:W-:-:S06]  /*08c0*/  CS2R R4, SRZ ;  /* 0x0000000000047805 */ /* 0x000fcc000001ff00 */
[----:B------:R0:W5:Y:S01]  /*08d0*/  @!P1 LDG.E.64 R4, desc[UR4][R20.64] ;  /* 0x0000000414049981 */ /* 0x000162000c1e1b00 */
[----:B------:R-:W-:Y:S01]  /*08e0*/  ISETP.GE.AND P1, PT, R9, R0, PT ;  /* 0x000000000900720c */ /* 0x000fe20003f26270 */
[----:B0-----:R-:W0:-:S12]  /*08f0*/  @!P0 LDC.64 R20, c[0x0][0x248] ;  /* 0x00009200ff148b82 */ /* 0x001e180000000a00 */
[----:B------:R-:W-:Y:S01]  /*0900*/  @!P1 IMAD.IADD R25, R2, 0x1, R9 ;  /* 0x0000000102199824 */ /* 0x000fe200078e0209 */
[----:B------:R-:W1:Y:S01]  /*0910*/  @!P1 LDC.64 R6, c[0x0][0x248] ;  /* 0x00009200ff069b82 */ /* 0x000e620000000a00 */
[----:B------:R-:W-:Y:S02]  /*0920*/  @!P1 VIADD R9, R9, 0x80 ;  /* 0x0000008009099836 */ /* 0x000fe40000000000 */
[----:B-1----:R-:W-:Y:S01]  /*0930*/  @!P1 IMAD.WIDE.U32 R24, R25, 0x8, R6 ;  /* 0x0000000819189825 */ /* 0x002fe200078e0006 */
[----:B------:R-:W-:-:S06]  /*0940*/  CS2R R6, SRZ ;  /* 0x0000000000067805 */ /* 0x000fcc000001ff00 */
[----:B------:R1:W5:Y:S01]  /*0950*/  @!P1 LDG.E.64 R6, desc[UR4][R24.64] ;  /* 0x0000000418069981 */ /* 0x000362000c1e1b00 */
[----:B------:R-:W-:-:S13]  /*0960*/  ISETP.GE.AND P1, PT, R9, R0, PT ;  /* 0x000000000900720c */ /* 0x000fda0003f26270 */
[----:B------:R-:W2:Y:S01]  /*0970*/  @!P1 LDC.64 R22, c[0x0][0x248] ;  /* 0x00009200ff169b82 */ /* 0x000ea20000000a00 */
[----:B------:R-:W-:Y:S02]  /*0980*/  @!P1 IMAD.IADD R9, R2, 0x1, R9 ;  /* 0x0000000102099824 */ /* 0x000fe400078e0209 */
[----:B0-----:R-:W-:Y:S01]  /*0990*/  @!P0 IMAD.WIDE.U32 R20, R10, 0x8, R20 ;  /* 0x000000080a148825 */ /* 0x001fe200078e0014 */
[----:B------:R-:W-:-:S06]  /*09a0*/  CS2R R10, SRZ ;  /* 0x00000000000a7805 */ /* 0x000fcc000001ff00 */
[----:B------:R1:W5:Y:S01]  /*09b0*/  @!P0 LDG.E.64 R10, desc[UR4][R20.64] ;  /* 0x00000004140a8981 */ /* 0x000362000c1e1b00 */
[----:B--2---:R-:W-:Y:S01]  /*09c0*/  @!P1 IMAD.WIDE.U32 R22, R9, 0x8, R22 ;  /* 0x0000000809169825 */ /* 0x004fe200078e0016 */
[----:B------:R-:W-:-:S06]  /*09d0*/  CS2R R8, SRZ ;  /* 0x0000000000087805 */ /* 0x000fcc000001ff00 */
[----:B------:R1:W5:Y:S01]  /*09e0*/  @!P1 LDG.E.64 R8, desc[UR4][R22.64] ;  /* 0x0000000416089981 */ /* 0x000362000c1e1b00 */
[----:B------:R-:W-:Y:S04]  /*09f0*/  BSSY B0, `(.L_x_6523) ;  /* 0x0000010000007945 */ /* 0x000fe80003800000 */
[----:B------:R-:W-:Y:S05]  /*0a00*/  @P0 BRA `(.L_x_6524) ;  /* 0x0000000000380947 */ /* 0x000fea0003800000 */
[----:B-1---5:R-:W-:Y:S01]  /*0a10*/  DADD R20, R10, 3 ;  /* 0x400800000a147429 */ /* 0x022fe20000000000 */
[----:B------:R-:W-:Y:S01]  /*0a20*/  ULDC.64 UR6, c[0x0][0x218] ;  /* 0x0000860000067ab9 */ /* 0x000fe20000000a00 */
[----:B------:R-:W-:-:S06]  /*0a30*/  ULDC.64 UR8, c[0x0][0x218] ;  /* 0x0000860000087ab9 */ /* 0x000fcc0000000a00 */
[----:B------:R-:W-:Y:S01]  /*0a40*/  DSETP.GEU.AND P1, PT, R20, UR6, PT ;  /* 0x0000000614007e2a */ /* 0x000fe2000bf2e000 */
[----:B------:R-:W-:-:S05]  /*0a50*/  ULDC.64 UR6, c[0x0][0x230] ;  /* 0x00008c0000067ab9 */ /* 0x000fca0000000a00 */
[----:B------:R-:W-:Y:S02]  /*0a60*/  FSEL R20, R20, UR8, P1 ;  /* 0x0000000814147c08 */ /* 0x000fe40008800000 */
[----:B------:R-:W-:-:S06]  /*0a70*/  FSEL R21, R21, UR9, P1 ;  /* 0x0000000915157c08 */ /* 0x000fcc0008800000 */
[----:B------:R-:W-:Y:S01]  /*0a80*/  DSETP.GT.AND P1, PT, R20, UR6, PT ;  /* 0x0000000614007e2a */ /* 0x000fe2000bf24000 */
[----:B------:R-:W-:Y:S01]  /*0a90*/  UMOV UR6, 0x60000000 ;  /* 0x6000000000067882 */ /* 0x000fe20000000000 */
[----:B------:R-:W-:-:S12]  /*0aa0*/  UMOV UR7, 0x3fc55555 ;  /* 0x3fc5555500077882 */ /* 0x000fd80000000000 */
[----:B------:R-:W0:Y:S08]  /*0ab0*/  @P1 LDC R20, c[0x0][0x230] ;  /* 0x00008c00ff141b82 */ /* 0x000e300000000800 */
[----:B------:R-:W0:Y:S02]  /*0ac0*/  @P1 LDC R21, c[0x0][0x234] ;  /* 0x00008d00ff151b82 */ /* 0x000e240000000800 */
[----:B0-----:R-:W-:-:S08]  /*0ad0*/  DMUL R10, R10, R20 ;  /* 0x000000140a0a7228 */ /* 0x001fd00000000000 */
[----:B------:R-:W-:-:S11]  /*0ae0*/  DMUL R10, R10, UR6 ;  /* 0x000000060a0a7c28 */ /* 0x000fd60008000000 */
.L_x_6524:
[----:B------:R-:W-:Y:S05]  /*0af0*/  BSYNC B0 ;  /* 0x0000000000007941 */ /* 0x000fea0003800000 */
.L_x_6523:
[----:B-1----:R-:W-:Y:S01]  /*0b00*/  VIADD R21, R3, 0x80 ;  /* 0x0000008003157836 */ /* 0x002fe20000000000 */
[----:B------:R-:W-:Y:S04]  /*0b10*/  BSSY B0, `(.L_x_6525) ;  /* 0x0000011000007945 */ /* 0x000fe80003800000 */
[----:B------:R-:W-:-:S13]  /*0b20*/  ISETP.GE.AND P1, PT, R21, R0, PT ;  /* 0x000000001500720c */ /* 0x000fda0003f26270 */
        /* <DEDUP_REMOVED lines=15> */
.L_x_6526:
[----:B------:R-:W-:Y:S05]  /*0c20*/  BSYNC B0 ;  /* 0x0000000000007941 */ /* 0x000fea0003800000 */
.L_x_6525:
[----:B------:R-:W-:Y:S01]  /*0c30*/  VIADD R21, R3, 0x100 ;  /* 0x0000010003157836 */ /* 0x000fe20000000000 */
        /* <DEDUP_REMOVED lines=17> */
.L_x_6528:
[----:B------:R-:W-:Y:S05]  /*0d50*/  BSYNC B0 ;  /* 0x0000000000007941 */ /* 0x000fea0003800000 */
.L_x_6527:
        /* <DEDUP_REMOVED lines=18> */
.L_x_6530:
[----:B------:R-:W-:Y:S05]  /*0e80*/  BSYNC B0 ;  /* 0x0000000000007941 */ /* 0x000fea0003800000 */
.L_x_6529:
        /* <DEDUP_REMOVED lines=18> */
.L_x_6532:
[----:B------:R-:W-:Y:S05]  /*0fb0*/  BSYNC B0 ;  /* 0x0000000000007941 */ /* 0x000fea0003800000 */
.L_x_6531:
        /* <DEDUP_REMOVED lines=18> */
.L_x_6534:
[----:B------:R-:W-:Y:S05]  /*10e0*/  BSYNC B0 ;  /* 0x0000000000007941 */ /* 0x000fea0003800000 */
.L_x_6533:
        /* <DEDUP_REMOVED lines=18> */
.L_x_6536:
[----:B------:R-:W-:Y:S05]  /*1210*/  BSYNC B0 ;  /* 0x0000000000007941 */ /* 0x000fea0003800000 */
.L_x_6535:
        /* <DEDUP_REMOVED lines=18> */
.L_x_6538:
[----:B------:R-:W-:Y:S05]  /*1340*/  BSYNC B0 ;  /* 0x0000000000007941 */ /* 0x000fea0003800000 */
.L_x_6537:
[----:B------:R-:W0:Y:S01]  /*1350*/  @!P0 LDC.64 R20, c[0x0][0x240] ;  /* 0x00009000ff148b82 */ /* 0x000e220000000a00 */
[----:B------:R-:W-:Y:S01]  /*1360*/  @!P0 IMAD.IADD R23, R2, 0x1, R3 ;  /* 0x0000000102178824 */ /* 0x000fe200078e0203 */
[----:B------:R-:W-:Y:S01]  /*1370*/  BSSY B0, `(.L_x_6539) ;  /* 0x0000030000007945 */ /* 0x000fe20003800000 */
[----:B------:R-:W-:-:S03]  /*1380*/  @!P0 VIADD R3, R3, 0x80 ;  /* 0x0000008003038836 */ /* 0x000fc60000000000 */
[----:B------:R-:W-:Y:S01]  /*1390*/  BSSY B1, `(.L_x_6540) ;  /* 0x0000027000017945 */ /* 0x000fe20003800000 */
[----:B0-----:R-:W-:-:S05]  /*13a0*/  @!P0 IMAD.WIDE.U32 R20, R23, 0x8, R20 ;  /* 0x0000000817148825 */ /* 0x001fca00078e0014 */
[----:B-----5:R0:W-:Y:S01]  /*13b0*/  @!P0 STG.E.64 desc[UR4][R20.64], R10 ;  /* 0x0000000a14008986 */ /* 0x0201e2000c101b04 */
[----:B------:R-:W-:-:S13]  /*13c0*/  ISETP.GE.AND P0, PT, R3, R0, PT ;  /* 0x000000000300720c */ /* 0x000fda0003f06270 */
[----:B0-----:R-:W-:Y:S05]  /*13d0*/  @P0 BRA `(.L_x_6541) ;  /* 0x0000000000300947 */ /* 0x001fea0003800000 */
[----:B------:R-:W0:Y:S01]  /*13e0*/  LDC.64 R10, c[0x0][0x240] ;  /* 0x00009000ff0a7b82 */ /* 0x000e220000000a00 */
[----:B------:R-:W-:Y:S02]  /*13f0*/  IMAD.IADD R21, R2, 0x1, R3 ;  /* 0x0000000102157824 */ /* 0x000fe400078e0203 */
[----:B------:R-:W-:-:S05]  /*1400*/  VIADD R3, R3, 0x80 ;  /* 0x0000008003037836 */ /* 0x000fca0000000000 */
[----:B------:R-:W-:Y:S01]  /*1410*/  ISETP.GE.AND P0, PT, R3, R0, PT ;  /* 0x000000000300720c */ /* 0x000fe20003f06270 */
[----:B0-----:R-:W-:-:S05]  /*1420*/  IMAD.WIDE.U32 R10, R21, 0x8, R10 ;  /* 0x00000008150a7825 */ /* 0x001fca00078e000a */
[----:B------:R0:W-:Y:S07]  /*1430*/  STG.E.64 desc[UR4][R10.64], R12 ;  /* 0x0000000c0a007986 */ /* 0x0001ee000c101b04 */
[----:B------:R-:W-:Y:S05]  /*1440*/  @P0 BRA `(.L_x_6542) ;  /* 0x0000000000300947 */ /* 0x000fea0003800000 */
[----:B0-----:R-:W0:Y:S01]  /*1450*/  LDC.64 R10, c[0x0][0x240] ;  /* 0x00009000ff0a7b82 */ /* 0x001e220000000a00 */
[----:B------:R-:W-:Y:S02]  /*1460*/  IMAD.IADD R13, R2, 0x1, R3 ;  /* 0x00000001020d7824 */ /* 0x000fe400078e0203 */
[----:B------:R-:W-:Y:S02]  /*1470*/  VIADD R3, R3, 0x80 ;  /* 0x0000008003037836 */ /* 0x000fe40000000000 */
[----:B0-----:R-:W-:-:S05]  /*1480*/  IMAD.WIDE.U32 R10, R13, 0x8, R10 ;  /* 0x000000080d0a7825 */ /* 0x001fca00078e000a */
[----:B------:R0:W-:Y:S02]  /*1490*/  STG.E.64 desc[UR4][R10.64], R16 ;  /* 0x000000100a007986 */ /* 0x0001e4000c101b04 */
.L_x_6541:
[----:B------:R-:W-:-:S13]  /*14a0*/  ISETP.GE.AND P0, PT, R3, R0, PT ;  /* 0x000000000300720c */ /* 0x000fda0003f06270 */
[----:B------:R-:W-:Y:S05]  /*14b0*/  @P0 BRA `(.L_x_6543) ;  /* 0x0000000000300947 */ /* 0x000fea0003800000 */
[----:B0-----:R-:W0:Y:S01]  /*14c0*/  LDC.64 R10, c[0x0][0x240] ;  /* 0x00009000ff0a7b82 */ /* 0x001e220000000a00 */
[----:B------:R-:W-:Y:S02]  /*14d0*/  IMAD.IADD R13, R2, 0x1, R3 ;  /* 0x00000001020d7824 */ /* 0x000fe400078e0203 */
[----:B------:R-:W-:Y:S02]  /*14e0*/  VIADD R3, R3, 0x80 ;  /* 0x0000008003037836 */ /* 0x000fe40000000000 */
[----:B0-----:R-:W-:-:S05]  /*14f0*/  IMAD.WIDE.U32 R10, R13, 0x8, R10 ;  /* 0x000000080d0a7825 */ /* 0x001fca00078e000a */
[----:B------:R1:W-:Y:S02]  /*1500*/  STG.E.64 desc[UR4][R10.64], R18 ;  /* 0x000000120a007986 */ /* 0x0003e4000c101b04 */
.L_x_6542:
[----:B------:R-:W-:-:S13]  /*1510*/  ISETP.GE.AND P0, PT, R3, R0, PT ;  /* 0x000000000300720c */ /* 0x000fda0003f06270 */
[----:B------:R-:W-:Y:S05]  /*1520*/  @P0 BRA `(.L_x_6544) ;  /* 0x0000000000340947 */ /* 0x000fea0003800000 */
[----:B01----:R-:W0:Y:S01]  /*1530*/  LDC.64 R10, c[0x0][0x240] ;  /* 0x00009000ff0a7b82 */ /* 0x003e220000000a00 */
[----:B------:R-:W-:Y:S02]  /*1540*/  IMAD.IADD R13, R2, 0x1, R3 ;  /* 0x00000001020d7824 */ /* 0x000fe400078e0203 */
[----:B------:R-:W-:Y:S02]  /*1550*/  VIADD R3, R3, 0x80 ;  /* 0x0000008003037836 */ /* 0x000fe40000000000 */
[----:B0-----:R-:W-:-:S05]  /*1560*/  IMAD.WIDE.U32 R10, R13, 0x8, R10 ;  /* 0x000000080d0a7825 */ /* 0x001fca00078e000a */
[----:B------:R1:W-:Y:S02]  /*1570*/  STG.E.64 desc[UR4][R10.64], R14 ;  /* 0x0000000e0a007986 */ /* 0x0003e4000c101b04 */
.L_x_6543:
[----:B------:R-:W-:-:S13]  /*1580*/  ISETP.GE.AND P0, PT, R3, R0, PT ;  /* 0x000000000300720c */ /* 0x000fda0003f06270 */
[----:B------:R-:W-:Y:S05]  /*1590*/  @P0 BREAK B1 ;  /* 0x0000000000010942 */ /* 0x000fea0003800000 */
[----:B------:R-:W-:Y:S05]  /*15a0*/  @P0 BRA `(.L_x_6545) ;  /* 0x0000000000300947 */ /* 0x000fea0003800000 */
[----:B01----:R-:W0:Y:S01]  /*15b0*/  LDC.64 R10, c[0x0][0x240] ;  /* 0x00009000ff0a7b82 */ /* 0x003e220000000a00 */
[----:B------:R-:W-:Y:S02]  /*15c0*/  IMAD.IADD R13, R2, 0x1, R3 ;  /* 0x00000001020d7824 */ /* 0x000fe400078e0203 */
[----:B------:R-:W-:Y:S02]  /*15d0*/  VIADD R3, R3, 0x80 ;  /* 0x0000008003037836 */ /* 0x000fe40000000000 */
[----:B0-----:R-:W-:-:S05]  /*15e0*/  IMAD.WIDE.U32 R10, R13, 0x8, R10 ;  /* 0x000000080d0a7825 */ /* 0x001fca00078e000a */
[----:B------:R2:W-:Y:S02]  /*15f0*/  STG.E.64 desc[UR4][R10.64], R4 ;  /* 0x000000040a007986 */ /* 0x0005e4000c101b04 */
.L_x_6544:
[----:B------:R-:W-:Y:S05]  /*1600*/  BSYNC B1 ;  /* 0x0000000000017941 */ /* 0x000fea0003800000 */
.L_x_6540:
[----:B------:R-:W-:-:S13]  /*1610*/  ISETP.GE.AND P0, PT, R3, R0, PT ;  /* 0x000000000300720c */ /* 0x000fda0003f06270 */
[----:B--2---:R-:W2:Y:S01]  /*1620*/  @!P0 LDC.64 R4, c[0x0][0x240] ;  /* 0x00009000ff048b82 */ /* 0x004ea20000000a00 */
[----:B01----:R-:W-:Y:S02]  /*1630*/  @!P0 IMAD.IADD R11, R2, 0x1, R3 ;  /* 0x00000001020b8824 */ /* 0x003fe400078e0203 */
[----:B------:R-:W-:Y:S02]  /*1640*/  @!P0 VIADD R3, R3, 0x80 ;  /* 0x0000008003038836 */ /* 0x000fe40000000000 */
[----:B--2---:R-:W-:-:S05]  /*1650*/  @!P0 IMAD.WIDE.U32 R4, R11, 0x8, R4 ;  /* 0x000000080b048825 */ /* 0x004fca00078e0004 */
[----:B------:R2:W-:Y:S02]  /*1660*/  @!P0 STG.E.64 desc[UR4][R4.64], R6 ;  /* 0x0000000604008986 */ /* 0x0005e4000c101b04 */
.L_x_6545:
[----:B------:R-:W-:Y:S05]  /*1670*/  BSYNC B0 ;  /* 0x0000000000007941 */ /* 0x000fea0003800000 */
.L_x_6539:
[----:B------:R-:W-:Y:S05]  /*1680*/  WARPSYNC.ALL ;  /* 0x0000000000007948 */ /* 0x000fea0003800000 */
[----:B------:R-:W-:-:S13]  /*1690*/  ISETP.GE.AND P0, PT, R3, R0, PT ;  /* 0x000000000300720c */ /* 0x000fda0003f06270 */
[----:B------:R-:W-:Y:S05]  /*16a0*/  @P0 EXIT ;  /* 0x000000000000094d */ /* 0x000fea0003800000 */
[----:B--2---:R-:W2:Y:S01]  /*16b0*/  LDC.64 R4, c[0x0][0x240] ;  /* 0x00009000ff047b82 */ /* 0x004ea20000000a00 */
[----:B------:R-:W-:-:S04]  /*16c0*/  IMAD.IADD R3, R2, 0x1, R3 ;  /* 0x0000000102037824 */ /* 0x000fc800078e0203 */
[----:B--2---:R-:W-:-:S05]  /*16d0*/  IMAD.WIDE.U32 R2, R3, 0x8, R4 ;  /* 0x0000000803027825 */ /* 0x004fca00078e0004 */
[----:B------:R-:W-:Y:S01]  /*16e0*/  STG.E.64 desc[UR4][R2.64], R8 ;  /* 0x0000000802007986 */ /* 0x000fe2000c101b04 */
[----:B------:R-:W-:Y:S05]  /*16f0*/  EXIT ;  /* 0x000000000000794d */ /* 0x000fea0003800000 */
.L_x_6546:
        /* <DEDUP_REMOVED lines=16> */
.L_x_6657:


//--------------------- .text._ZN2at6native29vectorized_elementwise_kernelILi4EZZZNS0_66_GLOBAL__N__a0cfb035_28_ActivationHardswishKernel_cu_9e10b42f_292516hardswish_kernelERNS_14TensorIteratorEENKUlvE_clEvENKUlvE_clEvEUldE_St5arrayIPcLm2EEEEviT0_T1_ --------------------------
	.section	.text._ZN2at6native29vectorized_elementwise_kernelILi4EZZZNS0_66_GLOBAL__N__a0cfb035_28_ActivationHardswishKernel_cu_9e10b42f_292516hardswish_kernelERNS_14TensorIteratorEENKUlvE_clEvENKUlvE_clEvEUldE_St5arrayIPcLm2EEEEviT0_T1_,"ax",@progbits
	.align	128
        .global         _ZN2at6native29vectorized_elementwise_kernelILi4EZZZNS0_66_GLOBAL__N__a0cfb035_28_ActivationHardswishKernel_cu_9e10b42f_292516hardswish_kernelERNS_14TensorIteratorEENKUlvE_clEvENKUlvE_clEvEUldE_St5arrayIPcLm2EEEEviT0_T1_
        .type           _ZN2at6native29vectorized_elementwise_kernelILi4EZZZNS0_66_GLOBAL__N__a0cfb035_28_ActivationHardswishKernel_cu_9e10b42f_292516hardswish_kernelERNS_14TensorIteratorEENKUlvE_clEvENKUlvE_clEvEUldE_St5arrayIPcLm2EEEEviT0_T1_,@function
        .size           _ZN2at6native29vectorized_elementwise_kernelILi4EZZZNS0_66_GLOBAL__N__a0cfb035_28_ActivationHardswishKernel_cu_9e10b42f_292516hardswish_kernelERNS_14TensorIteratorEENKUlvE_clEvENKUlvE_clEvEUldE_St5arrayIPcLm2EEEEviT0_T1_,(.L_x_6658 - _ZN2at6native29vectorized_elementwise_kernelILi4EZZZNS0_66_GLOBAL__N__a0cfb035_28_ActivationHardswishKernel_cu_9e10b42f_292516hardswish_kernelERNS_14TensorIteratorEENKUlvE_clEvENKUlvE_clEvEUldE_St5arrayIPcLm2EEEEviT0_T1_)
        .other          _ZN2at6native29vectorized_elementwise_kernelILi4EZZZNS0_66_GLOBAL__N__a0cfb035_28_ActivationHardswishKernel_cu_9e10b42f_292516hardswish_kernelERNS_14TensorIteratorEENKUlvE_clEvENKUlvE_clEvEUldE_St5arrayIPcLm2EEEEviT0_T1_,@"STO_CUDA_ENTRY STV_DEFAULT"
_ZN2at6native29vectorized_elementwise_kernelILi4EZZZNS0_66_GLOBAL__N__a0cfb035_28_ActivationHardswishKernel_cu_9e10b42f_292516hardswish_kernelERNS_14TensorIteratorEENKUlvE_clEvENKUlvE_clEvEUldE_St5arrayIPcLm2EEEEviT0_T1_:
.text._ZN2at6native29vectorized_elementwise_kernelILi4EZZZNS0_66_GLOBAL__N__a0cfb035_28_ActivationHardswishKernel_cu_9e10b42f_292516hardswish_kernelERNS_14TensorIteratorEENKUlvE_clEvENKUlvE_clEvEUldE_St5arrayIPcLm2EEEEviT0_T1_:
        /* <DEDUP_REMOVED lines=102> */
.L_x_6547:
        /* <DEDUP_REMOVED lines=73> */
.L_x_6549:
[----:B------:R-:W-:Y:S05]  /*0af0*/  BSYNC B0 ;  /* 0x0000000000007941 */ /* 0x000fea0003800000 */
.L_x_6548:
        /* <DEDUP_REMOVED lines=18> */
.L_x_6551:
[----:B------:R-:W-:Y:S05]  /*0c20*/  BSYNC B0 ;  /* 0x0000000000007941 */ /* 0x000fea0003800000 */
.L_x_6550:
        /* <DEDUP_REMOVED lines=18> */
.L_x_6553:
[----:B------:R-:W-:Y:S05]  /*0d50*/  BSYNC B0 ;  /* 0x0000000000007941 */ /* 0x000fea0003800000 */
.L_x_6552:
        /* <DEDUP_REMOVED lines=18> */
.L_x_6555:
[----:B------:R-:W-:Y:S05]  /*0e80*/  BSYNC B0 ;  /* 0x0000000000007941 */ /* 0x000fea0003800000 */
.L_x_6554:
        /* <DEDUP_REMOVED lines=18> */
.L_x_6557:
[----:B------:R-:W-:Y:S05]  /*0fb0*/  BSYNC B0 ;  /* 0x0000000000007941 */ /* 0x000fea0003800000 */
.L_x_6556:
        /* <DEDUP_REMOVED lines=18> */
.L_x_6559:
[----:B------:R-:W-:Y:S05]  /*10e0*/  BSYNC B0 ;  /* 0x0000000000007941 */ /* 0x000fea0003800000 */
.L_x_6558:
        /* <DEDUP_REMOVED lines=18> */
.L_x_6561:
[----:B------:R-:W-:Y:S05]  /*1210*/  BSYNC B0 ;  /* 0x0000000000007941 */ /* 0x000fea0003800000 */
.L_x_6560:
        /* <DEDUP_REMOVED lines=18> */
.L_x_6563:
[----:B------:R-:W-:Y:S05]  /*1340*/  BSYNC B0 ;  /* 0x0000000000007941 */ /* 0x000fea0003800000 */
.L_x_6562:
        /* <DEDUP_REMOVED lines=21> */
.L_x_6566:
[----:B------:R-:W-:-:S13]  /*14a0*/  ISETP.GE.AND P0, PT, R3, R0, PT ;  /* 0x000000000300720c */ /* 0x000fda0003f06270 */
[----:B------:R-:W-:Y:S05]  /*14b0*/  @P0 BRA `(.L_x_6568) ;  /* 0x0000000000300947 */ /* 0x000fea0003800000 */
[----:B0-----:R-:W0:Y:S01]  /*14c0*/  LDC.64 R10, c[0x0][0x240] ;  /* 0x00009000ff0a7b82 */ /* 0x001e220000000a00 */
[----:B------:R-:W-:Y:S02]  /*14d0*/  IMAD.IADD R13, R2, 0x1, R3 ;  /* 0x00000001020d7824 */ /* 0x000fe400078e0203 */
[----:B------:R-:W-:Y:S02]  /*14e0*/  VIADD R3, R3, 0x80 ;  /* 0x0000008003037836 */ /* 0x000fe40000000000 */
[----:B0-----:R-:W-:-:S05]  /*14f0*/  IMAD.WIDE.U32 R10, R13, 0x8, R10 ;  /* 0x000000080d0a7825 */ /* 0x001fca00078e000a */
[----:B------:R1:W-:Y:S02]  /*1500*/  STG.E.64 desc[UR4][R10.64], R18 ;  /* 0x000000120a007986 */ /* 0x0003e4000c101b04 */
.L_x_6567:
[----:B------:R-:W-:-:S13]  /*1510*/  ISETP.GE.AND P0, PT, R3, R0, PT ;  /* 0x000000000300720c */ /* 0x000fda0003f06270 */
[----:B------:R-:W-:Y:S05]  /*1520*/  @P0 BRA `(.L_x_6569) ;  /* 0x0000000000340947 */ /* 0x000fea0003800000 */
[----:B01----:R-:W0:Y:S01]  /*1530*/  LDC.64 R10, c[0x0][0x240] ;  /* 0x00009000ff0a7b82 */ /* 0x003e220000000a00 */
[----:B------:R-:W-:Y:S02]  /*1540*/  IMAD.IADD R13, R2, 0x1, R3 ;  /* 0x00000001020d7824 */ /* 0x000fe400078e0203 */
[----:B------:R-:W-:Y:S02]  /*1550*/  VIADD R3, R3, 0x80 ;  /* 0x0000008003037836 */ /* 0x000fe40000000000 */
[----:B0-----:R-:W-:-:S05]  /*1560*/  IMAD.WIDE.U32 R10, R13, 0x8, R10 ;  /* 0x000000080d0a7825 */ /* 0x001fca00078e000a */
[----:B------:R1:W-:Y:S02]  /*1570*/  STG.E.64 desc[UR4][R10.64], R14 ;  /* 0x0000000e0a007986 */ /* 0x0003e4000c101b04 */
.L_x_6568:
        /* <DEDUP_REMOVED lines=8> */
.L_x_6569:
[----:B------:R-:W-:Y:S05]  /*1600*/  BSYNC B1 ;  /* 0x0000000000017941 */ /* 0x000fea0003800000 */
.L_x_6565:
[----:B------:R-:W-:-:S13]  /*1610*/  ISETP.GE.AND P0, PT, R3, R0, PT ;  /* 0x000000000300720c */ /* 0x000fda0003f06270 */
[----:B--2---:R-:W2:Y:S01]  /*1620*/  @!P0 LDC.64 R4, c[0x0][0x240] ;  /* 0x00009000ff048b82 */ /* 0x004ea20000000a00 */
[----:B01----:R-:W-:Y:S02]  /*1630*/  @!P0 IMAD.IADD R11, R2, 0x1, R3 ;  /* 0x00000001020b8824 */ /* 0x003fe400078e0203 */
[----:B------:R-:W-:Y:S02]  /*1640*/  @!P0 VIADD R3, R3, 0x80 ;  /* 0x0000008003038836 */ /* 0x000fe40000000000 */
[----:B--2---:R-:W-:-:S05]  /*1650*/  @!P0 IMAD.WIDE.U32 R4, R11, 0x8, R4 ;  /* 0x000000080b048825 */ /* 0x004fca00078e0004 */
[----:B------:R2:W-:Y:S02]  /*1660*/  @!P0 STG.E.64 desc[UR4][R4.64], R6 ;  /* 0x0000000604008986 */ /* 0x0005e4000c101b04 */
.L_x_6570:
[----:B------:R-:W-:Y:S05]  /*1670*/  BSYNC B0 ;  /* 0x0000000000007941 */ /* 0x000fea0003800000 */
.L_x_6564:
        /* <DEDUP_REMOVED lines=8> */
.L_x_6571:
        /* <DEDUP_REMOVED lines=16> */
.L_x_6658:


//--------------------- .text._ZN2at6native29vectorized_elementwise_kernelILi8EZZZNS0_66_GLOBAL__N__a0cfb035_28_ActivationHardswishKernel_cu_9e10b42f_292516hardswish_kernelERNS_14TensorIteratorEENKUlvE_clEvENKUlvE_clEvEUldE_St5arrayIPcLm2EEEEviT0_T1_ --------------------------
	.section	.text._ZN2at6native29vectorized_elementwise_kernelILi8EZZZNS0_66_GLOBAL__N__a0cfb035_28_ActivationHardswishKernel_cu_9e10b42f_292516hardswish_kernelERNS_14TensorIteratorEENKUlvE_clEvENKUlvE_clEvEUldE_St5arrayIPcLm2EEEEviT0_T1_,"ax",@progbits
	.align	128
        .global         _ZN2at6native29vectorized_elementwise_kernelILi8EZZZNS0_66_GLOBAL__N__a0cfb035_28_ActivationHardswishKernel_cu_9e10b42f_292516hardswish_kernelERNS_14TensorIteratorEENKUlvE_clEvENKUlvE_clEvEUldE_St5arrayIPcLm2EEEEviT0_T1_
        .type           _ZN2at6native29vectorized_elementwise_kernelILi8EZZZNS0_66_GLOBAL__N__a0cfb035_28_ActivationHardswishKernel_cu_9e10b42f_292516hardswish_kernelERNS_14TensorIteratorEENKUlvE_clEvENKUlvE_clEvEUldE_St5arrayIPcLm2EEEEviT0_T1_,@function
        .size           _ZN2at6native29vectorized_elementwise_kernelILi8EZZZNS0_66_GLOBAL__N__a0cfb035_28_ActivationHardswishKernel_cu_9e10b42f_292516hardswish_kernelERNS_14TensorIteratorEENKUlvE_clEvENKUlvE_clEvEUldE_St5arrayIPcLm2EEEEviT0_T1_,(.L_x_6659 - _ZN2at6native29vectorized_elementwise_kernelILi8EZZZNS0_66_GLOBAL__N__a0cfb035_28_ActivationHardswishKernel_cu_9e10b42f_292516hardswish_kernelERNS_14TensorIteratorEENKUlvE_clEvENKUlvE_clEvEUldE_St5arrayIPcLm2EEEEviT0_T1_)
        .other          _ZN2at6native29vectorized_elementwise_kernelILi8EZZZNS0_66_GLOBAL__N__a0cfb035_28_ActivationHardswishKernel_cu_9e10b42f_292516hardswish_kernelERNS_14TensorIteratorEENKUlvE_clEvENKUlvE_clEvEUldE_St5arrayIPcLm2EEEEviT0_T1_,@"STO_CUDA_ENTRY STV_DEFAULT"
_ZN2at6native29vectorized_elementwise_kernelILi8EZZZNS0_66_GLOBAL__N__a0cfb035_28_ActivationHardswishKernel_cu_9e10b42f_292516hardswish_kernelERNS_14TensorIteratorEENKUlvE_clEvENKUlvE_clEvEUldE_St5arrayIPcLm2EEEEviT0_T1_:
.text._ZN2at6native29vectorized_elementwise_kernelILi8EZZZNS0_66_GLOBAL__N__a0cfb035_28_ActivationHardswishKernel_cu_9e10b42f_292516hardswish_kernelERNS_14TensorIteratorEENKUlvE_clEvENKUlvE_clEvEUldE_St5arrayIPcLm2EEEEviT0_T1_:
        /* <DEDUP_REMOVED lines=102> */
.L_x_6572:
        /* <DEDUP_REMOVED lines=73> */
.L_x_6574:
[----:B------:R-:W-:Y:S05]  /*0af0*/  BSYNC B0 ;  /* 0x0000000000007941 */ /* 0x000fea0003800000 */
.L_x_6573:
        /* <DEDUP_REMOVED lines=18> */
.L_x_6576:
[----:B------:R-:W-:Y:S05]  /*0c20*/  BSYNC B0 ;  /* 0x0000000000007941 */ /* 0x000fea0003800000 */
.L_x_6575:
        /* <DEDUP_REMOVED lines=18> */
.L_x_6578:
[----:B------:R-:W-:Y:S05]  /*0d50*/  BSYNC B0 ;  /* 0x0000000000007941 */ /* 0x000fea0003800000 */
.L_x_6577:
        /* <DEDUP_REMOVED lines=18> */
.L_x_6580:
[----:B------:R-:W-:Y:S05]  /*0e80*/  BSYNC B0 ;  /* 0x0000000000007941 */ /* 0x000fea0003800000 */
.L_x_6579:
        /* <DEDUP_REMOVED lines=18> */
.L_x_6582:
[----:B------:R-:W-:Y:S05]  /*0fb0*/  BSYNC B0 ;  /* 0x0000000000007941 */ /* 0x000fea0003800000 */
.L_x_6581:
        /* <DEDUP_REMOVED lines=18> */
.L_x_6584:
[----:B------:R-:W-:Y:S05]  /*10e0*/  BSYNC B0 ;  /* 0x0000000000007941 */ /* 0x000fea0003800000 */
.L_x_6583:
        /* <DEDUP_REMOVED lines=18> */
.L_x_6586:
[----:B------:R-:W-:Y:S05]  /*1210*/  BSYNC B0 ;  /* 0x0000000000007941 */ /* 0x000fea0003800000 */
.L_x_6585:
        /* <DEDUP_REMOVED lines=18> */
.L_x_6588:
[----:B------:R-:W-:Y:S05]  /*1340*/  BSYNC B0 ;  /* 0x0000000000007941 */ /* 0x000fea0003800000 */
.L_x_6587:
        /* <DEDUP_REMOVED lines=21> */
.L_x_6591:
[----:B------:R-:W-:-:S13]  /*14a0*/  ISETP.GE.AND P0, PT, R3, R0, PT ;  /* 0x000000000300720c */ /* 0x000fda0003f06270 */
[----:B------:R-:W-:Y:S05]  /*14b0*/  @P0 BRA `(.L_x_6593) ;  /* 0x0000000000300947 */ /* 0x000fea0003800000 */
[----:B0-----:R-:W0:Y:S01]  /*14c0*/  LDC.64 R10, c[0x0][0x240] ;  /* 0x00009000ff0a7b82 */ /* 0x001e220000000a00 */
[----:B------:R-:W-:Y:S02]  /*14d0*/  IMAD.IADD R13, R2, 0x1, R3 ;  /* 0x00000001020d7824 */ /* 0x000fe400078e0203 */
[----:B------:R-:W-:Y:S02]  /*14e0*/  VIADD R3, R3, 0x80 ;  /* 0x0000008003037836 */ /* 0x000fe40000000000 */
[----:B0-----:R-:W-:-:S05]  /*14f0*/  IMAD.WIDE.U32 R10, R13, 0x8, R10 ;  /* 0x000000080d0a7825 */ /* 0x001fca00078e000a */
[----:B------:R1:W-:Y:S02]  /*1500*/  STG.E.64 desc[UR4][R10.64], R18 ;  /* 0x000000120a007986 */ /* 0x0003e4000c101b04 */
.L_x_6592:
[----:B------:R-:W-:-:S13]  /*1510*/  ISETP.GE.AND P0, PT, R3, R0, PT ;  /* 0x000000000300720c */ /* 0x000fda0003f06270 */
[----:B------:R-:W-:Y:S05]  /*1520*/  @P0 BRA `(.L_x_6594) ;  /* 0x0000000000340947 */ /* 0x000fea0003800000 */
[----:B01----:R-:W0:Y:S01]  /*1530*/  LDC.64 R10, c[0x0][0x240] ;  /* 0x00009000ff0a7b82 */ /* 0x003e220000000a00 */
[----:B------:R-:W-:Y:S02]  /*1540*/  IMAD.IADD R13, R2, 0x1, R3 ;  /* 0x00000001020d7824 */ /* 0x000fe400078e0203 */
[----:B------:R-:W-:Y:S02]  /*1550*/  VIADD R3, R3, 0x80 ;  /* 0x0000008003037836 */ /* 0x000fe40000000000 */
[----:B0-----:R-:W-:-:S05]  /*1560*/  IMAD.WIDE.U32 R10, R13, 0x8, R10 ;  /* 0x000000080d0a7825 */ /* 0x001fca00078e000a */
[----:B------:R1:W-:Y:S02]  /*1570*/  STG.E.64 desc[UR4][R10.64], R14 ;  /* 0x0000000e0a007986 */ /* 0x0003e4000c101b04 */
.L_x_6593:
        /* <DEDUP_REMOVED lines=8> */
.L_x_6594:
[----:B------:R-:W-:Y:S05]  /*1600*/  BSYNC B1 ;  /* 0x0000000000017941 */ /* 0x000fea0003800000 */
.L_x_6590:
[----:B------:R-:W-:-:S13]  /*1610*/  ISETP.GE.AND P0, PT, R3, R0, PT ;  /* 0x000000000300720c */ /* 0x000fda0003f06270 */
[----:B--2---:R-:W2:Y:S01]  /*1620*/  @!P0 LDC.64 R4, c[0x0][0x240] ;  /* 0x00009000ff048b82 */ /* 0x004ea20000000a00 */
[----:B01----:R-:W-:Y:S02]  /*1630*/  @!P0 IMAD.IADD R11, R2, 0x1, R3 ;  /* 0x00000001020b8824 */ /* 0x003fe400078e0203 */
[----:B------:R-:W-:Y:S02]  /*1640*/  @!P0 VIADD R3, R3, 0x80 ;  /* 0x0000008003038836 */ /* 0x000fe40000000000 */
[----:B--2---:R-:W-:-:S05]  /*1650*/  @!P0 IMAD.WIDE.U32 R4, R11, 0x8, R4 ;  /* 0x000000080b048825 */ /* 0x004fca00078e0004 */
[----:B------:R2:W-:Y:S02]  /*1660*/  @!P0 STG.E.64 desc[UR4][R4.64], R6 ;  /* 0x0000000604008986 */ /* 0x0005e4000c101b04 */
.L_x_6595:
[----:B------:R-:W-:Y:S05]  /*1670*/  BSYNC B0 ;  /* 0x0000000000007941 */ /* 0x000fea0003800000 */
.L_x_6589:
        /* <DEDUP_REMOVED lines=8> */
.L_x_6596:
        /* <DEDUP_REMOVED lines=16> */
.L_x_6659:


//--------------------- .nv.global.init           --------------------------
	.section	.nv.global.init,"aw",@progbits
.nv.global.init:
	.type		$str$6,@object
	.size		$str$6,(__unnamed_1 - $str$6)
$str$6:
        /*0000*/ 	.byte	0x66, 0x61, 0x6c, 0x73, 0x65, 0x00
	.type		__unnamed_1,@object
	.size		__unnamed_1,(__unnamed_5 - __unnamed_1)
__unnamed_1:
        /*0006*/ 	.byte	0x66, 0x65, 0x74, 0x63, 0x68, 0x5f, 0x61, 0x6e, 0x64, 0x5f, 0x63, 0x61, 0x73, 0x74, 0x00
	.type		__unnamed_5,@object
	.size		__unnamed_5,(__unnamed_3 - __unnamed_5)
__unnamed_5:
        /*0015*/ 	.byte	0x66, 0x65, 0x74, 0x63, 0x68, 0x5f, 0x61, 0x6e, 0x64, 0x5f, 0x63, 0x61, 0x73, 0x74, 0x00
	.type		__unnamed_3,@object
	.size		__unnamed_3,(__unnamed_7 - __unnamed_3)
__unnamed_3:
        /*0024*/ 	.byte	0x66, 0x65, 0x74, 0x63, 0x68, 0x5f, 0x61, 0x6e, 0x64, 0x5f, 0x63, 0x61, 0x73, 0x74, 0x00
	.type		__unnamed_7,@object
	.size		__unnamed_7,(__unnamed_2 - __unnamed_7)
__unnamed_7:
        /*0033*/ 	.byte	0x66, 0x65, 0x74, 0x63, 0x68, 0x5f, 0x61, 0x6e, 0x64, 0x5f, 0x63, 0x61, 0x73, 0x74, 0x00
	.type		__unnamed_2,@object
	.size		__unnamed_2,(__unnamed_6 - __unnamed_2)
__unnamed_2:
        /*0042*/ 	.byte	0x63, 0x61, 0x73, 0x74, 0x5f, 0x61, 0x6e, 0x64, 0x5f, 0x73, 0x74, 0x6f, 0x72, 0x65, 0x00
	.type		__unnamed_6,@object
	.size		__unnamed_6,(__unnamed_4 - __unnamed_6)
__unnamed_6:
        /*0051*/ 	.byte	0x63, 0x61, 0x73, 0x74, 0x5f, 0x61, 0x6e, 0x64, 0x5f, 0x73, 0x74, 0x6f, 0x72, 0x65, 0x00
	.type		__unnamed_4,@object
	.size		__unnamed_4,(__unnamed_8 - __unnamed_4)
__unnamed_4:
        /*0060*/ 	.byte	0x63, 0x61, 0x73, 0x74, 0x5f, 0x61, 0x6e, 0x64, 0x5f, 0x73, 0x74, 0x6f, 0x72, 0x65, 0x00
	.type		__unnamed_8,@object
	.size		__unnamed_8,($str$7 - __unnamed_8)
__unnamed_8:
        /*006f*/ 	.byte	0x63, 0x61, 0x73, 0x74, 0x5f, 0x61, 0x6e, 0x64, 0x5f, 0x73, 0x74, 0x6f, 0x72, 0x65, 0x00
	.type		$str$7,@object
	.size		$str$7,(.L_37 - $str$7)
$str$7:
        /*007e*/ 	.byte	0x2f, 0x72, 0x6f, 0x6f, 0x74, 0x2f, 0x2e, 0x70, 0x79, 0x65, 0x6e, 0x76, 0x2f, 0x76, 0x65, 0x72
        /*008e*/ 	.byte	0x73, 0x69, 0x6f, 0x6e, 0x73, 0x2f, 0x33, 0x2e, 0x31, 0x33, 0x2e, 0x31, 0x32, 0x2f, 0x6c, 0x69
        /*009e*/ 	.byte	0x62, 0x2f, 0x70, 0x79, 0x74, 0x68, 0x6f, 0x6e, 0x33, 0x2e, 0x31, 0x33, 0x2f, 0x73, 0x69, 0x74
        /*00ae*/ 	.byte	0x65, 0x2d, 0x70, 0x61, 0x63, 0x6b, 0x61, 0x67, 0x65, 0x73, 0x2f, 0x74, 0x6f, 0x72, 0x63, 0x68
        /*00be*/ 	.byte	0x2f, 0x69, 0x6e, 0x63, 0x6c, 0x75, 0x64, 0x65, 0x2f, 0x63, 0x31, 0x30, 0x2f, 0x63, 0x6f, 0x72
        /*00ce*/ 	.byte	0x65, 0x2f, 0x44, 0x79, 0x6e, 0x61, 0x6d, 0x69, 0x63, 0x43, 0x61, 0x73, 0x74, 0x2e, 0x68, 0x00
.L_37:


//--------------------- .nv.shared.reserved.0     --------------------------
	.section	.nv.shared.reserved.0,"aw",@nobits
	.weak		__nv_reservedSMEM_offset_0_alias
	.size		__nv_reservedSMEM_offset_0_alias, 0, 0
	.other		__nv_reservedSMEM_offset_0_alias,@"STO_CUDA_RESERVED_SHARED STV_DEFAULT"
__nv_reservedSMEM_offset_0_alias:
	.zero		0


//--------------------- .nv.global                --------------------------
	.section	.nv.global,"aw",@nobits
.nv.global:
	.type		_ZN64_INTERNAL_a0cfb035_28_ActivationHardswishKernel_cu_9e10b42f_29254cuda3std3__48in_placeE,@object
	.size		_ZN64_INTERNAL_a0cfb035_28_ActivationHardswishKernel_cu_9e10b42f_29254cuda3std3__48in_placeE,(_ZN64_INTERNAL_a0cfb035_28_ActivationHardswishKernel_cu_9e10b42f_29254cuda3std6ranges3__45__cpo8distanceE - _ZN64_INTERNAL_a0cfb035_28_ActivationHardswishKernel_cu_9e10b42f_29254cuda3std3__48in_placeE)
_ZN64_INTERNAL_a0cfb035_28_ActivationHardswishKernel_cu_9e10b42f_29254cuda3std3__48in_placeE:
	.zero		1
	.type		_ZN64_INTERNAL_a0cfb035_28_ActivationHardswishKernel_cu_9e10b42f_29254cuda3std6ranges3__45__cpo8distanceE,@object
	.size		_ZN64_INTERNAL_a0cfb035_28_ActivationHardswishKernel_cu_9e10b42f_29254cuda3std6ranges3__45__cpo8distanceE,(_ZN64_INTERNAL_a0cfb035_28_ActivationHardswishKernel_cu_9e10b42f_29254cuda3std3__45__cpo3endE - _ZN64_INTERNAL_a0cfb035_28_ActivationHardswishKernel_cu_9e10b42f_29254cuda3std6ranges3__45__cpo8distanceE)
_ZN64_INTERNAL_a0cfb035_28_ActivationHardswishKernel_cu_9e10b42f_29254cuda3std6ranges3__45__cpo8distanceE:
	.zero		1
	.type		_ZN64_INTERNAL_a0cfb035_28_ActivationHardswishKernel_cu_9e10b42f_29254cuda3std3__45__cpo3endE,@object
	.size		_ZN64_INTERNAL_a0cfb035_28_ActivationHardswishKernel_cu_9e10b42f_29254cuda3std3__45__cpo3endE,(_ZN64_INTERNAL_a0cfb035_28_ActivationHardswishKernel_cu_9e10b42f_29254cuda3std6ranges3__45__cpo7advanceE - _ZN64_INTERNAL_a0cfb035_28_ActivationHardswishKernel_cu_9e10b42f_29254cuda3std3__45__cpo3endE)
_ZN64_INTERNAL_a0cfb035_28_ActivationHardswishKernel_cu_9e10b42f_29254cuda3std3__45__cpo3endE:
	.zero		1
	.type		_ZN64_INTERNAL_a0cfb035_28_ActivationHardswishKernel_cu_9e10b42f_29254cuda3std6ranges3__45__cpo7advanceE,@object
	.size		_ZN64_INTERNAL_a0cfb035_28_ActivationHardswishKernel_cu_9e10b42f_29254cuda3std6ranges3__45__cpo7advanceE,(_ZN64_INTERNAL_a0cfb035_28_ActivationHardswishKernel_cu_9e10b42f_29254cuda3std3__45__cpo4rendE - _ZN64_INTERNAL_a0cfb035_28_ActivationHardswishKernel_cu_9e10b42f_29254cuda3std6ranges3__45__cpo7advanceE)
_ZN64_INTERNAL_a0cfb035_28_ActivationHardswishKernel_cu_9e10b42f_29254cuda3std6ranges3__45__cpo7advanceE:
	.zero		1
	.type		_ZN64_INTERNAL_a0cfb035_28_ActivationHardswishKernel_cu_9e10b42f_29254cuda3std3__45__cpo4rendE,@object
	.size		_ZN64_INTERNAL_a0cfb035_28_ActivationHardswishKernel_cu_9e10b42f_29254cuda3std3__45__cpo4rendE,(_ZN64_INTERNAL_a0cfb035_28_ActivationHardswishKernel_cu_9e10b42f_29254cuda3std6ranges3__45__cpo4dataE - _ZN64_INTERNAL_a0cfb035_28_ActivationHardswishKernel_cu_9e10b42f_29254cuda3std3__45__cpo4rendE)
_ZN64_INTERNAL_a0cfb035_28_ActivationHardswishKernel_cu_9e10b42f_29254cuda3std3__45__cpo4rendE:
	.zero		1
	.type		_ZN64_INTERNAL_a0cfb035_28_ActivationHardswishKernel_cu_9e10b42f_29254cuda3std6ranges3__45__cpo4dataE,@object
	.size		_ZN64_INTERNAL_a0cfb035_28_ActivationHardswishKernel_cu_9e10b42f_29254cuda3std6ranges3__45__cpo4dataE,(_ZN64_INTERNAL_a0cfb035_28_ActivationHardswishKernel_cu_9e10b42f_29254cuda3std6ranges3__45__cpo5beginE - _ZN64_INTERNAL_a0cfb035_28_ActivationHardswishKernel_cu_9e10b42f_29254cuda3std6ranges3__45__cpo4dataE)
_ZN64_INTERNAL_a0cfb035_28_ActivationHardswishKernel_cu_9e10b42f_29254cuda3std6ranges3__45__cpo4dataE:
	.zero		1
	.type		_ZN64_INTERNAL_a0cfb035_28_ActivationHardswishKernel_cu_9e10b42f_29254cuda3std6ranges3__45__cpo5beginE,@object
	.size		_ZN64_INTERNAL_a0cfb035_28_ActivationHardswishKernel_cu_9e10b42f_29254cuda3std6ranges3__45__cpo5beginE,(_ZN64_INTERNAL_a0cfb035_28_ActivationHardswishKernel_cu_9e10b42f_29254cuda3std3__45__cpo5crendE - _ZN64_INTERNAL_a0cfb035_28_ActivationHardswishKernel_cu_9e10b42f_29254cuda3std6ranges3__45__cpo5beginE)
_ZN64_INTERNAL_a0cfb035_28_ActivationHardswishKernel_cu_9e10b42f_29254cuda3std6ranges3__45__cpo5beginE:
	.zero		1
	.type		_ZN64_INTERNAL_a0cfb035_28_ActivationHardswishKernel_cu_9e10b42f_29254cuda3std3__45__cpo5crendE,@object
	.size		_ZN64_INTERNAL_a0cfb035_28_ActivationHardswishKernel_cu_9e10b42f_29254cuda3std3__45__cpo5crendE,(_ZN64_INTERNAL_a0cfb035_28_ActivationHardswishKernel_cu_9e10b42f_29254cuda3std6ranges3__45__cpo4sizeE - _ZN64_INTERNAL_a0cfb035_28_ActivationHardswishKernel_cu_9e10b42f_29254cuda3std3__45__cpo5crendE)
_ZN64_INTERNAL_a0cfb035_28_ActivationHardswishKernel_cu_9e10b42f_29254cuda3std3__45__cpo5crendE:
	.zero		1
	.type		_ZN64_INTERNAL_a0cfb035_28_ActivationHardswishKernel_cu_9e10b42f_29254cuda3std6ranges3__45__cpo4sizeE,@object
	.size		_ZN64_INTERNAL_a0cfb035_28_ActivationHardswishKernel_cu_9e10b42f_29254cuda3std6ranges3__45__cpo4sizeE,(_ZN64_INTERNAL_a0cfb035_28_ActivationHardswishKernel_cu_9e10b42f_29254cuda3std3__466_GLOBAL__N__a0cfb035_28_ActivationHardswishKernel_cu_9e10b42f_29256ignoreE - _ZN64_INTERNAL_a0cfb035_28_ActivationHardswishKernel_cu_9e10b42f_29254cuda3std6ranges3__45__cpo4sizeE)
_ZN64_INTERNAL_a0cfb035_28_ActivationHardswishKernel_cu_9e10b42f_29254cuda3std6ranges3__45__cpo4sizeE:
	.zero		1
	.type		_ZN64_INTERNAL_a0cfb035_28_ActivationHardswishKernel_cu_9e10b42f_29254cuda3std3__466_GLOBAL__N__a0cfb035_28_ActivationHardswishKernel_cu_9e10b42f_29256ignoreE,@object
	.size		_ZN64_INTERNAL_a0cfb035_28_ActivationHardswishKernel_cu_9e10b42f_29254cuda3std3__466_GLOBAL__N__a0cfb035_28_ActivationHardswishKernel_cu_9e10b42f_29256ignoreE,(_ZN64_INTERNAL_a0cfb035_28_ActivationHardswishKernel_cu_9e10b42f_29254cuda3std6ranges3__45__cpo6cbeginE - _ZN64_INTERNAL_a0cfb035_28_ActivationHardswishKernel_cu_9e10b42f_29254cuda3std3__466_GLOBAL__N__a0cfb035_28_ActivationHardswishKernel_cu_9e10b42f_29256ignoreE)
_ZN64_INTERNAL_a0cfb035_28_ActivationHardswishKernel_cu_9e10b42f_29254cuda3std3__466_GLOBAL__N__a0cfb035_28_ActivationHardswishKernel_cu_9e10b42f_29256ignoreE:
	.zero		1
	.type		_ZN64_INTERNAL_a0cfb035_28_ActivationHardswishKernel_cu_9e10b42f_29254cuda3std6ranges3__45__cpo6cbeginE,@object
	.size		_ZN64_INTERNAL_a0cfb035_28_ActivationHardswishKernel_cu_9e10b42f_29254cuda3std6ranges3__45__cpo6cbeginE,(_ZN64_INTERNAL_a0cfb035_28_ActivationHardswishKernel_cu_9e10b42f_29254cuda3std3__45__cpo4cendE - _ZN64_INTERNAL_a0cfb035_28_ActivationHardswishKernel_cu_9e10b42f_29254cuda3std6ranges3__45__cpo6cbeginE)
_ZN64_INTERNAL_a0cfb035_28_ActivationHardswishKernel_cu_9e10b42f_29254cuda3std6ranges3__45__cpo6cbeginE:
	.zero		1
	.type		_ZN64_INTERNAL_a0cfb035_28_ActivationHardswishKernel_cu_9e10b42f_29254cuda3std3__45__cpo4cendE,@object
	.size		_ZN64_INTERNAL_a0cfb035_28_ActivationHardswishKernel_cu_9e10b42f_29254cuda3std3__45__cpo4cendE,(_ZN64_INTERNAL_a0cfb035_28_ActivationHardswishKernel_cu_9e10b42f_29254cuda3std6ranges3__45__cpo4nextE - _ZN64_INTERNAL_a0cfb035_28_ActivationHardswishKernel_cu_9e10b42f_29254cuda3std3__45__cpo4cendE)
_ZN64_INTERNAL_a0cfb035_28_ActivationHardswishKernel_cu_9e10b42f_29254cuda3std3__45__cpo4cendE:
	.zero		1
	.type		_ZN64_INTERNAL_a0cfb035_28_ActivationHardswishKernel_cu_9e10b42f_29254cuda3std6ranges3__45__cpo4nextE,@object
	.size		_ZN64_INTERNAL_a0cfb035_28_ActivationHardswishKernel_cu_9e10b42f_29254cuda3std6ranges3__45__cpo4nextE,(_ZN64_INTERNAL_a0cfb035_28_ActivationHardswishKernel_cu_9e10b42f_29254cuda3std6ranges3__45__cpo4swapE - _ZN64_INTERNAL_a0cfb035_28_ActivationHardswishKernel_cu_9e10b42f_29254cuda3std6ranges3__45__cpo4nextE)
_ZN64_INTERNAL_a0cfb035_28_ActivationHardswishKernel_cu_9e10b42f_29254cuda3std6ranges3__45__cpo4nextE:
	.zero		1
	.type		_ZN64_INTERNAL_a0cfb035_28_ActivationHardswishKernel_cu_9e10b42f_29254cuda3std6ranges3__45__cpo4swapE,@object
	.size		_ZN64_INTERNAL_a0cfb035_28_ActivationHardswishKernel_cu_9e10b42f_29254cuda3std6ranges3__45__cpo4swapE,(_ZN64_INTERNAL_a0cfb035_28_ActivationHardswishKernel_cu_9e10b42f_29254cuda3std3__420unreachable_sentinelE - _ZN64_INTERNAL_a0cfb035_28_ActivationHardswishKernel_cu_9e10b42f_29254cuda3std6ranges3__45__cpo4swapE)
_ZN64_INTERNAL_a0cfb035_28_ActivationHardswishKernel_cu_9e10b42f_29254cuda3std6ranges3__45__cpo4swapE:
	.zero		1
	.type		_ZN64_INTERNAL_a0cfb035_28_ActivationHardswishKernel_cu_9e10b42f_29254cuda3std3__420unreachable_sentinelE,@object
	.size		_ZN64_INTERNAL_a0cfb035_28_ActivationHardswishKernel_cu_9e10b42f_29254cuda3std3__420unreachable_sentinelE,(_ZN64_INTERNAL_a0cfb035_28_ActivationHardswishKernel_cu_9e10b42f_29256thrust23THRUST_300001_SM_900_NS6system6detail10sequential3seqE - _ZN64_INTERNAL_a0cfb035_28_ActivationHardswishKernel_cu_9e10b42f_29254cuda3std3__420unreachable_sentinelE)
_ZN64_INTERNAL_a0cfb035_28_ActivationHardswishKernel_cu_9e10b42f_29254cuda3std3__420unreachable_sentinelE:
	.zero		1
	.type		_ZN64_INTERNAL_a0cfb035_28_ActivationHardswishKernel_cu_9e10b42f_29256thrust23THRUST_300001_SM_900_NS6system6detail10sequential3seqE,@object
	.size		_ZN64_INTERNAL_a0cfb035_28_ActivationHardswishKernel_cu_9e10b42f_29256thrust23THRUST_300001_SM_900_NS6system6detail10sequential3seqE,(_ZN64_INTERNAL_a0cfb035_28_ActivationHardswishKernel_cu_9e10b42f_29254cuda3std3__45__cpo6cbeginE - _ZN64_INTERNAL_a0cfb035_28_ActivationHardswishKernel_cu_9e10b42f_29256thrust23THRUST_300001_SM_900_NS6system6detail10sequential3seqE)
_ZN64_INTERNAL_a0cfb035_28_ActivationHardswishKernel_cu_9e10b42f_29256thrust23THRUST_300001_SM_900_NS6system6detail10sequential3seqE:
	.zero		1
	.type		_ZN64_INTERNAL_a0cfb035_28_ActivationHardswishKernel_cu_9e10b42f_29254cuda3std3__45__cpo6cbeginE,@object
	.size		_ZN64_INTERNAL_a0cfb035_28_ActivationHardswishKernel_cu_9e10b42f_29254cuda3std3__45__cpo6cbeginE,(_ZN64_INTERNAL_a0cfb035_28_ActivationHardswishKernel_cu_9e10b42f_29254cuda3std6ranges3__45__cpo9iter_swapE - _ZN64_INTERNAL_a0cfb035_28_ActivationHardswishKernel_cu_9e10b42f_29254cuda3std3__45__cpo6cbeginE)
_ZN64_INTERNAL_a0cfb035_28_ActivationHardswishKernel_cu_9e10b42f_29254cuda3std3__45__cpo6cbeginE:
	.zero		1
	.type		_ZN64_INTERNAL_a0cfb035_28_ActivationHardswishKernel_cu_9e10b42f_29254cuda3std6ranges3__45__cpo9iter_swapE,@object
	.size		_ZN64_INTERNAL_a0cfb035_28_ActivationHardswishKernel_cu_9e10b42f_29254cuda3std6ranges3__45__cpo9iter_swapE,(_ZN64_INTERNAL_a0cfb035_28_ActivationHardswishKernel_cu_9e10b42f_29254cuda3std3__45__cpo7crbeginE - _ZN64_INTERNAL_a0cfb035_28_ActivationHardswishKernel_cu_9e10b42f_29254cuda3std6ranges3__45__cpo9iter_swapE)
_ZN64_INTERNAL_a0cfb035_28_ActivationHardswishKernel_cu_9e10b42f_29254cuda3std6ranges3__45__cpo9iter_swapE:
	.zero		1
	.type		_ZN64_INTERNAL_a0cfb035_28_ActivationHardswishKernel_cu_9e10b42f_29254cuda3std3__45__cpo7crbeginE,@object
	.size		_ZN64_INTERNAL_a0cfb035_28_ActivationHardswishKernel_cu_9e10b42f_29254cuda3std3__45__cpo7crbeginE,(_ZN64_INTERNAL_a0cfb035_28_ActivationHardswishKernel_cu_9e10b42f_29254cuda3std6ranges3__45__cpo5cdataE - _ZN64_INTERNAL_a0cfb035_28_ActivationHardswishKernel_cu_9e10b42f_29254cuda3std3__45__cpo7crbeginE)
_ZN64_INTERNAL_a0cfb035_28_ActivationHardswishKernel_cu_9e10b42f_29254cuda3std3__45__cpo7crbeginE:
	.zero		1
	.type		_ZN64_INTERNAL_a0cfb035_28_ActivationHardswishKernel_cu_9e10b42f_29254cuda3std6ranges3__45__cpo5cdataE,@object
	.size		_ZN64_INTERNAL_a0cfb035_28_ActivationHardswishKernel_cu_9e10b42f_29254cuda3std6ranges3__45__cpo5cdataE,(_ZN64_INTERNAL_a0cfb035_28_ActivationHardswishKernel_cu_9e10b42f_29254cuda3std6ranges3__45__cpo3endE - _ZN64_INTERNAL_a0cfb035_28_ActivationHardswishKernel_cu_9e10b42f_29254cuda3std6ranges3__45__cpo5cdataE)
_ZN64_INTERNAL_a0cfb035_28_ActivationHardswishKernel_cu_9e10b42f_29254cuda3std6ranges3__45__cpo5cdataE:
	.zero		1
	.type		_ZN64_INTERNAL_a0cfb035_28_ActivationHardswishKernel_cu_9e10b42f_29254cuda3std6ranges3__45__cpo3endE,@object
	.size		_ZN64_INTERNAL_a0cfb035_28_ActivationHardswishKernel_cu_9e10b42f_29254cuda3std6ranges3__45__cpo3endE,(_ZN64_INTERNAL_a0cfb035_28_ActivationHardswishKernel_cu_9e10b42f_29254cuda3std3__419piecewise_constructE - _ZN64_INTERNAL_a0cfb035_28_ActivationHardswishKernel_cu_9e10b42f_29254cuda3std6ranges3__45__cpo3endE)
_ZN64_INTERNAL_a0cfb035_28_ActivationHardswishKernel_cu_9e10b42f_29254cuda3std6ranges3__45__cpo3endE:
	.zero		1
	.type		_ZN64_INTERNAL_a0cfb035_28_ActivationHardswishKernel_cu_9e10b42f_29254cuda3std3__419piecewise_constructE,@object
	.size		_ZN64_INTERNAL_a0cfb035_28_ActivationHardswishKernel_cu_9e10b42f_29254cuda3std3__419piecewise_constructE,(_ZN64_INTERNAL_a0cfb035_28_ActivationHardswishKernel_cu_9e10b42f_29254cuda3std6ranges3__45__cpo5ssizeE - _ZN64_INTERNAL_a0cfb035_28_ActivationHardswishKernel_cu_9e10b42f_29254cuda3std3__419piecewise_constructE)
_ZN64_INTERNAL_a0cfb035_28_ActivationHardswishKernel_cu_9e10b42f_29254cuda3std3__419piecewise_constructE:
	.zero		1
	.type		_ZN64_INTERNAL_a0cfb035_28_ActivationHardswishKernel_cu_9e10b42f_29254cuda3std6ranges3__45__cpo5ssizeE,@object
	.size		_ZN64_INTERNAL_a0cfb035_28_ActivationHardswishKernel_cu_9e10b42f_29254cuda3std6ranges3__45__cpo5ssizeE,(_ZN64_INTERNAL_a0cfb035_28_ActivationHardswishKernel_cu_9e10b42f_29254cuda3std3__45__cpo5beginE - _ZN64_INTERNAL_a0cfb035_28_ActivationHardswishKernel_cu_9e10b42f_29254cuda3std6ranges3__45__cpo5ssizeE)
_ZN64_INTERNAL_a0cfb035_28_ActivationHardswishKernel_cu_9e10b42f_29254cuda3std6ranges3__45__cpo5ssizeE:
	.zero		1
	.type		_ZN64_INTERNAL_a0cfb035_28_ActivationHardswishKernel_cu_9e10b42f_29254cuda3std3__45__cpo5beginE,@object
	.size		_ZN64_INTERNAL_a0cfb035_28_ActivationHardswishKernel_cu_9e10b42f_29254cuda3std3__45__cpo5beginE,(_ZN64_INTERNAL_a0cfb035_28_ActivationHardswishKernel_cu_9e10b42f_29254cuda3std6ranges3__45__cpo4cendE - _ZN64_INTERNAL_a0cfb035_28_ActivationHardswishKernel_cu_9e10b42f_29254cuda3std3__45__cpo5beginE)
_ZN64_INTERNAL_a0cfb035_28_ActivationHardswishKernel_cu_9e10b42f_29254cuda3std3__45__cpo5beginE:
	.zero		1
	.type		_ZN64_INTERNAL_a0cfb035_28_ActivationHardswishKernel_cu_9e10b42f_29254cuda3std6ranges3__45__cpo4cendE,@object
	.size		_ZN64_INTERNAL_a0cfb035_28_ActivationHardswishKernel_cu_9e10b42f_29254cuda3std6ranges3__45__cpo4cendE,(_ZN64_INTERNAL_a0cfb035_28_ActivationHardswishKernel_cu_9e10b42f_29254cuda3std3__45__cpo6rbeginE - _ZN64_INTERNAL_a0cfb035_28_ActivationHardswishKernel_cu_9e10b42f_29254cuda3std6ranges3__45__cpo4cendE)
_ZN64_INTERNAL_a0cfb035_28_ActivationHardswishKernel_cu_9e10b42f_29254cuda3std6ranges3__45__cpo4cendE:
	.zero		1
	.type		_ZN64_INTERNAL_a0cfb035_28_ActivationHardswishKernel_cu_9e10b42f_29254cuda3std3__45__cpo6rbeginE,@object
	.size		_ZN64_INTERNAL_a0cfb035_28_ActivationHardswishKernel_cu_9e10b42f_29254cuda3std3__45__cpo6rbeginE,(_ZN64_INTERNAL_a0cfb035_28_ActivationHardswishKernel_cu_9e10b42f_29254cuda3std6ranges3__45__cpo4prevE - _ZN64_INTERNAL_a0cfb035_28_ActivationHardswishKernel_cu_9e10b42f_29254cuda3std3__45__cpo6rbeginE)
_ZN64_INTERNAL_a0cfb035_28_ActivationHardswishKernel_cu_9e10b42f_29254cuda3std3__45__cpo6rbeginE:
	.zero		1
	.type		_ZN64_INTERNAL_a0cfb035_28_ActivationHardswishKernel_cu_9e10b42f_29254cuda3std6ranges3__45__cpo4prevE,@object
	.size		_ZN64_INTERNAL_a0cfb035_28_ActivationHardswishKernel_cu_9e10b42f_29254cuda3std6ranges3__45__cpo4prevE,(_ZN64_INTERNAL_a0cfb035_28_ActivationHardswishKernel_cu_9e10b42f_29254cuda3std6ranges3__45__cpo9iter_moveE - _ZN64_INTERNAL_a0cfb035_28_ActivationHardswishKernel_cu_9e10b42f_29254cuda3std6ranges3__45__cpo4prevE)
_ZN64_INTERNAL_a0cfb035_28_ActivationHardswishKernel_cu_9e10b42f_29254cuda3std6ranges3__45__cpo4prevE:
	.zero		1
	.type		_ZN64_INTERNAL_a0cfb035_28_ActivationHardswishKernel_cu_9e10b42f_29254cuda3std6ranges3__45__cpo9iter_moveE,@object
	.size		_ZN64_INTERNAL_a0cfb035_28_ActivationHardswishKernel_cu_9e10b42f_29254cuda3std6ranges3__45__cpo9iter_moveE,(.L_21 - _ZN64_INTERNAL_a0cfb035_28_ActivationHardswishKernel_cu_9e10b42f_29254cuda3std6ranges3__45__cpo9iter_moveE)
_ZN64_INTERNAL_a0cfb035_28_ActivationHardswishKernel_cu_9e10b42f_29254cuda3std6ranges3__45__cpo9iter_moveE:
	.zero		1
.L_21:


//--------------------- .nv.constant0._ZN2at6native18elementwise_kernelILi128ELi4EZNS0_15gpu_kernel_implIZZZNS0_66_GLOBAL__N__a0cfb035_28_ActivationHardswishKernel_cu_9e10b42f_292525hardswish_backward_kernelERNS_14TensorIteratorEENKUlvE_clEvENKUlvE2_clEvEUlN3c108BFloat16ES9_E_EEvRNS_18TensorIteratorBaseERKT_EUliE_EEviT1_ --------------------------
	.section	.nv.constant0._ZN2at6native18elementwise_kernelILi128ELi4EZNS0_15gpu_kernel_implIZZZNS0_66_GLOBAL__N__a0cfb035_28_ActivationHardswishKernel_cu_9e10b42f_292525hardswish_backward_kernelERNS_14TensorIteratorEENKUlvE_clEvENKUlvE2_clEvEUlN3c108BFloat16ES9_E_EEvRNS_18TensorIteratorBaseERKT_EUliE_EEviT1_,"a",@progbits
	.sectionflags	@""
	.align	4
.nv.constant0._ZN2at6native18elementwise_kernelILi128ELi4EZNS0_15gpu_kernel_implIZZZNS0_66_GLOBAL__N__a0cfb035_28_ActivationHardswishKernel_cu_9e10b42f_292525hardswish_backward_kernelERNS_14TensorIteratorEENKUlvE_clEvENKUlvE2_clEvEUlN3c108BFloat16ES9_E_EEvRNS_18TensorIteratorBaseERKT_EUliE_EEviT1_:
	.zero		1208


//--------------------- .nv.constant0._ZN2at6native27unrolled_elementwise_kernelIZZZNS0_66_GLOBAL__N__a0cfb035_28_ActivationHardswishKernel_cu_9e10b42f_292525hardswish_backward_kernelERNS_14TensorIteratorEENKUlvE_clEvENKUlvE2_clEvEUlN3c108BFloat16ES8_E_St5arrayIPcLm3EELi4E23TrivialOffsetCalculatorILi2EjESD_ILi1EjENS0_6memory12LoadWithCastILi2EEENSG_13StoreWithCastILi1EEEEEviT_T0_T2_T3_T4_T5_ --------------------------
	.section	.nv.constant0._ZN2at6native27unrolled_elementwise_kernelIZZZNS0_66_GLOBAL__N__a0cfb035_28_ActivationHardswishKernel_cu_9e10b42f_292525hardswish_backward_kernelERNS_14TensorIteratorEENKUlvE_clEvENKUlvE2_clEvEUlN3c108BFloat16ES8_E_St5arrayIPcLm3EELi4E23TrivialOffsetCalculatorILi2EjESD_ILi1EjENS0_6memory12LoadWithCastILi2EEENSG_13StoreWithCastILi1EEEEEviT_T0_T2_T3_T4_T5_,"a",@progbits
	.sectionflags	@""
	.align	4
.nv.constant0._ZN2at6native27unrolled_elementwise_kernelIZZZNS0_66_GLOBAL__N__a0cfb035_28_ActivationHardswishKernel_cu_9e10b42f_292525hardswish_backward_kernelERNS_14TensorIteratorEENKUlvE_clEvENKUlvE2_clEvEUlN3c108BFloat16ES8_E_St5arrayIPcLm3EELi4E23TrivialOffsetCalculatorILi2EjESD_ILi1EjENS0_6memory12LoadWithCastILi2EEENSG_13StoreWithCastILi1EEEEEviT_T0_T2_T3_T4_T5_:
	.zero		608


//--------------------- .nv.constant0._ZN2at6native18elementwise_kernelILi128ELi4EZNS0_22gpu_kernel_impl_nocastIZZZNS0_66_GLOBAL__N__a0cfb035_28_ActivationHardswishKernel_cu_9e10b42f_292525hardswish_backward_kernelERNS_14TensorIteratorEENKUlvE_clEvENKUlvE2_clEvEUlN3c108BFloat16ES9_E_EEvRNS_18TensorIteratorBaseERKT_EUliE_EEviT1_ --------------------------
	.section	.nv.constant0._ZN2at6native18elementwise_kernelILi128ELi4EZNS0_22gpu_kernel_impl_nocastIZZZNS0_66_GLOBAL__N__a0cfb035_28_ActivationHardswishKernel_cu_9e10b42f_292525hardswish_backward_kernelERNS_14TensorIteratorEENKUlvE_clEvENKUlvE2_clEvEUlN3c108BFloat16ES9_E_EEvRNS_18TensorIteratorBaseERKT_EUliE_EEviT1_,"a",@progbits
	.sectionflags	@""
	.align	4
.nv.constant0._ZN2at6native18elementwise_kernelILi128ELi4EZNS0_22gpu_kernel_impl_nocastIZZZNS0_66_GLOBAL__N__a0cfb035_28_ActivationHardswishKernel_cu_9e10b42f_292525hardswish_backward_kernelERNS_14TensorIteratorEENKUlvE_clEvENKUlvE2_clEvEUlN3c108BFloat16ES9_E_EEvRNS_18TensorIteratorBaseERKT_EUliE_EEviT1_:
	.zero		1200


//--------------------- .nv.constant0._ZN2at6native27unrolled_elementwise_kernelIZZZNS0_66_GLOBAL__N__a0cfb035_28_ActivationHardswishKernel_cu_9e10b42f_292525hardswish_backward_kernelERNS_14TensorIteratorEENKUlvE_clEvENKUlvE2_clEvEUlN3c108BFloat16ES8_E_St5arrayIPcLm3EELi4E23TrivialOffsetCalculatorILi2EjESD_ILi1EjENS0_6memory15LoadWithoutCastENSG_16StoreWithoutCastEEEviT_T0_T2_T3_T4_T5_ --------------------------
	.section	.nv.constant0._ZN2at6native27unrolled_elementwise_kernelIZZZNS0_66_GLOBAL__N__a0cfb035_28_ActivationHardswishKernel_cu_9e10b42f_292525hardswish_backward_kernelERNS_14TensorIteratorEENKUlvE_clEvENKUlvE2_clEvEUlN3c108BFloat16ES8_E_St5arrayIPcLm3EELi4E23TrivialOffsetCalculatorILi2EjESD_ILi1EjENS0_6memory15LoadWithoutCastENSG_16StoreWithoutCastEEEviT_T0_T2_T3_T4_T5_,"a",@progbits
	.sectionflags	@""
	.align	4
.nv.constant0._ZN2at6native27unrolled_elementwise_kernelIZZZNS0_66_GLOBAL__N__a0cfb035_28_ActivationHardswishKernel_cu_9e10b42f_292525hardswish_backward_kernelERNS_14TensorIteratorEENKUlvE_clEvENKUlvE2_clEvEUlN3c108BFloat16ES8_E_St5arrayIPcLm3EELi4E23TrivialOffsetCalculatorILi2EjESD_ILi1EjENS0_6memory15LoadWithoutCastENSG_16StoreWithoutCastEEEviT_T0_T2_T3_T4_T5_:
	.zero		588


//--------------------- .nv.constant0._ZN2at6native29vectorized_elementwise_kernelILi2EZZZNS0_66_GLOBAL__N__a0cfb035_28_ActivationHardswishKernel_cu_9e10b42f_292525hardswish_backward_kernelERNS_14TensorIteratorEENKUlvE_clEvENKUlvE2_clEvEUlN3c108BFloat16ES8_E_St5arrayIPcLm3EEEEviT0_T1_ --------------------------
	.section	.nv.constant0._ZN2at6native29vectorized_elementwise_kernelILi2EZZZNS0_66_GLOBAL__N__a0cfb035_28_ActivationHardswishKernel_cu_9e10b42f_292525hardswish_backward_kernelERNS_14TensorIteratorEENKUlvE_clEvENKUlvE2_clEvEUlN3c108BFloat16ES8_E_St5arrayIPcLm3EEEEviT0_T1_,"a",@progbits
	.sectionflags	@""
	.align	4
.nv.constant0._ZN2at6native29vectorized_elementwise_kernelILi2EZZZNS0_66_GLOBAL__N__a0cfb035_28_ActivationHardswishKernel_cu_9e10b42f_292525hardswish_backward_kernelERNS_14TensorIteratorEENKUlvE_clEvENKUlvE2_clEvEUlN3c108BFloat16ES8_E_St5arrayIPcLm3EEEEviT0_T1_:
	.zero		584


//--------------------- .nv.constant0._ZN2at6native29vectorized_elementwise_kernelILi4EZZZNS0_66_GLOBAL__N__a0cfb035_28_ActivationHardswishKernel_cu_9e10b42f_292525hardswish_backward_kernelERNS_14TensorIteratorEENKUlvE_clEvENKUlvE2_clEvEUlN3c108BFloat16ES8_E_St5arrayIPcLm3EEEEviT0_T1_ --------------------------
	.section	.nv.constant0._ZN2at6native29vectorized_elementwise_kernelILi4EZZZNS0_66_GLOBAL__N__a0cfb035_28_ActivationHardswishKernel_cu_9e10b42f_292525hardswish_backward_kernelERNS_14TensorIteratorEENKUlvE_clEvENKUlvE2_clEvEUlN3c108BFloat16ES8_E_St5arrayIPcLm3EEEEviT0_T1_,"a",@progbits
	.sectionflags	@""
	.align	4
.nv.constant0._ZN2at6native29vectorized_elementwise_kernelILi4EZZZNS0_66_GLOBAL__N__a0cfb035_28_ActivationHardswishKernel_cu_9e10b42f_292525hardswish_backward_kernelERNS_14TensorIteratorEENKUlvE_clEvENKUlvE2_clEvEUlN3c108BFloat16ES8_E_St5arrayIPcLm3EEEEviT0_T1_:
	.zero		584


//--------------------- .nv.constant0._ZN2at6native29vectorized_elementwise_kernelILi8EZZZNS0_66_GLOBAL__N__a0cfb035_28_ActivationHardswishKernel_cu_9e10b42f_292525hardswish_backward_kernelERNS_14TensorIteratorEENKUlvE_clEvENKUlvE2_clEvEUlN3c108BFloat16ES8_E_St5arrayIPcLm3EEEEviT0_T1_ --------------------------
	.section	.nv.constant0._ZN2at6native29vectorized_elementwise_kernelILi8EZZZNS0_66_GLOBAL__N__a0cfb035_28_ActivationHardswishKernel_cu_9e10b42f_292525hardswish_backward_kernelERNS_14TensorIteratorEENKUlvE_clEvENKUlvE2_clEvEUlN3c108BFloat16ES8_E_St5arrayIPcLm3EEEEviT0_T1_,"a",@progbits
	.sectionflags	@""
	.align	4
.nv.constant0._ZN2at6native29vectorized_elementwise_kernelILi8EZZZNS0_66_GLOBAL__N__a0cfb035_28_ActivationHardswishKernel_cu_9e10b42f_292525hardswish_backward_kernelERNS_14TensorIteratorEENKUlvE_clEvENKUlvE2_clEvEUlN3c108BFloat16ES8_E_St5arrayIPcLm3EEEEviT0_T1_:
	.zero		584


//--------------------- .nv.constant0._ZN2at6native18elementwise_kernelILi128ELi4EZNS0_15gpu_kernel_implIZZZNS0_66_GLOBAL__N__a0cfb035_28_ActivationHardswishKernel_cu_9e10b42f_292525hardswish_backward_kernelERNS_14TensorIteratorEENKUlvE_clEvENKUlvE1_clEvEUlN3c104HalfES9_E_EEvRNS_18TensorIteratorBaseERKT_EUliE_EEviT1_ --------------------------
	.section	.nv.constant0._ZN2at6native18elementwise_kernelILi128ELi4EZNS0_15gpu_kernel_implIZZZNS0_66_GLOBAL__N__a0cfb035_28_ActivationHardswishKernel_cu_9e10b42f_292525hardswish_backward_kernelERNS_14TensorIteratorEENKUlvE_clEvENKUlvE1_clEvEUlN3c104HalfES9_E_EEvRNS_18TensorIteratorBaseERKT_EUliE_EEviT1_,"a",@progbits
	.sectionflags	@""
	.align	4
.nv.constant0._ZN2at6native18elementwise_kernelILi128ELi4EZNS0_15gpu_kernel_implIZZZNS0_66_GLOBAL__N__a0cfb035_28_ActivationHardswishKernel_cu_9e10b42f_292525hardswish_backward_kernelERNS_14TensorIteratorEENKUlvE_clEvENKUlvE1_clEvEUlN3c104HalfES9_E_EEvRNS_18TensorIteratorBaseERKT_EUliE_EEviT1_:
	.zero		1208


//--------------------- .nv.constant0._ZN2at6native27unrolled_elementwise_kernelIZZZNS0_66_GLOBAL__N__a0cfb035_28_ActivationHardswishKernel_cu_9e10b42f_292525hardswish_backward_kernelERNS_14TensorIteratorEENKUlvE_clEvENKUlvE1_clEvEUlN3c104HalfES8_E_St5arrayIPcLm3EELi4E23TrivialOffsetCalculatorILi2EjESD_ILi1EjENS0_6memory12LoadWithCastILi2EEENSG_13StoreWithCastILi1EEEEEviT_T0_T2_T3_T4_T5_ --------------------------
	.section	.nv.constant0._ZN2at6native27unrolled_elementwise_kernelIZZZNS0_66_GLOBAL__N__a0cfb035_28_ActivationHardswishKernel_cu_9e10b42f_292525hardswish_backward_kernelERNS_14TensorIteratorEENKUlvE_clEvENKUlvE1_clEvEUlN3c104HalfES8_E_St5arrayIPcLm3EELi4E23TrivialOffsetCalculatorILi2EjESD_ILi1EjENS0_6memory12LoadWithCastILi2EEENSG_13StoreWithCastILi1EEEEEviT_T0_T2_T3_T4_T5_,"a",@progbits
	.sectionflags	@""
	.align	4
.nv.constant0._ZN2at6native27unrolled_elementwise_kernelIZZZNS0_66_GLOBAL__N__a0cfb035_28_ActivationHardswishKernel_cu_9e10b42f_292525hardswish_backward_kernelERNS_14TensorIteratorEENKUlvE_clEvENKUlvE1_clEvEUlN3c104HalfES8_E_St5arrayIPcLm3EELi4E23TrivialOffsetCalculatorILi2EjESD_ILi1EjENS0_6memory12LoadWithCastILi2EEENSG_13StoreWithCastILi1EEEEEviT_T0_T2_T3_T4_T5_:
	.zero		608


//--------------------- .nv.constant0._ZN2at6native18elementwise_kernelILi128ELi4EZNS0_22gpu_kernel_impl_nocastIZZZNS0_66_GLOBAL__N__a0cfb035_28_ActivationHardswishKernel_cu_9e10b42f_292525hardswish_backward_kernelERNS_14TensorIteratorEENKUlvE_clEvENKUlvE1_clEvEUlN3c104HalfES9_E_EEvRNS_18TensorIteratorBaseERKT_EUliE_EEviT1_ --------------------------
	.section	.nv.constant0._ZN2at6native18elementwise_kernelILi128ELi4EZNS0_22gpu_kernel_impl_nocastIZZZNS0_66_GLOBAL__N__a0cfb035_28_ActivationHardswishKernel_cu_9e10b42f_292525hardswish_backward_kernelERNS_14TensorIteratorEENKUlvE_clEvENKUlvE1_clEvEUlN3c104HalfES9_E_EEvRNS_18TensorIteratorBaseERKT_EUliE_EEviT1_,"a",@progbits
	.sectionflags	@""
	.align	4
.nv.constant0._ZN2at6native18elementwise_kernelILi128ELi4EZNS0_22gpu_kernel_impl_nocastIZZZNS0_66_GLOBAL__N__a0cfb035_28_ActivationHardswishKernel_cu_9e10b42f_292525hardswish_backward_kernelERNS_14TensorIteratorEENKUlvE_clEvENKUlvE1_clEvEUlN3c104HalfES9_E_EEvRNS_18TensorIteratorBaseERKT_EUliE_EEviT1_:
	.zero		1200


//--------------------- .nv.constant0._ZN2at6native27unrolled_elementwise_kernelIZZZNS0_66_GLOBAL__N__a0cfb035_28_ActivationHardswishKernel_cu_9e10b42f_292525hardswish_backward_kernelERNS_14TensorIteratorEENKUlvE_clEvENKUlvE1_clEvEUlN3c104HalfES8_E_St5arrayIPcLm3EELi4E23TrivialOffsetCalculatorILi2EjESD_ILi1EjENS0_6memory15LoadWithoutCastENSG_16StoreWithoutCastEEEviT_T0_T2_T3_T4_T5_ --------------------------
	.section	.nv.constant0._ZN2at6native27unrolled_elementwise_kernelIZZZNS0_66_GLOBAL__N__a0cfb035_28_ActivationHardswishKernel_cu_9e10b42f_292525hardswish_backward_kernelERNS_14TensorIteratorEENKUlvE_clEvENKUlvE1_clEvEUlN3c104HalfES8_E_St5arrayIPcLm3EELi4E23TrivialOffsetCalculatorILi2EjESD_ILi1EjENS0_6memory15LoadWithoutCastENSG_16StoreWithoutCastEEEviT_T0_T2_T3_T4_T5_,"a",@progbits
	.sectionflags	@""
	.align	4
.nv.constant0._ZN2at6native27unrolled_elementwise_kernelIZZZNS0_66_GLOBAL__N__a0cfb035_28_ActivationHardswishKernel_cu_9e10b42f_292525hardswish_backward_kernelERNS_14TensorIteratorEENKUlvE_clEvENKUlvE1_clEvEUlN3c104HalfES8_E_St5arrayIPcLm3EELi4E23TrivialOffsetCalculatorILi2EjESD_ILi1EjENS0_6memory15LoadWithoutCastENSG_16StoreWithoutCastEEEviT_T0_T2_T3_T4_T5_:
	.zero		588


//--------------------- .nv.constant0._ZN2at6native29vectorized_elementwise_kernelILi2EZZZNS0_66_GLOBAL__N__a0cfb035_28_ActivationHardswishKernel_cu_9e10b42f_292525hardswish_backward_kernelERNS_14TensorIteratorEENKUlvE_clEvENKUlvE1_clEvEUlN3c104HalfES8_E_St5arrayIPcLm3EEEEviT0_T1_ --------------------------
	.section	.nv.constant0._ZN2at6native29vectorized_elementwise_kernelILi2EZZZNS0_66_GLOBAL__N__a0cfb035_28_ActivationHardswishKernel_cu_9e10b42f_292525hardswish_backward_kernelERNS_14TensorIteratorEENKUlvE_clEvENKUlvE1_clEvEUlN3c104HalfES8_E_St5arrayIPcLm3EEEEviT0_T1_,"a",@progbits
	.sectionflags	@""
	.align	4
.nv.constant0._ZN2at6native29vectorized_elementwise_kernelILi2EZZZNS0_66_GLOBAL__N__a0cfb035_28_ActivationHardswishKernel_cu_9e10b42f_292525hardswish_backward_kernelERNS_14TensorIteratorEENKUlvE_clEvENKUlvE1_clEvEUlN3c104HalfES8_E_St5arrayIPcLm3EEEEviT0_T1_:
	.zero		584


//--------------------- .nv.constant0._ZN2at6native29vectorized_elementwise_kernelILi4EZZZNS0_66_GLOBAL__N__a0cfb035_28_ActivationHardswishKernel_cu_9e10b42f_292525hardswish_backward_kernelERNS_14TensorIteratorEENKUlvE_clEvENKUlvE1_clEvEUlN3c104HalfES8_E_St5arrayIPcLm3EEEEviT0_T1_ --------------------------
	.section	.nv.constant0._ZN2at6native29vectorized_elementwise_kernelILi4EZZZNS0_66_GLOBAL__N__a0cfb035_28_ActivationHardswishKernel_cu_9e10b42f_292525hardswish_backward_kernelERNS_14TensorIteratorEENKUlvE_clEvENKUlvE1_clEvEUlN3c104HalfES8_E_St5arrayIPcLm3EEEEviT0_T1_,"a",@progbits
	.sectionflags	@""
	.align	4
.nv.constant0._ZN2at6native29vectorized_elementwise_kernelILi4EZZZNS0_66_GLOBAL__N__a0cfb035_28_ActivationHardswishKernel_cu_9e10b42f_292525hardswish_backward_kernelERNS_14TensorIteratorEENKUlvE_clEvENKUlvE1_clEvEUlN3c104HalfES8_E_St5arrayIPcLm3EEEEviT0_T1_:
	.zero		584


//--------------------- .nv.constant0._ZN2at6native29vectorized_elementwise_kernelILi8EZZZNS0_66_GLOBAL__N__a0cfb035_28_ActivationHardswishKernel_cu_9e10b42f_292525hardswish_backward_kernelERNS_14TensorIteratorEENKUlvE_clEvENKUlvE1_clEvEUlN3c104HalfES8_E_St5arrayIPcLm3EEEEviT0_T1_ --------------------------
	.section	.nv.constant0._ZN2at6native29vectorized_elementwise_kernelILi8EZZZNS0_66_GLOBAL__N__a0cfb035_28_ActivationHardswishKernel_cu_9e10b42f_292525hardswish_backward_kernelERNS_14TensorIteratorEENKUlvE_clEvENKUlvE1_clEvEUlN3c104HalfES8_E_St5arrayIPcLm3EEEEviT0_T1_,"a",@progbits
	.sectionflags	@""
	.align	4
.nv.constant0._ZN2at6native29vectorized_elementwise_kernelILi8EZZZNS0_66_GLOBAL__N__a0cfb035_28_ActivationHardswishKernel_cu_9e10b42f_292525hardswish_backward_kernelERNS_14TensorIteratorEENKUlvE_clEvENKUlvE1_clEvEUlN3c104HalfES8_E_St5arrayIPcLm3EEEEviT0_T1_:
	.zero		584


//--------------------- .nv.constant0._ZN2at6native18elementwise_kernelILi128ELi4EZNS0_15gpu_kernel_implIZZZNS0_66_GLOBAL__N__a0cfb035_28_ActivationHardswishKernel_cu_9e10b42f_292525hardswish_backward_kernelERNS_14TensorIteratorEENKUlvE_clEvENKUlvE0_clEvEUlffE_EEvRNS_18TensorIteratorBaseERKT_EUliE_EEviT1_ --------------------------
	.section	.nv.constant0._ZN2at6native18elementwise_kernelILi128ELi4EZNS0_15gpu_kernel_implIZZZNS0_66_GLOBAL__N__a0cfb035_28_ActivationHardswishKernel_cu_9e10b42f_292525hardswish_backward_kernelERNS_14TensorIteratorEENKUlvE_clEvENKUlvE0_clEvEUlffE_EEvRNS_18TensorIteratorBaseERKT_EUliE_EEviT1_,"a",@progbits
	.sectionflags	@""
	.align	4
.nv.constant0._ZN2at6native18elementwise_kernelILi128ELi4EZNS0_15gpu_kernel_implIZZZNS0_66_GLOBAL__N__a0cfb035_28_ActivationHardswishKernel_cu_9e10b42f_292525hardswish_backward_kernelERNS_14TensorIteratorEENKUlvE_clEvENKUlvE0_clEvEUlffE_EEvRNS_18TensorIteratorBaseERKT_EUliE_EEviT1_:
	.zero		1208


//--------------------- .nv.constant0._ZN2at6native27unrolled_elementwise_kernelIZZZNS0_66_GLOBAL__N__a0cfb035_28_ActivationHardswishKernel_cu_9e10b42f_292525hardswish_backward_kernelERNS_14TensorIteratorEENKUlvE_clEvENKUlvE0_clEvEUlffE_St5arrayIPcLm3EELi4E23TrivialOffsetCalculatorILi2EjESB_ILi1EjENS0_6memory12LoadWithCastILi2EEENSE_13StoreWithCastILi1EEEEEviT_T0_T2_T3_T4_T5_ --------------------------
	.section	.nv.constant0._ZN2at6native27unrolled_elementwise_kernelIZZZNS0_66_GLOBAL__N__a0cfb035_28_ActivationHardswishKernel_cu_9e10b42f_292525hardswish_backward_kernelERNS_14TensorIteratorEENKUlvE_clEvENKUlvE0_clEvEUlffE_St5arrayIPcLm3EELi4E23TrivialOffsetCalculatorILi2EjESB_ILi1EjENS0_6memory12LoadWithCastILi2EEENSE_13StoreWithCastILi1EEEEEviT_T0_T2_T3_T4_T5_,"a",@progbits
	.sectionflags	@""
	.align	4
.nv.constant0._ZN2at6native27unrolled_elementwise_kernelIZZZNS0_66_GLOBAL__N__a0cfb035_28_ActivationHardswishKernel_cu_9e10b42f_292525hardswish_backward_kernelERNS_14TensorIteratorEENKUlvE_clEvENKUlvE0_clEvEUlffE_St5arrayIPcLm3EELi4E23TrivialOffsetCalculatorILi2EjESB_ILi1EjENS0_6memory12LoadWithCastILi2EEENSE_13StoreWithCastILi1EEEEEviT_T0_T2_T3_T4_T5_:
	.zero		608


//--------------------- .nv.constant0._ZN2at6native18elementwise_kernelILi128ELi2EZNS0_22gpu_kernel_impl_nocastIZZZNS0_66_GLOBAL__N__a0cfb035_28_ActivationHardswishKernel_cu_9e10b42f_292525hardswish_backward_kernelERNS_14TensorIteratorEENKUlvE_clEvENKUlvE0_clEvEUlffE_EEvRNS_18TensorIteratorBaseERKT_EUliE_EEviT1_ --------------------------
	.section	.nv.constant0._ZN2at6native18elementwise_kernelILi128ELi2EZNS0_22gpu_kernel_impl_nocastIZZZNS0_66_GLOBAL__N__a0cfb035_28_ActivationHardswishKernel_cu_9e10b42f_292525hardswish_backward_kernelERNS_14TensorIteratorEENKUlvE_clEvENKUlvE0_clEvEUlffE_EEvRNS_18TensorIteratorBaseERKT_EUliE_EEviT1_,"a",@progbits
	.sectionflags	@""
	.align	4
.nv.constant0._ZN2at6native18elementwise_kernelILi128ELi2EZNS0_22gpu_kernel_impl_nocastIZZZNS0_66_GLOBAL__N__a0cfb035_28_ActivationHardswishKernel_cu_9e10b42f_292525hardswish_backward_kernelERNS_14TensorIteratorEENKUlvE_clEvENKUlvE0_clEvEUlffE_EEvRNS_18TensorIteratorBaseERKT_EUliE_EEviT1_:
	.zero		1200


//--------------------- .nv.constant0._ZN2at6native27unrolled_elementwise_kernelIZZZNS0_66_GLOBAL__N__a0cfb035_28_ActivationHardswishKernel_cu_9e10b42f_292525hardswish_backward_kernelERNS_14TensorIteratorEENKUlvE_clEvENKUlvE0_clEvEUlffE_St5arrayIPcLm3EELi4E23TrivialOffsetCalculatorILi2EjESB_ILi1EjENS0_6memory15LoadWithoutCastENSE_16StoreWithoutCastEEEviT_T0_T2_T3_T4_T5_ --------------------------
	.section	.nv.constant0._ZN2at6native27unrolled_elementwise_kernelIZZZNS0_66_GLOBAL__N__a0cfb035_28_ActivationHardswishKernel_cu_9e10b42f_292525hardswish_backward_kernelERNS_14TensorIteratorEENKUlvE_clEvENKUlvE0_clEvEUlffE_St5arrayIPcLm3EELi4E23TrivialOffsetCalculatorILi2EjESB_ILi1EjENS0_6memory15LoadWithoutCastENSE_16StoreWithoutCastEEEviT_T0_T2_T3_T4_T5_,"a",@progbits
	.sectionflags	@""
	.align	4
.nv.constant0._ZN2at6native27unrolled_elementwise_kernelIZZZNS0_66_GLOBAL__N__a0cfb035_28_ActivationHardswishKernel_cu_9e10b42f_292525hardswish_backward_kernelERNS_14TensorIteratorEENKUlvE_clEvENKUlvE0_clEvEUlffE_St5arrayIPcLm3EELi4E23TrivialOffsetCalculatorILi2EjESB_ILi1EjENS0_6memory15LoadWithoutCastENSE_16StoreWithoutCastEEEviT_T0_T2_T3_T4_T5_:
	.zero		588


//--------------------- .nv.constant0._ZN2at6native29vectorized_elementwise_kernelILi2EZZZNS0_66_GLOBAL__N__a0cfb035_28_ActivationHardswishKernel_cu_9e10b42f_292525hardswish_backward_kernelERNS_14TensorIteratorEENKUlvE_clEvENKUlvE0_clEvEUlffE_St5arrayIPcLm3EEEEviT0_T1_ --------------------------
	.section	.nv.constant0._ZN2at6native29vectorized_elementwise_kernelILi2EZZZNS0_66_GLOBAL__N__a0cfb035_28_ActivationHardswishKernel_cu_9e10b42f_292525hardswish_backward_kernelERNS_14TensorIteratorEENKUlvE_clEvENKUlvE0_clEvEUlffE_St5arrayIPcLm3EEEEviT0_T1_,"a",@progbits
	.sectionflags	@""
	.align	4
.nv.constant0._ZN2at6native29vectorized_elementwise_kernelILi2EZZZNS0_66_GLOBAL__N__a0cfb035_28_ActivationHardswishKernel_cu_9e10b42f_292525hardswish_backward_kernelERNS_14TensorIteratorEENKUlvE_clEvENKUlvE0_clEvEUlffE_St5arrayIPcLm3EEEEviT0_T1_:
	.zero		584


//--------------------- .nv.constant0._ZN2at6native29vectorized_elementwise_kernelILi4EZZZNS0_66_GLOBAL__N__a0cfb035_28_ActivationHardswishKernel_cu_9e10b42f_292525hardswish_backward_kernelERNS_14TensorIteratorEENKUlvE_clEvENKUlvE0_clEvEUlffE_St5arrayIPcLm3EEEEviT0_T1_ --------------------------
	.section	.nv.constant0._ZN2at6native29vectorized_elementwise_kernelILi4EZZZNS0_66_GLOBAL__N__a0cfb035_28_ActivationHardswishKernel_cu_9e10b42f_292525hardswish_backward_kernelERNS_14TensorIteratorEENKUlvE_clEvENKUlvE0_clEvEUlffE_St5arrayIPcLm3EEEEviT0_T1_,"a",@progbits
	.sectionflags	@""
	.align	4
.nv.constant0._ZN2at6native29vectorized_elementwise_kernelILi4EZZZNS0_66_GLOBAL__N__a0cfb035_28_ActivationHardswishKernel_cu_9e10b42f_292525hardswish_backward_kernelERNS_14TensorIteratorEENKUlvE_clEvENKUlvE0_clEvEUlffE_St5arrayIPcLm3EEEEviT0_T1_:
	.zero		584


//--------------------- .nv.constant0._ZN2at6native29vectorized_elementwise_kernelILi8EZZZNS0_66_GLOBAL__N__a0cfb035_28_ActivationHardswishKernel_cu_9e10b42f_292525hardswish_backward_kernelERNS_14TensorIteratorEENKUlvE_clEvENKUlvE0_clEvEUlffE_St5arrayIPcLm3EEEEviT0_T1_ --------------------------
	.section	.nv.constant0._ZN2at6native29vectorized_elementwise_kernelILi8EZZZNS0_66_GLOBAL__N__a0cfb035_28_ActivationHardswishKernel_cu_9e10b42f_292525hardswish_backward_kernelERNS_14TensorIteratorEENKUlvE_clEvENKUlvE0_clEvEUlffE_St5arrayIPcLm3EEEEviT0_T1_,"a",@progbits
	.sectionflags	@""
	.align	4
.nv.constant0._ZN2at6native29vectorized_elementwise_kernelILi8EZZZNS0_66_GLOBAL__N__a0cfb035_28_ActivationHardswishKernel_cu_9e10b42f_292525hardswish_backward_kernelERNS_14TensorIteratorEENKUlvE_clEvENKUlvE0_clEvEUlffE_St5arrayIPcLm3EEEEviT0_T1_:
	.zero		584


//--------------------- .nv.constant0._ZN2at6native18elementwise_kernelILi128ELi4EZNS0_15gpu_kernel_implIZZZNS0_66_GLOBAL__N__a0cfb035_28_ActivationHardswishKernel_cu_9e10b42f_292525hardswish_backward_kernelERNS_14TensorIteratorEENKUlvE_clEvENKUlvE_clEvEUlddE_EEvRNS_18TensorIteratorBaseERKT_EUliE_EEviT1_ --------------------------
	.section	.nv.constant0._ZN2at6native18elementwise_kernelILi128ELi4EZNS0_15gpu_kernel_implIZZZNS0_66_GLOBAL__N__a0cfb035_28_ActivationHardswishKernel_cu_9e10b42f_292525hardswish_backward_kernelERNS_14TensorIteratorEENKUlvE_clEvENKUlvE_clEvEUlddE_EEvRNS_18TensorIteratorBaseERKT_EUliE_EEviT1_,"a",@progbits
	.sectionflags	@""
	.align	4
.nv.constant0._ZN2at6native18elementwise_kernelILi128ELi4EZNS0_15gpu_kernel_implIZZZNS0_66_GLOBAL__N__a0cfb035_28_ActivationHardswishKernel_cu_9e10b42f_292525hardswish_backward_kernelERNS_14TensorIteratorEENKUlvE_clEvENKUlvE_clEvEUlddE_EEvRNS_18TensorIteratorBaseERKT_EUliE_EEviT1_:
	.zero		1224


//--------------------- .nv.constant0._ZN2at6native27unrolled_elementwise_kernelIZZZNS0_66_GLOBAL__N__a0cfb035_28_ActivationHardswishKernel_cu_9e10b42f_292525hardswish_backward_kernelERNS_14TensorIteratorEENKUlvE_clEvENKUlvE_clEvEUlddE_St5arrayIPcLm3EELi4E23TrivialOffsetCalculatorILi2EjESB_ILi1EjENS0_6memory12LoadWithCastILi2EEENSE_13StoreWithCastILi1EEEEEviT_T0_T2_T3_T4_T5_ --------------------------
	.section	.nv.constant0._ZN2at6native27unrolled_elementwise_kernelIZZZNS0_66_GLOBAL__N__a0cfb035_28_ActivationHardswishKernel_cu_9e10b42f_292525hardswish_backward_kernelERNS_14TensorIteratorEENKUlvE_clEvENKUlvE_clEvEUlddE_St5arrayIPcLm3EELi4E23TrivialOffsetCalculatorILi2EjESB_ILi1EjENS0_6memory12LoadWithCastILi2EEENSE_13StoreWithCastILi1EEEEEviT_T0_T2_T3_T4_T5_,"a",@progbits
	.sectionflags	@""
	.align	4
.nv.constant0._ZN2at6native27unrolled_elementwise_kernelIZZZNS0_66_GLOBAL__N__a0cfb035_28_ActivationHardswishKernel_cu_9e10b42f_292525hardswish_backward_kernelERNS_14TensorIteratorEENKUlvE_clEvENKUlvE_clEvEUlddE_St5arrayIPcLm3EELi4E23TrivialOffsetCalculatorILi2EjESB_ILi1EjENS0_6memory12LoadWithCastILi2EEENSE_13StoreWithCastILi1EEEEEviT_T0_T2_T3_T4_T5_:
	.zero		624


//--------------------- .nv.constant0._ZN2at6native18elementwise_kernelILi128ELi2EZNS0_22gpu_kernel_impl_nocastIZZZNS0_66_GLOBAL__N__a0cfb035_28_ActivationHardswishKernel_cu_9e10b42f_292525hardswish_backward_kernelERNS_14TensorIteratorEENKUlvE_clEvENKUlvE_clEvEUlddE_EEvRNS_18TensorIteratorBaseERKT_EUliE_EEviT1_ --------------------------
	.section	.nv.constant0._ZN2at6native18elementwise_kernelILi128ELi2EZNS0_22gpu_kernel_impl_nocastIZZZNS0_66_GLOBAL__N__a0cfb035_28_ActivationHardswishKernel_cu_9e10b42f_292525hardswish_backward_kernelERNS_14TensorIteratorEENKUlvE_clEvENKUlvE_clEvEUlddE_EEvRNS_18TensorIteratorBaseERKT_EUliE_EEviT1_,"a",@progbits
	.sectionflags	@""
	.align	4
.nv.constant0._ZN2at6native18elementwise_kernelILi128ELi2EZNS0_22gpu_kernel_impl_nocastIZZZNS0_66_GLOBAL__N__a0cfb035_28_ActivationHardswishKernel_cu_9e10b42f_292525hardswish_backward_kernelERNS_14TensorIteratorEENKUlvE_clEvENKUlvE_clEvEUlddE_EEvRNS_18TensorIteratorBaseERKT_EUliE_EEviT1_:
	.zero		1216


//--------------------- .nv.constant0._ZN2at6native27unrolled_elementwise_kernelIZZZNS0_66_GLOBAL__N__a0cfb035_28_ActivationHardswishKernel_cu_9e10b42f_292525hardswish_backward_kernelERNS_14TensorIteratorEENKUlvE_clEvENKUlvE_clEvEUlddE_St5arrayIPcLm3EELi4E23TrivialOffsetCalculatorILi2EjESB_ILi1EjENS0_6memory15LoadWithoutCastENSE_16StoreWithoutCastEEEviT_T0_T2_T3_T4_T5_ --------------------------
	.section	.nv.constant0._ZN2at6native27unrolled_elementwise_kernelIZZZNS0_66_GLOBAL__N__a0cfb035_28_ActivationHardswishKernel_cu_9e10b42f_292525hardswish_backward_kernelERNS_14TensorIteratorEENKUlvE_clEvENKUlvE_clEvEUlddE_St5arrayIPcLm3EELi4E23TrivialOffsetCalculatorILi2EjESB_ILi1EjENS0_6memory15LoadWithoutCastENSE_16StoreWithoutCastEEEviT_T0_T2_T3_T4_T5_,"a",@progbits
	.sectionflags	@""
	.align	4
.nv.constant0._ZN2at6native27unrolled_elementwise_kernelIZZZNS0_66_GLOBAL__N__a0cfb035_28_ActivationHardswishKernel_cu_9e10b42f_292525hardswish_backward_kernelERNS_14TensorIteratorEENKUlvE_clEvENKUlvE_clEvEUlddE_St5arrayIPcLm3EELi4E23TrivialOffsetCalculatorILi2EjESB_ILi1EjENS0_6memory15LoadWithoutCastENSE_16StoreWithoutCastEEEviT_T0_T2_T3_T4_T5_:
	.zero		604


//--------------------- .nv.constant0._ZN2at6native29vectorized_elementwise_kernelILi2EZZZNS0_66_GLOBAL__N__a0cfb035_28_ActivationHardswishKernel_cu_9e10b42f_292525hardswish_backward_kernelERNS_14TensorIteratorEENKUlvE_clEvENKUlvE_clEvEUlddE_St5arrayIPcLm3EEEEviT0_T1_ --------------------------
	.section	.nv.constant0._ZN2at6native29vectorized_elementwise_kernelILi2EZZZNS0_66_GLOBAL__N__a0cfb035_28_ActivationHardswishKernel_cu_9e10b42f_292525hardswish_backward_kernelERNS_14TensorIteratorEENKUlvE_clEvENKUlvE_clEvEUlddE_St5arrayIPcLm3EEEEviT0_T1_,"a",@progbits
	.sectionflags	@""
	.align	4
.nv.constant0._ZN2at6native29vectorized_elementwise_kernelILi2EZZZNS0_66_GLOBAL__N__a0cfb035_28_ActivationHardswishKernel_cu_9e10b42f_292525hardswish_backward_kernelERNS_14TensorIteratorEENKUlvE_clEvENKUlvE_clEvEUlddE_St5arrayIPcLm3EEEEviT0_T1_:
	.zero		600


//--------------------- .nv.constant0._ZN2at6native29vectorized_elementwise_kernelILi4EZZZNS0_66_GLOBAL__N__a0cfb035_28_ActivationHardswishKernel_cu_9e10b42f_292525hardswish_backward_kernelERNS_14TensorIteratorEENKUlvE_clEvENKUlvE_clEvEUlddE_St5arrayIPcLm3EEEEviT0_T1_ --------------------------
	.section	.nv.constant0._ZN2at6native29vectorized_elementwise_kernelILi4EZZZNS0_66_GLOBAL__N__a0cfb035_28_ActivationHardswishKernel_cu_9e10b42f_292525hardswish_backward_kernelERNS_14TensorIteratorEENKUlvE_clEvENKUlvE_clEvEUlddE_St5arrayIPcLm3EEEEviT0_T1_,"a",@progbits
	.sectionflags	@""
	.align	4
.nv.constant0._ZN2at6native29vectorized_elementwise_kernelILi4EZZZNS0_66_GLOBAL__N__a0cfb035_28_ActivationHardswishKernel_cu_9e10b42f_292525hardswish_backward_kernelERNS_14TensorIteratorEENKUlvE_clEvENKUlvE_clEvEUlddE_St5arrayIPcLm3EEEEviT0_T1_:
	.zero		600


//--------------------- .nv.constant0._ZN2at6native29vectorized_elementwise_kernelILi8EZZZNS0_66_GLOBAL__N__a0cfb035_28_ActivationHardswishKernel_cu_9e10b42f_292525hardswish_backward_kernelERNS_14TensorIteratorEENKUlvE_clEvENKUlvE_clEvEUlddE_St5arrayIPcLm3EEEEviT0_T1_ --------------------------
	.section	.nv.constant0._ZN2at6native29vectorized_elementwise_kernelILi8EZZZNS0_66_GLOBAL__N__a0cfb035_28_ActivationHardswishKernel_cu_9e10b42f_292525hardswish_backward_kernelERNS_14TensorIteratorEENKUlvE_clEvENKUlvE_clEvEUlddE_St5arrayIPcLm3EEEEviT0_T1_,"a",@progbits
	.sectionflags	@""
	.align	4
.nv.constant0._ZN2at6native29vectorized_elementwise_kernelILi8EZZZNS0_66_GLOBAL__N__a0cfb035_28_ActivationHardswishKernel_cu_9e10b42f_292525hardswish_backward_kernelERNS_14TensorIteratorEENKUlvE_clEvENKUlvE_clEvEUlddE_St5arrayIPcLm3EEEEviT0_T1_:
	.zero		600


//--------------------- .nv.constant0._ZN2at6native18elementwise_kernelILi128ELi4EZNS0_15gpu_kernel_implIZZZNS0_66_GLOBAL__N__a0cfb035_28_ActivationHardswishKernel_cu_9e10b42f_292516hardswish_kernelERNS_14TensorIteratorEENKUlvE_clEvENKUlvE2_clEvEUlN3c108BFloat16EE_EEvRNS_18TensorIteratorBaseERKT_EUliE_EEviT1_ --------------------------
	.section	.nv.constant0._ZN2at6native18elementwise_kernelILi128ELi4EZNS0_15gpu_kernel_implIZZZNS0_66_GLOBAL__N__a0cfb035_28_ActivationHardswishKernel_cu_9e10b42f_292516hardswish_kernelERNS_14TensorIteratorEENKUlvE_clEvENKUlvE2_clEvEUlN3c108BFloat16EE_EEvRNS_18TensorIteratorBaseERKT_EUliE_EEviT1_,"a",@progbits
	.sectionflags	@""
	.align	4
.nv.constant0._ZN2at6native18elementwise_kernelILi128ELi4EZNS0_15gpu_kernel_implIZZZNS0_66_GLOBAL__N__a0cfb035_28_ActivationHardswishKernel_cu_9e10b42f_292516hardswish_kernelERNS_14TensorIteratorEENKUlvE_clEvENKUlvE2_clEvEUlN3c108BFloat16EE_EEvRNS_18TensorIteratorBaseERKT_EUliE_EEviT1_:
	.zero		1096


//--------------------- .nv.constant0._ZN2at6native27unrolled_elementwise_kernelIZZZNS0_66_GLOBAL__N__a0cfb035_28_ActivationHardswishKernel_cu_9e10b42f_292516hardswish_kernelERNS_14TensorIteratorEENKUlvE_clEvENKUlvE2_clEvEUlN3c108BFloat16EE_St5arrayIPcLm2EELi4E23TrivialOffsetCalculatorILi1EjESE_NS0_6memory12LoadWithCastILi1EEENSF_13StoreWithCastILi1EEEEEviT_T0_T2_T3_T4_T5_ --------------------------
	.section	.nv.constant0._ZN2at6native27unrolled_elementwise_kernelIZZZNS0_66_GLOBAL__N__a0cfb035_28_ActivationHardswishKernel_cu_9e10b42f_292516hardswish_kernelERNS_14TensorIteratorEENKUlvE_clEvENKUlvE2_clEvEUlN3c108BFloat16EE_St5arrayIPcLm2EELi4E23TrivialOffsetCalculatorILi1EjESE_NS0_6memory12LoadWithCastILi1EEENSF_13StoreWithCastILi1EEEEEviT_T0_T2_T3_T4_T5_,"a",@progbits
	.sectionflags	@""
	.align	4
.nv.constant0._ZN2at6native27unrolled_elementwise_kernelIZZZNS0_66_GLOBAL__N__a0cfb035_28_ActivationHardswishKernel_cu_9e10b42f_292516hardswish_kernelERNS_14TensorIteratorEENKUlvE_clEvENKUlvE2_clEvEUlN3c108BFloat16EE_St5arrayIPcLm2EELi4E23TrivialOffsetCalculatorILi1EjESE_NS0_6memory12LoadWithCastILi1EEENSF_13StoreWithCastILi1EEEEEviT_T0_T2_T3_T4_T5_:
	.zero		596


//--------------------- .nv.constant0._ZN2at6native18elementwise_kernelILi128ELi4EZNS0_22gpu_kernel_impl_nocastIZZZNS0_66_GLOBAL__N__a0cfb035_28_ActivationHardswishKernel_cu_9e10b42f_292516hardswish_kernelERNS_14TensorIteratorEENKUlvE_clEvENKUlvE2_clEvEUlN3c108BFloat16EE_EEvRNS_18TensorIteratorBaseERKT_EUliE_EEviT1_ --------------------------
	.section	.nv.constant0._ZN2at6native18elementwise_kernelILi128ELi4EZNS0_22gpu_kernel_impl_nocastIZZZNS0_66_GLOBAL__N__a0cfb035_28_ActivationHardswishKernel_cu_9e10b42f_292516hardswish_kernelERNS_14TensorIteratorEENKUlvE_clEvENKUlvE2_clEvEUlN3c108BFloat16EE_EEvRNS_18TensorIteratorBaseERKT_EUliE_EEviT1_,"a",@progbits
	.sectionflags	@""
	.align	4
.nv.constant0._ZN2at6native18elementwise_kernelILi128ELi4EZNS0_22gpu_kernel_impl_nocastIZZZNS0_66_GLOBAL__N__a0cfb035_28_ActivationHardswishKernel_cu_9e10b42f_292516hardswish_kernelERNS_14TensorIteratorEENKUlvE_clEvENKUlvE2_clEvEUlN3c108BFloat16EE_EEvRNS_18TensorIteratorBaseERKT_EUliE_EEviT1_:
	.zero		1088


//--------------------- .nv.constant0._ZN2at6native27unrolled_elementwise_kernelIZZZNS0_66_GLOBAL__N__a0cfb035_28_ActivationHardswishKernel_cu_9e10b42f_292516hardswish_kernelERNS_14TensorIteratorEENKUlvE_clEvENKUlvE2_clEvEUlN3c108BFloat16EE_St5arrayIPcLm2EELi4E23TrivialOffsetCalculatorILi1EjESE_NS0_6memory15LoadWithoutCastENSF_16StoreWithoutCastEEEviT_T0_T2_T3_T4_T5_ --------------------------
	.section	.nv.constant0._ZN2at6native27unrolled_elementwise_kernelIZZZNS0_66_GLOBAL__N__a0cfb035_28_ActivationHardswishKernel_cu_9e10b42f_292516hardswish_kernelERNS_14TensorIteratorEENKUlvE_clEvENKUlvE2_clEvEUlN3c108BFloat16EE_St5arrayIPcLm2EELi4E23TrivialOffsetCalculatorILi1EjESE_NS0_6memory15LoadWithoutCastENSF_16StoreWithoutCastEEEviT_T0_T2_T3_T4_T5_,"a",@progbits
	.sectionflags	@""
	.align	4
.nv.constant0._ZN2at6native27unrolled_elementwise_kernelIZZZNS0_66_GLOBAL__N__a0cfb035_28_ActivationHardswishKernel_cu_9e10b42f_292516hardswish_kernelERNS_14TensorIteratorEENKUlvE_clEvENKUlvE2_clEvEUlN3c108BFloat16EE_St5arrayIPcLm2EELi4E23TrivialOffsetCalculatorILi1EjESE_NS0_6memory15LoadWithoutCastENSF_16StoreWithoutCastEEEviT_T0_T2_T3_T4_T5_:
	.zero		580


//--------------------- .nv.constant0._ZN2at6native29vectorized_elementwise_kernelILi2EZZZNS0_66_GLOBAL__N__a0cfb035_28_ActivationHardswishKernel_cu_9e10b42f_292516hardswish_kernelERNS_14TensorIteratorEENKUlvE_clEvENKUlvE2_clEvEUlN3c108BFloat16EE_St5arrayIPcLm2EEEEviT0_T1_ --------------------------
	.section	.nv.constant0._ZN2at6native29vectorized_elementwise_kernelILi2EZZZNS0_66_GLOBAL__N__a0cfb035_28_ActivationHardswishKernel_cu_9e10b42f_292516hardswish_kernelERNS_14TensorIteratorEENKUlvE_clEvENKUlvE2_clEvEUlN3c108BFloat16EE_St5arrayIPcLm2EEEEviT0_T1_,"a",@progbits
	.sectionflags	@""
	.align	4
.nv.constant0._ZN2at6native29vectorized_elementwise_kernelILi2EZZZNS0_66_GLOBAL__N__a0cfb035_28_ActivationHardswishKernel_cu_9e10b42f_292516hardswish_kernelERNS_14TensorIteratorEENKUlvE_clEvENKUlvE2_clEvEUlN3c108BFloat16EE_St5arrayIPcLm2EEEEviT0_T1_:
	.zero		576


//--------------------- .nv.constant0._ZN2at6native29vectorized_elementwise_kernelILi4EZZZNS0_66_GLOBAL__N__a0cfb035_28_ActivationHardswishKernel_cu_9e10b42f_292516hardswish_kernelERNS_14TensorIteratorEENKUlvE_clEvENKUlvE2_clEvEUlN3c108BFloat16EE_St5arrayIPcLm2EEEEviT0_T1_ --------------------------
	.section	.nv.constant0._ZN2at6native29vectorized_elementwise_kernelILi4EZZZNS0_66_GLOBAL__N__a0cfb035_28_ActivationHardswishKernel_cu_9e10b42f_292516hardswish_kernelERNS_14TensorIteratorEENKUlvE_clEvENKUlvE2_clEvEUlN3c108BFloat16EE_St5arrayIPcLm2EEEEviT0_T1_,"a",@progbits
	.sectionflags	@""
	.align	4
.nv.constant0._ZN2at6native29vectorized_elementwise_kernelILi4EZZZNS0_66_GLOBAL__N__a0cfb035_28_ActivationHardswishKernel_cu_9e10b42f_292516hardswish_kernelERNS_14TensorIteratorEENKUlvE_clEvENKUlvE2_clEvEUlN3c108BFloat16EE_St5arrayIPcLm2EEEEviT0_T1_:
	.zero		576


//--------------------- .nv.constant0._ZN2at6native29vectorized_elementwise_kernelILi8EZZZNS0_66_GLOBAL__N__a0cfb035_28_ActivationHardswishKernel_cu_9e10b42f_292516hardswish_kernelERNS_14TensorIteratorEENKUlvE_clEvENKUlvE2_clEvEUlN3c108BFloat16EE_St5arrayIPcLm2EEEEviT0_T1_ --------------------------
	.section	.nv.constant0._ZN2at6native29vectorized_elementwise_kernelILi8EZZZNS0_66_GLOBAL__N__a0cfb035_28_ActivationHardswishKernel_cu_9e10b42f_292516hardswish_kernelERNS_14TensorIteratorEENKUlvE_clEvENKUlvE2_clEvEUlN3c108BFloat16EE_St5arrayIPcLm2EEEEviT0_T1_,"a",@progbits
	.sectionflags	@""
	.align	4
.nv.constant0._ZN2at6native29vectorized_elementwise_kernelILi8EZZZNS0_66_GLOBAL__N__a0cfb035_28_ActivationHardswishKernel_cu_9e10b42f_292516hardswish_kernelERNS_14TensorIteratorEENKUlvE_clEvENKUlvE2_clEvEUlN3c108BFloat16EE_St5arrayIPcLm2EEEEviT0_T1_:
	.zero		576


//--------------------- .nv.constant0._ZN2at6native18elementwise_kernelILi128ELi4EZNS0_15gpu_kernel_implIZZZNS0_66_GLOBAL__N__a0cfb035_28_ActivationHardswishKernel_cu_9e10b42f_292516hardswish_kernelERNS_14TensorIteratorEENKUlvE_clEvENKUlvE1_clEvEUlN3c104HalfEE_EEvRNS_18TensorIteratorBaseERKT_EUliE_EEviT1_ --------------------------
	.section	.nv.constant0._ZN2at6native18elementwise_kernelILi128ELi4EZNS0_15gpu_kernel_implIZZZNS0_66_GLOBAL__N__a0cfb035_28_ActivationHardswishKernel_cu_9e10b42f_292516hardswish_kernelERNS_14TensorIteratorEENKUlvE_clEvENKUlvE1_clEvEUlN3c104HalfEE_EEvRNS_18TensorIteratorBaseERKT_EUliE_EEviT1_,"a",@progbits
	.sectionflags	@""
	.align	4
.nv.constant0._ZN2at6native18elementwise_kernelILi128ELi4EZNS0_15gpu_kernel_implIZZZNS0_66_GLOBAL__N__a0cfb035_28_ActivationHardswishKernel_cu_9e10b42f_292516hardswish_kernelERNS_14TensorIteratorEENKUlvE_clEvENKUlvE1_clEvEUlN3c104HalfEE_EEvRNS_18TensorIteratorBaseERKT_EUliE_EEviT1_:
	.zero		1096


//--------------------- .nv.constant0._ZN2at6native27unrolled_elementwise_kernelIZZZNS0_66_GLOBAL__N__a0cfb035_28_ActivationHardswishKernel_cu_9e10b42f_292516hardswish_kernelERNS_14TensorIteratorEENKUlvE_clEvENKUlvE1_clEvEUlN3c104HalfEE_St5arrayIPcLm2EELi4E23TrivialOffsetCalculatorILi1EjESE_NS0_6memory12LoadWithCastILi1EEENSF_13StoreWithCastILi1EEEEEviT_T0_T2_T3_T4_T5_ --------------------------
	.section	.nv.constant0._ZN2at6native27unrolled_elementwise_kernelIZZZNS0_66_GLOBAL__N__a0cfb035_28_ActivationHardswishKernel_cu_9e10b42f_292516hardswish_kernelERNS_14TensorIteratorEENKUlvE_clEvENKUlvE1_clEvEUlN3c104HalfEE_St5arrayIPcLm2EELi4E23TrivialOffsetCalculatorILi1EjESE_NS0_6memory12LoadWithCastILi1EEENSF_13StoreWithCastILi1EEEEEviT_T0_T2_T3_T4_T5_,"a",@progbits
	.sectionflags	@""
	.align	4
.nv.constant0._ZN2at6native27unrolled_elementwise_kernelIZZZNS0_66_GLOBAL__N__a0cfb035_28_ActivationHardswishKernel_cu_9e10b42f_292516hardswish_kernelERNS_14TensorIteratorEENKUlvE_clEvENKUlvE1_clEvEUlN3c104HalfEE_St5arrayIPcLm2EELi4E23TrivialOffsetCalculatorILi1EjESE_NS0_6memory12LoadWithCastILi1EEENSF_13StoreWithCastILi1EEEEEviT_T0_T2_T3_T4_T5_:
	.zero		596


//--------------------- .nv.constant0._ZN2at6native18elementwise_kernelILi128ELi4EZNS0_22gpu_kernel_impl_nocastIZZZNS0_66_GLOBAL__N__a0cfb035_28_ActivationHardswishKernel_cu_9e10b42f_292516hardswish_kernelERNS_14TensorIteratorEENKUlvE_clEvENKUlvE1_clEvEUlN3c104HalfEE_EEvRNS_18TensorIteratorBaseERKT_EUliE_EEviT1_ --------------------------
	.section	.nv.constant0._ZN2at6native18elementwise_kernelILi128ELi4EZNS0_22gpu_kernel_impl_nocastIZZZNS0_66_GLOBAL__N__a0cfb035_28_ActivationHardswishKernel_cu_9e10b42f_292516hardswish_kernelERNS_14TensorIteratorEENKUlvE_clEvENKUlvE1_clEvEUlN3c104HalfEE_EEvRNS_18TensorIteratorBaseERKT_EUliE_EEviT1_,"a",@progbits
	.sectionflags	@""
	.align	4
.nv.constant0._ZN2at6native18elementwise_kernelILi128ELi4EZNS0_22gpu_kernel_impl_nocastIZZZNS0_66_GLOBAL__N__a0cfb035_28_ActivationHardswishKernel_cu_9e10b42f_292516hardswish_kernelERNS_14TensorIteratorEENKUlvE_clEvENKUlvE1_clEvEUlN3c104HalfEE_EEvRNS_18TensorIteratorBaseERKT_EUliE_EEviT1_:
	.zero		1088


//--------------------- .nv.constant0._ZN2at6native27unrolled_elementwise_kernelIZZZNS0_66_GLOBAL__N__a0cfb035_28_ActivationHardswishKernel_cu_9e10b42f_292516hardswish_kernelERNS_14TensorIteratorEENKUlvE_clEvENKUlvE1_clEvEUlN3c104HalfEE_St5arrayIPcLm2EELi4E23TrivialOffsetCalculatorILi1EjESE_NS0_6memory15LoadWithoutCastENSF_16StoreWithoutCastEEEviT_T0_T2_T3_T4_T5_ --------------------------
	.section	.nv.constant0._ZN2at6native27unrolled_elementwise_kernelIZZZNS0_66_GLOBAL__N__a0cfb035_28_ActivationHardswishKernel_cu_9e10b42f_292516hardswish_kernelERNS_14TensorIteratorEENKUlvE_clEvENKUlvE1_clEvEUlN3c104HalfEE_St5arrayIPcLm2EELi4E23TrivialOffsetCalculatorILi1EjESE_NS0_6memory15LoadWithoutCastENSF_16StoreWithoutCastEEEviT_T0_T2_T3_T4_T5_,"a",@progbits
	.sectionflags	@""
	.align	4
.nv.constant0._ZN2at6native27unrolled_elementwise_kernelIZZZNS0_66_GLOBAL__N__a0cfb035_28_ActivationHardswishKernel_cu_9e10b42f_292516hardswish_kernelERNS_14TensorIteratorEENKUlvE_clEvENKUlvE1_clEvEUlN3c104HalfEE_St5arrayIPcLm2EELi4E23TrivialOffsetCalculatorILi1EjESE_NS0_6memory15LoadWithoutCastENSF_16StoreWithoutCastEEEviT_T0_T2_T3_T4_T5_:
	.zero		580


//--------------------- .nv.constant0._ZN2at6native29vectorized_elementwise_kernelILi2EZZZNS0_66_GLOBAL__N__a0cfb035_28_ActivationHardswishKernel_cu_9e10b42f_292516hardswish_kernelERNS_14TensorIteratorEENKUlvE_clEvENKUlvE1_clEvEUlN3c104HalfEE_St5arrayIPcLm2EEEEviT0_T1_ --------------------------
	.section	.nv.constant0._ZN2at6native29vectorized_elementwise_kernelILi2EZZZNS0_66_GLOBAL__N__a0cfb035_28_ActivationHardswishKernel_cu_9e10b42f_292516hardswish_kernelERNS_14TensorIteratorEENKUlvE_clEvENKUlvE1_clEvEUlN3c104HalfEE_St5arrayIPcLm2EEEEviT0_T1_,"a",@progbits
	.sectionflags	@""
	.align	4
.nv.constant0._ZN2at6native29vectorized_elementwise_kernelILi2EZZZNS0_66_GLOBAL__N__a0cfb035_28_ActivationHardswishKernel_cu_9e10b42f_292516hardswish_kernelERNS_14TensorIteratorEENKUlvE_clEvENKUlvE1_clEvEUlN3c104HalfEE_St5arrayIPcLm2EEEEviT0_T1_:
	.zero		576


//--------------------- .nv.constant0._ZN2at6native29vectorized_elementwise_kernelILi4EZZZNS0_66_GLOBAL__N__a0cfb035_28_ActivationHardswishKernel_cu_9e10b42f_292516hardswish_kernelERNS_14TensorIteratorEENKUlvE_clEvENKUlvE1_clEvEUlN3c104HalfEE_St5arrayIPcLm2EEEEviT0_T1_ --------------------------
	.section	.nv.constant0._ZN2at6native29vectorized_elementwise_kernelILi4EZZZNS0_66_GLOBAL__N__a0cfb035_28_ActivationHardswishKernel_cu_9e10b42f_292516hardswish_kernelERNS_14TensorIteratorEENKUlvE_clEvENKUlvE1_clEvEUlN3c104HalfEE_St5arrayIPcLm2EEEEviT0_T1_,"a",@progbits
	.sectionflags	@""
	.align	4
.nv.constant0._ZN2at6native29vectorized_elementwise_kernelILi4EZZZNS0_66_GLOBAL__N__a0cfb035_28_ActivationHardswishKernel_cu_9e10b42f_292516hardswish_kernelERNS_14TensorIteratorEENKUlvE_clEvENKUlvE1_clEvEUlN3c104HalfEE_St5arrayIPcLm2EEEEviT0_T1_:
	.zero		576


//--------------------- .nv.constant0._ZN2at6native29vectorized_elementwise_kernelILi8EZZZNS0_66_GLOBAL__N__a0cfb035_28_ActivationHardswishKernel_cu_9e10b42f_292516hardswish_kernelERNS_14TensorIteratorEENKUlvE_clEvENKUlvE1_clEvEUlN3c104HalfEE_St5arrayIPcLm2EEEEviT0_T1_ --------------------------
	.section	.nv.constant0._ZN2at6native29vectorized_elementwise_kernelILi8EZZZNS0_66_GLOBAL__N__a0cfb035_28_ActivationHardswishKernel_cu_9e10b42f_292516hardswish_kernelERNS_14TensorIteratorEENKUlvE_clEvENKUlvE1_clEvEUlN3c104HalfEE_St5arrayIPcLm2EEEEviT0_T1_,"a",@progbits
	.sectionflags	@""
	.align	4
.nv.constant0._ZN2at6native29vectorized_elementwise_kernelILi8EZZZNS0_66_GLOBAL__N__a0cfb035_28_ActivationHardswishKernel_cu_9e10b42f_292516hardswish_kernelERNS_14TensorIteratorEENKUlvE_clEvENKUlvE1_clEvEUlN3c104HalfEE_St5arrayIPcLm2EEEEviT0_T1_:
	.zero		576


//--------------------- .nv.constant0._ZN2at6native18elementwise_kernelILi128ELi4EZNS0_15gpu_kernel_implIZZZNS0_66_GLOBAL__N__a0cfb035_28_ActivationHardswishKernel_cu_9e10b42f_292516hardswish_kernelERNS_14TensorIteratorEENKUlvE_clEvENKUlvE0_clEvEUlfE_EEvRNS_18TensorIteratorBaseERKT_EUliE_EEviT1_ --------------------------
	.section	.nv.constant0._ZN2at6native18elementwise_kernelILi128ELi4EZNS0_15gpu_kernel_implIZZZNS0_66_GLOBAL__N__a0cfb035_28_ActivationHardswishKernel_cu_9e10b42f_292516hardswish_kernelERNS_14TensorIteratorEENKUlvE_clEvENKUlvE0_clEvEUlfE_EEvRNS_18TensorIteratorBaseERKT_EUliE_EEviT1_,"a",@progbits
	.sectionflags	@""
	.align	4
.nv.constant0._ZN2at6native18elementwise_kernelILi128ELi4EZNS0_15gpu_kernel_implIZZZNS0_66_GLOBAL__N__a0cfb035_28_ActivationHardswishKernel_cu_9e10b42f_292516hardswish_kernelERNS_14TensorIteratorEENKUlvE_clEvENKUlvE0_clEvEUlfE_EEvRNS_18TensorIteratorBaseERKT_EUliE_EEviT1_:
	.zero		1096


//--------------------- .nv.constant0._ZN2at6native27unrolled_elementwise_kernelIZZZNS0_66_GLOBAL__N__a0cfb035_28_ActivationHardswishKernel_cu_9e10b42f_292516hardswish_kernelERNS_14TensorIteratorEENKUlvE_clEvENKUlvE0_clEvEUlfE_St5arrayIPcLm2EELi4E23TrivialOffsetCalculatorILi1EjESC_NS0_6memory12LoadWithCastILi1EEENSD_13StoreWithCastILi1EEEEEviT_T0_T2_T3_T4_T5_ --------------------------
	.section	.nv.constant0._ZN2at6native27unrolled_elementwise_kernelIZZZNS0_66_GLOBAL__N__a0cfb035_28_ActivationHardswishKernel_cu_9e10b42f_292516hardswish_kernelERNS_14TensorIteratorEENKUlvE_clEvENKUlvE0_clEvEUlfE_St5arrayIPcLm2EELi4E23TrivialOffsetCalculatorILi1EjESC_NS0_6memory12LoadWithCastILi1EEENSD_13StoreWithCastILi1EEEEEviT_T0_T2_T3_T4_T5_,"a",@progbits
	.sectionflags	@""
	.align	4
.nv.constant0._ZN2at6native27unrolled_elementwise_kernelIZZZNS0_66_GLOBAL__N__a0cfb035_28_ActivationHardswishKernel_cu_9e10b42f_292516hardswish_kernelERNS_14TensorIteratorEENKUlvE_clEvENKUlvE0_clEvEUlfE_St5arrayIPcLm2EELi4E23TrivialOffsetCalculatorILi1EjESC_NS0_6memory12LoadWithCastILi1EEENSD_13StoreWithCastILi1EEEEEviT_T0_T2_T3_T4_T5_:
	.zero		596


//--------------------- .nv.constant0._ZN2at6native18elementwise_kernelILi128ELi2EZNS0_22gpu_kernel_impl_nocastIZZZNS0_66_GLOBAL__N__a0cfb035_28_ActivationHardswishKernel_cu_9e10b42f_292516hardswish_kernelERNS_14TensorIteratorEENKUlvE_clEvENKUlvE0_clEvEUlfE_EEvRNS_18TensorIteratorBaseERKT_EUliE_EEviT1_ --------------------------
	.section	.nv.constant0._ZN2at6native18elementwise_kernelILi128ELi2EZNS0_22gpu_kernel_impl_nocastIZZZNS0_66_GLOBAL__N__a0cfb035_28_ActivationHardswishKernel_cu_9e10b42f_292516hardswish_kernelERNS_14TensorIteratorEENKUlvE_clEvENKUlvE0_clEvEUlfE_EEvRNS_18TensorIteratorBaseERKT_EUliE_EEviT1_,"a",@progbits
	.sectionflags	@""
	.align	4
.nv.constant0._ZN2at6native18elementwise_kernelILi128ELi2EZNS0_22gpu_kernel_impl_nocastIZZZNS0_66_GLOBAL__N__a0cfb035_28_ActivationHardswishKernel_cu_9e10b42f_292516hardswish_kernelERNS_14TensorIteratorEENKUlvE_clEvENKUlvE0_clEvEUlfE_EEvRNS_18TensorIteratorBaseERKT_EUliE_EEviT1_:
	.zero		1088


//--------------------- .nv.constant0._ZN2at6native27unrolled_elementwise_kernelIZZZNS0_66_GLOBAL__N__a0cfb035_28_ActivationHardswishKernel_cu_9e10b42f_292516hardswish_kernelERNS_14TensorIteratorEENKUlvE_clEvENKUlvE0_clEvEUlfE_St5arrayIPcLm2EELi4E23TrivialOffsetCalculatorILi1EjESC_NS0_6memory15LoadWithoutCastENSD_16StoreWithoutCastEEEviT_T0_T2_T3_T4_T5_ --------------------------
	.section	.nv.constant0._ZN2at6native27unrolled_elementwise_kernelIZZZNS0_66_GLOBAL__N__a0cfb035_28_ActivationHardswishKernel_cu_9e10b42f_292516hardswish_kernelERNS_14TensorIteratorEENKUlvE_clEvENKUlvE0_clEvEUlfE_St5arrayIPcLm2EELi4E23TrivialOffsetCalculatorILi1EjESC_NS0_6memory15LoadWithoutCastENSD_16StoreWithoutCastEEEviT_T0_T2_T3_T4_T5_,"a",@progbits
	.sectionflags	@""
	.align	4
.nv.constant0._ZN2at6native27unrolled_elementwise_kernelIZZZNS0_66_GLOBAL__N__a0cfb035_28_ActivationHardswishKernel_cu_9e10b42f_292516hardswish_kernelERNS_14TensorIteratorEENKUlvE_clEvENKUlvE0_clEvEUlfE_St5arrayIPcLm2EELi4E23TrivialOffsetCalculatorILi1EjESC_NS0_6memory15LoadWithoutCastENSD_16StoreWithoutCastEEEviT_T0_T2_T3_T4_T5_:
	.zero		580


//--------------------- .nv.constant0._ZN2at6native29vectorized_elementwise_kernelILi2EZZZNS0_66_GLOBAL__N__a0cfb035_28_ActivationHardswishKernel_cu_9e10b42f_292516hardswish_kernelERNS_14TensorIteratorEENKUlvE_clEvENKUlvE0_clEvEUlfE_St5arrayIPcLm2EEEEviT0_T1_ --------------------------
	.section	.nv.constant0._ZN2at6native29vectorized_elementwise_kernelILi2EZZZNS0_66_GLOBAL__N__a0cfb035_28_ActivationHardswishKernel_cu_9e10b42f_292516hardswish_kernelERNS_14TensorIteratorEENKUlvE_clEvENKUlvE0_clEvEUlfE_St5arrayIPcLm2EEEEviT0_T1_,"a",@progbits
	.sectionflags	@""
	.align	4
.nv.constant0._ZN2at6native29vectorized_elementwise_kernelILi2EZZZNS0_66_GLOBAL__N__a0cfb035_28_ActivationHardswishKernel_cu_9e10b42f_292516hardswish_kernelERNS_14TensorIteratorEENKUlvE_clEvENKUlvE0_clEvEUlfE_St5arrayIPcLm2EEEEviT0_T1_:
	.zero		576


//--------------------- .nv.constant0._ZN2at6native29vectorized_elementwise_kernelILi4EZZZNS0_66_GLOBAL__N__a0cfb035_28_ActivationHardswishKernel_cu_9e10b42f_292516hardswish_kernelERNS_14TensorIteratorEENKUlvE_clEvENKUlvE0_clEvEUlfE_St5arrayIPcLm2EEEEviT0_T1_ --------------------------
	.section	.nv.constant0._ZN2at6native29vectorized_elementwise_kernelILi4EZZZNS0_66_GLOBAL__N__a0cfb035_28_ActivationHardswishKernel_cu_9e10b42f_292516hardswish_kernelERNS_14TensorIteratorEENKUlvE_clEvENKUlvE0_clEvEUlfE_St5arrayIPcLm2EEEEviT0_T1_,"a",@progbits
	.sectionflags	@""
	.align	4
.nv.constant0._ZN2at6native29vectorized_elementwise_kernelILi4EZZZNS0_66_GLOBAL__N__a0cfb035_28_ActivationHardswishKernel_cu_9e10b42f_292516hardswish_kernelERNS_14TensorIteratorEENKUlvE_clEvENKUlvE0_clEvEUlfE_St5arrayIPcLm2EEEEviT0_T1_:
	.zero		576


//--------------------- .nv.constant0._ZN2at6native29vectorized_elementwise_kernelILi8EZZZNS0_66_GLOBAL__N__a0cfb035_28_ActivationHardswishKernel_cu_9e10b42f_292516hardswish_kernelERNS_14TensorIteratorEENKUlvE_clEvENKUlvE0_clEvEUlfE_St5arrayIPcLm2EEEEviT0_T1_ --------------------------
	.section	.nv.constant0._ZN2at6native29vectorized_elementwise_kernelILi8EZZZNS0_66_GLOBAL__N__a0cfb035_28_ActivationHardswishKernel_cu_9e10b42f_292516hardswish_kernelERNS_14TensorIteratorEENKUlvE_clEvENKUlvE0_clEvEUlfE_St5arrayIPcLm2EEEEviT0_T1_,"a",@progbits
	.sectionflags	@""
	.align	4
.nv.constant0._ZN2at6native29vectorized_elementwise_kernelILi8EZZZNS0_66_GLOBAL__N__a0cfb035_28_ActivationHardswishKernel_cu_9e10b42f_292516hardswish_kernelERNS_14TensorIteratorEENKUlvE_clEvENKUlvE0_clEvEUlfE_St5arrayIPcLm2EEEEviT0_T1_:
	.zero		576


//--------------------- .nv.constant0._ZN2at6native18elementwise_kernelILi128ELi4EZNS0_15gpu_kernel_implIZZZNS0_66_GLOBAL__N__a0cfb035_28_ActivationHardswishKernel_cu_9e10b42f_292516hardswish_kernelERNS_14TensorIteratorEENKUlvE_clEvENKUlvE_clEvEUldE_EEvRNS_18TensorIteratorBaseERKT_EUliE_EEviT1_ --------------------------
	.section	.nv.constant0._ZN2at6native18elementwise_kernelILi128ELi4EZNS0_15gpu_kernel_implIZZZNS0_66_GLOBAL__N__a0cfb035_28_ActivationHardswishKernel_cu_9e10b42f_292516hardswish_kernelERNS_14TensorIteratorEENKUlvE_clEvENKUlvE_clEvEUldE_EEvRNS_18TensorIteratorBaseERKT_EUliE_EEviT1_,"a",@progbits
	.sectionflags	@""
	.align	4
.nv.constant0._ZN2at6native18elementwise_kernelILi128ELi4EZNS0_15gpu_kernel_implIZZZNS0_66_GLOBAL__N__a0cfb035_28_ActivationHardswishKernel_cu_9e10b42f_292516hardswish_kernelERNS_14TensorIteratorEENKUlvE_clEvENKUlvE_clEvEUldE_EEvRNS_18TensorIteratorBaseERKT_EUliE_EEviT1_:
	.zero		1112


//--------------------- .nv.constant0._ZN2at6native27unrolled_elementwise_kernelIZZZNS0_66_GLOBAL__N__a0cfb035_28_ActivationHardswishKernel_cu_9e10b42f_292516hardswish_kernelERNS_14TensorIteratorEENKUlvE_clEvENKUlvE_clEvEUldE_St5arrayIPcLm2EELi4E23TrivialOffsetCalculatorILi1EjESC_NS0_6memory12LoadWithCastILi1EEENSD_13StoreWithCastILi1EEEEEviT_T0_T2_T3_T4_T5_ --------------------------
	.section	.nv.constant0._ZN2at6native27unrolled_elementwise_kernelIZZZNS0_66_GLOBAL__N__a0cfb035_28_ActivationHardswishKernel_cu_9e10b42f_292516hardswish_kernelERNS_14TensorIteratorEENKUlvE_clEvENKUlvE_clEvEUldE_St5arrayIPcLm2EELi4E23TrivialOffsetCalculatorILi1EjESC_NS0_6memory12LoadWithCastILi1EEENSD_13StoreWithCastILi1EEEEEviT_T0_T2_T3_T4_T5_,"a",@progbits
	.sectionflags	@""
	.align	4
.nv.constant0._ZN2at6native27unrolled_elementwise_kernelIZZZNS0_66_GLOBAL__N__a0cfb035_28_ActivationHardswishKernel_cu_9e10b42f_292516hardswish_kernelERNS_14TensorIteratorEENKUlvE_clEvENKUlvE_clEvEUldE_St5arrayIPcLm2EELi4E23TrivialOffsetCalculatorILi1EjESC_NS0_6memory12LoadWithCastILi1EEENSD_13StoreWithCastILi1EEEEEviT_T0_T2_T3_T4_T5_:
	.zero		612


//--------------------- .nv.constant0._ZN2at6native18elementwise_kernelILi128ELi2EZNS0_22gpu_kernel_impl_nocastIZZZNS0_66_GLOBAL__N__a0cfb035_28_ActivationHardswishKernel_cu_9e10b42f_292516hardswish_kernelERNS_14TensorIteratorEENKUlvE_clEvENKUlvE_clEvEUldE_EEvRNS_18TensorIteratorBaseERKT_EUliE_EEviT1_ --------------------------
	.section	.nv.constant0._ZN2at6native18elementwise_kernelILi128ELi2EZNS0_22gpu_kernel_impl_nocastIZZZNS0_66_GLOBAL__N__a0cfb035_28_ActivationHardswishKernel_cu_9e10b42f_292516hardswish_kernelERNS_14TensorIteratorEENKUlvE_clEvENKUlvE_clEvEUldE_EEvRNS_18TensorIteratorBaseERKT_EUliE_EEviT1_,"a",@progbits
	.sectionflags	@""
	.align	4
.nv.constant0._ZN2at6native18elementwise_kernelILi128ELi2EZNS0_22gpu_kernel_impl_nocastIZZZNS0_66_GLOBAL__N__a0cfb035_28_ActivationHardswishKernel_cu_9e10b42f_292516hardswish_kernelERNS_14TensorIteratorEENKUlvE_clEvENKUlvE_clEvEUldE_EEvRNS_18TensorIteratorBaseERKT_EUliE_EEviT1_:
	.zero		1104


//--------------------- .nv.constant0._ZN2at6native27unrolled_elementwise_kernelIZZZNS0_66_GLOBAL__N__a0cfb035_28_ActivationHardswishKernel_cu_9e10b42f_292516hardswish_kernelERNS_14TensorIteratorEENKUlvE_clEvENKUlvE_clEvEUldE_St5arrayIPcLm2EELi4E23TrivialOffsetCalculatorILi1EjESC_NS0_6memory15LoadWithoutCastENSD_16StoreWithoutCastEEEviT_T0_T2_T3_T4_T5_ --------------------------
	.section	.nv.constant0._ZN2at6native27unrolled_elementwise_kernelIZZZNS0_66_GLOBAL__N__a0cfb035_28_ActivationHardswishKernel_cu_9e10b42f_292516hardswish_kernelERNS_14TensorIteratorEENKUlvE_clEvENKUlvE_clEvEUldE_St5arrayIPcLm2EELi4E23TrivialOffsetCalculatorILi1EjESC_NS0_6memory15LoadWithoutCastENSD_16StoreWithoutCastEEEviT_T0_T2_T3_T4_T5_,"a",@progbits
	.sectionflags	@""
	.align	4
.nv.constant0._ZN2at6native27unrolled_elementwise_kernelIZZZNS0_66_GLOBAL__N__a0cfb035_28_ActivationHardswishKernel_cu_9e10b42f_292516hardswish_kernelERNS_14TensorIteratorEENKUlvE_clEvENKUlvE_clEvEUldE_St5arrayIPcLm2EELi4E23TrivialOffsetCalculatorILi1EjESC_NS0_6memory15LoadWithoutCastENSD_16StoreWithoutCastEEEviT_T0_T2_T3_T4_T5_:
	.zero		596


//--------------------- .nv.constant0._ZN2at6native29vectorized_elementwise_kernelILi2EZZZNS0_66_GLOBAL__N__a0cfb035_28_ActivationHardswishKernel_cu_9e10b42f_292516hardswish_kernelERNS_14TensorIteratorEENKUlvE_clEvENKUlvE_clEvEUldE_St5arrayIPcLm2EEEEviT0_T1_ --------------------------
	.section	.nv.constant0._ZN2at6native29vectorized_elementwise_kernelILi2EZZZNS0_66_GLOBAL__N__a0cfb035_28_ActivationHardswishKernel_cu_9e10b42f_292516hardswish_kernelERNS_14TensorIteratorEENKUlvE_clEvENKUlvE_clEvEUldE_St5arrayIPcLm2EEEEviT0_T1_,"a",@progbits
	.sectionflags	@""
	.align	4
.nv.constant0._ZN2at6native29vectorized_elementwise_kernelILi2EZZZNS0_66_GLOBAL__N__a0cfb035_28_ActivationHardswishKernel_cu_9e10b42f_292516hardswish_kernelERNS_14TensorIteratorEENKUlvE_clEvENKUlvE_clEvEUldE_St5arrayIPcLm2EEEEviT0_T1_:
	.zero		592


//--------------------- .nv.constant0._ZN2at6native29vectorized_elementwise_kernelILi4EZZZNS0_66_GLOBAL__N__a0cfb035_28_ActivationHardswishKernel_cu_9e10b42f_292516hardswish_kernelERNS_14TensorIteratorEENKUlvE_clEvENKUlvE_clEvEUldE_St5arrayIPcLm2EEEEviT0_T1_ --------------------------
	.section	.nv.constant0._ZN2at6native29vectorized_elementwise_kernelILi4EZZZNS0_66_GLOBAL__N__a0cfb035_28_ActivationHardswishKernel_cu_9e10b42f_292516hardswish_kernelERNS_14TensorIteratorEENKUlvE_clEvENKUlvE_clEvEUldE_St5arrayIPcLm2EEEEviT0_T1_,"a",@progbits
	.sectionflags	@""
	.align	4
.nv.constant0._ZN2at6native29vectorized_elementwise_kernelILi4EZZZNS0_66_GLOBAL__N__a0cfb035_28_ActivationHardswishKernel_cu_9e10b42f_292516hardswish_kernelERNS_14TensorIteratorEENKUlvE_clEvENKUlvE_clEvEUldE_St5arrayIPcLm2EEEEviT0_T1_:
	.zero		592


//--------------------- .nv.constant0._ZN2at6native29vectorized_elementwise_kernelILi8EZZZNS0_66_GLOBAL__N__a0cfb035_28_ActivationHardswishKernel_cu_9e10b42f_292516hardswish_kernelERNS_14TensorIteratorEENKUlvE_clEvENKUlvE_clEvEUldE_St5arrayIPcLm2EEEEviT0_T1_ --------------------------
	.section	.nv.constant0._ZN2at6native29vectorized_elementwise_kernelILi8EZZZNS0_66_GLOBAL__N__a0cfb035_28_ActivationHardswishKernel_cu_9e10b42f_292516hardswish_kernelERNS_14TensorIteratorEENKUlvE_clEvENKUlvE_clEvEUldE_St5arrayIPcLm2EEEEviT0_T1_,"a",@progbits
	.sectionflags	@""
	.align	4
.nv.constant0._ZN2at6native29vectorized_elementwise_kernelILi8EZZZNS0_66_GLOBAL__N__a0cfb035_28_ActivationHardswishKernel_cu_9e10b42f_292516hardswish_kernelERNS_14TensorIteratorEENKUlvE_clEvENKUlvE_clEvEUldE_St5arrayIPcLm2EEEEviT0_T1_:
	.zero		592


//--------------------- SYMBOLS --------------------------

	.type		.nv.reservedSmem.offset0,@object
	.size		.nv.reservedSmem.offset0,0x4
	.type		__assertfail,@function
